//
// Generated by NVIDIA NVVM Compiler
//
// Compiler Build ID: CL-36424714
// Cuda compilation tools, release 13.0, V13.0.88
// Based on NVVM 20.0.0
//

.version 9.0
.target sm_100
.address_size 64

	// .globl	_ZN6thrust24THRUST_300001_SM_1000_NS8cuda_cub4core6detail13_kernel_agentINS1_15__reduce_by_key9InitAgentIN3cub18CUB_300001_SM_100024ReduceByKeyScanTileStateIiiLb1EEEiPiEEJSA_iSB_EEEvDpT0_
.func  (.param .b64 func_retval0) __internal_accurate_pow
(
	.param .b64 __internal_accurate_pow_param_0
)
;
// _ZZN3cub18CUB_300001_SM_10006detail10radix_sort31DeviceRadixSortSingleTileKernelINS1_5radix10policy_hubIiNS0_8NullTypeEyE10Policy1000ELNS0_9SortOrderE0EiS6_yNS1_21identity_decomposer_tEEEvPKT1_PSB_PKT2_PSF_T3_iiT4_E12temp_storage has been demoted
// _ZZN3cub18CUB_300001_SM_10006detail10radix_sort30DeviceRadixSortHistogramKernelINS1_5radix10policy_hubIiNS0_8NullTypeEyE10Policy1000ELNS0_9SortOrderE0EiyNS1_21identity_decomposer_tEEEvPT2_PKT1_SB_iiT3_E12temp_storage has been demoted
// _ZZN3cub18CUB_300001_SM_10006detail10radix_sort33DeviceRadixSortExclusiveSumKernelINS1_5radix10policy_hubIiNS0_8NullTypeEyE10Policy1000EyEEvPT0_E12temp_storage has been demoted
// _ZZN3cub18CUB_300001_SM_10006detail10radix_sort29DeviceRadixSortOnesweepKernelINS1_5radix10policy_hubIiNS0_8NullTypeEyE10Policy1000ELNS0_9SortOrderE0EiS6_yiiNS1_21identity_decomposer_tEEEvPT5_SC_PT3_PKSD_PT1_PKSH_PT2_PKSL_T4_iiT6_E1s has been demoted
// _ZZN3cub18CUB_300001_SM_10006detail6reduce28DeviceReduceSingleTileKernelINS2_10policy_hubIijN4cuda3std3__44plusIiEEE10Policy1000EN6thrust24THRUST_300001_SM_1000_NS6detail15normal_iteratorINSD_10device_ptrIiEEEEPijS9_iiNS7_10__identityEEEvT0_T1_T2_T3_T4_T6_E12temp_storage has been demoted
// _ZZN3cub18CUB_300001_SM_10006detail6reduce18DeviceReduceKernelINS2_10policy_hubIijN4cuda3std3__44plusIiEEE10Policy1000EN6thrust24THRUST_300001_SM_1000_NS6detail15normal_iteratorINSD_10device_ptrIiEEEEjS9_iNS7_10__identityEEEvT0_PT3_T1_NS0_13GridEvenShareISN_EET2_T4_E12temp_storage has been demoted
// _ZZN3cub18CUB_300001_SM_10006detail6reduce28DeviceReduceSingleTileKernelINS2_10policy_hubIijN4cuda3std3__44plusIiEEE10Policy1000EPiSC_iS9_iiNS7_10__identityEEEvT0_T1_T2_T3_T4_T6_E12temp_storage has been demoted
// _ZZN3cub18CUB_300001_SM_10006detail6reduce28DeviceReduceSingleTileKernelINS2_10policy_hubIiyN4cuda3std3__44plusIiEEE10Policy1000EN6thrust24THRUST_300001_SM_1000_NS6detail15normal_iteratorINSD_10device_ptrIiEEEEPiyS9_iiNS7_10__identityEEEvT0_T1_T2_T3_T4_T6_E12temp_storage has been demoted
// _ZZN3cub18CUB_300001_SM_10006detail6reduce18DeviceReduceKernelINS2_10policy_hubIiyN4cuda3std3__44plusIiEEE10Policy1000EN6thrust24THRUST_300001_SM_1000_NS6detail15normal_iteratorINSD_10device_ptrIiEEEEyS9_iNS7_10__identityEEEvT0_PT3_T1_NS0_13GridEvenShareISN_EET2_T4_E12temp_storage has been demoted
// _ZZN3cub18CUB_300001_SM_10006detail6reduce28DeviceReduceSingleTileKernelINS2_10policy_hubIiyN4cuda3std3__44plusIiEEE10Policy1000EPiSC_iS9_iiNS7_10__identityEEEvT0_T1_T2_T3_T4_T6_E12temp_storage has been demoted
.global .align 1 .b8 _ZN34_INTERNAL_4cfc8930_4_k_cu_5d5591d84cuda3std3__45__cpo5beginE[1];
.global .align 1 .b8 _ZN34_INTERNAL_4cfc8930_4_k_cu_5d5591d84cuda3std3__45__cpo3endE[1];
.global .align 1 .b8 _ZN34_INTERNAL_4cfc8930_4_k_cu_5d5591d84cuda3std3__45__cpo6cbeginE[1];
.global .align 1 .b8 _ZN34_INTERNAL_4cfc8930_4_k_cu_5d5591d84cuda3std3__45__cpo4cendE[1];
.global .align 1 .b8 _ZN34_INTERNAL_4cfc8930_4_k_cu_5d5591d84cuda3std3__45__cpo6rbeginE[1];
.global .align 1 .b8 _ZN34_INTERNAL_4cfc8930_4_k_cu_5d5591d84cuda3std3__45__cpo4rendE[1];
.global .align 1 .b8 _ZN34_INTERNAL_4cfc8930_4_k_cu_5d5591d84cuda3std3__45__cpo7crbeginE[1];
.global .align 1 .b8 _ZN34_INTERNAL_4cfc8930_4_k_cu_5d5591d84cuda3std3__45__cpo5crendE[1];
.global .align 1 .b8 _ZN34_INTERNAL_4cfc8930_4_k_cu_5d5591d84cuda3std3__436_GLOBAL__N__4cfc8930_4_k_cu_5d5591d86ignoreE[1];
.global .align 1 .b8 _ZN34_INTERNAL_4cfc8930_4_k_cu_5d5591d84cuda3std3__419piecewise_constructE[1];
.global .align 1 .b8 _ZN34_INTERNAL_4cfc8930_4_k_cu_5d5591d84cuda3std3__48in_placeE[1];
.global .align 1 .b8 _ZN34_INTERNAL_4cfc8930_4_k_cu_5d5591d84cuda3std3__420unreachable_sentinelE[1];
.global .align 1 .b8 _ZN34_INTERNAL_4cfc8930_4_k_cu_5d5591d84cuda3std3__47nulloptE[1];
.global .align 1 .b8 _ZN34_INTERNAL_4cfc8930_4_k_cu_5d5591d84cuda3std3__48unexpectE[1];
.global .align 1 .b8 _ZN34_INTERNAL_4cfc8930_4_k_cu_5d5591d84cuda3std6ranges3__45__cpo4swapE[1];
.global .align 1 .b8 _ZN34_INTERNAL_4cfc8930_4_k_cu_5d5591d84cuda3std6ranges3__45__cpo9iter_moveE[1];
.global .align 1 .b8 _ZN34_INTERNAL_4cfc8930_4_k_cu_5d5591d84cuda3std6ranges3__45__cpo5beginE[1];
.global .align 1 .b8 _ZN34_INTERNAL_4cfc8930_4_k_cu_5d5591d84cuda3std6ranges3__45__cpo3endE[1];
.global .align 1 .b8 _ZN34_INTERNAL_4cfc8930_4_k_cu_5d5591d84cuda3std6ranges3__45__cpo6cbeginE[1];
.global .align 1 .b8 _ZN34_INTERNAL_4cfc8930_4_k_cu_5d5591d84cuda3std6ranges3__45__cpo4cendE[1];
.global .align 1 .b8 _ZN34_INTERNAL_4cfc8930_4_k_cu_5d5591d84cuda3std6ranges3__45__cpo7advanceE[1];
.global .align 1 .b8 _ZN34_INTERNAL_4cfc8930_4_k_cu_5d5591d84cuda3std6ranges3__45__cpo9iter_swapE[1];
.global .align 1 .b8 _ZN34_INTERNAL_4cfc8930_4_k_cu_5d5591d84cuda3std6ranges3__45__cpo4nextE[1];
.global .align 1 .b8 _ZN34_INTERNAL_4cfc8930_4_k_cu_5d5591d84cuda3std6ranges3__45__cpo4prevE[1];
.global .align 1 .b8 _ZN34_INTERNAL_4cfc8930_4_k_cu_5d5591d84cuda3std6ranges3__45__cpo4dataE[1];
.global .align 1 .b8 _ZN34_INTERNAL_4cfc8930_4_k_cu_5d5591d84cuda3std6ranges3__45__cpo5cdataE[1];
.global .align 1 .b8 _ZN34_INTERNAL_4cfc8930_4_k_cu_5d5591d84cuda3std6ranges3__45__cpo4sizeE[1];
.global .align 1 .b8 _ZN34_INTERNAL_4cfc8930_4_k_cu_5d5591d84cuda3std6ranges3__45__cpo5ssizeE[1];
.global .align 1 .b8 _ZN34_INTERNAL_4cfc8930_4_k_cu_5d5591d84cuda3std6ranges3__45__cpo8distanceE[1];
.global .align 1 .b8 _ZN34_INTERNAL_4cfc8930_4_k_cu_5d5591d86thrust24THRUST_300001_SM_1000_NS8cuda_cub3parE[1];
.global .align 1 .b8 _ZN34_INTERNAL_4cfc8930_4_k_cu_5d5591d86thrust24THRUST_300001_SM_1000_NS8cuda_cub10par_nosyncE[1];
.global .align 1 .b8 _ZN34_INTERNAL_4cfc8930_4_k_cu_5d5591d86thrust24THRUST_300001_SM_1000_NS6system6detail10sequential3seqE[1];
.global .align 1 .b8 _ZN34_INTERNAL_4cfc8930_4_k_cu_5d5591d86thrust24THRUST_300001_SM_1000_NS6system3cpp3parE[1];
.global .align 1 .b8 _ZN34_INTERNAL_4cfc8930_4_k_cu_5d5591d86thrust24THRUST_300001_SM_1000_NS12placeholders2_1E[1];
.global .align 1 .b8 _ZN34_INTERNAL_4cfc8930_4_k_cu_5d5591d86thrust24THRUST_300001_SM_1000_NS12placeholders2_2E[1];
.global .align 1 .b8 _ZN34_INTERNAL_4cfc8930_4_k_cu_5d5591d86thrust24THRUST_300001_SM_1000_NS12placeholders2_3E[1];
.global .align 1 .b8 _ZN34_INTERNAL_4cfc8930_4_k_cu_5d5591d86thrust24THRUST_300001_SM_1000_NS12placeholders2_4E[1];
.global .align 1 .b8 _ZN34_INTERNAL_4cfc8930_4_k_cu_5d5591d86thrust24THRUST_300001_SM_1000_NS12placeholders2_5E[1];
.global .align 1 .b8 _ZN34_INTERNAL_4cfc8930_4_k_cu_5d5591d86thrust24THRUST_300001_SM_1000_NS12placeholders2_6E[1];
.global .align 1 .b8 _ZN34_INTERNAL_4cfc8930_4_k_cu_5d5591d86thrust24THRUST_300001_SM_1000_NS12placeholders2_7E[1];
.global .align 1 .b8 _ZN34_INTERNAL_4cfc8930_4_k_cu_5d5591d86thrust24THRUST_300001_SM_1000_NS12placeholders2_8E[1];
.global .align 1 .b8 _ZN34_INTERNAL_4cfc8930_4_k_cu_5d5591d86thrust24THRUST_300001_SM_1000_NS12placeholders2_9E[1];
.global .align 1 .b8 _ZN34_INTERNAL_4cfc8930_4_k_cu_5d5591d86thrust24THRUST_300001_SM_1000_NS12placeholders3_10E[1];
.global .align 1 .b8 _ZN34_INTERNAL_4cfc8930_4_k_cu_5d5591d86thrust24THRUST_300001_SM_1000_NS3seqE[1];
.global .align 1 .b8 _ZN34_INTERNAL_4cfc8930_4_k_cu_5d5591d86thrust24THRUST_300001_SM_1000_NS6deviceE[1];
.extern .shared .align 16 .b8 _ZN6thrust24THRUST_300001_SM_1000_NS8cuda_cub4core6detail5shmemE[];

.visible .entry _ZN6thrust24THRUST_300001_SM_1000_NS8cuda_cub4core6detail13_kernel_agentINS1_15__reduce_by_key9InitAgentIN3cub18CUB_300001_SM_100024ReduceByKeyScanTileStateIiiLb1EEEiPiEEJSA_iSB_EEEvDpT0_(
	.param .align 8 .b8 _ZN6thrust24THRUST_300001_SM_1000_NS8cuda_cub4core6detail13_kernel_agentINS1_15__reduce_by_key9InitAgentIN3cub18CUB_300001_SM_100024ReduceByKeyScanTileStateIiiLb1EEEiPiEEJSA_iSB_EEEvDpT0__param_0[8],
	.param .u32 _ZN6thrust24THRUST_300001_SM_1000_NS8cuda_cub4core6detail13_kernel_agentINS1_15__reduce_by_key9InitAgentIN3cub18CUB_300001_SM_100024ReduceByKeyScanTileStateIiiLb1EEEiPiEEJSA_iSB_EEEvDpT0__param_1,
	.param .u64 .ptr .align 1 _ZN6thrust24THRUST_300001_SM_1000_NS8cuda_cub4core6detail13_kernel_agentINS1_15__reduce_by_key9InitAgentIN3cub18CUB_300001_SM_100024ReduceByKeyScanTileStateIiiLb1EEEiPiEEJSA_iSB_EEEvDpT0__param_2
)
.maxntid 128
{
	.reg .pred 	%p<6>;
	.reg .b32 	%r<9>;
	.reg .b64 	%rd<12>;

	ld.param.u64 	%rd3, [_ZN6thrust24THRUST_300001_SM_1000_NS8cuda_cub4core6detail13_kernel_agentINS1_15__reduce_by_key9InitAgentIN3cub18CUB_300001_SM_100024ReduceByKeyScanTileStateIiiLb1EEEiPiEEJSA_iSB_EEEvDpT0__param_0];
	ld.param.u32 	%r4, [_ZN6thrust24THRUST_300001_SM_1000_NS8cuda_cub4core6detail13_kernel_agentINS1_15__reduce_by_key9InitAgentIN3cub18CUB_300001_SM_100024ReduceByKeyScanTileStateIiiLb1EEEiPiEEJSA_iSB_EEEvDpT0__param_1];
	ld.param.u64 	%rd2, [_ZN6thrust24THRUST_300001_SM_1000_NS8cuda_cub4core6detail13_kernel_agentINS1_15__reduce_by_key9InitAgentIN3cub18CUB_300001_SM_100024ReduceByKeyScanTileStateIiiLb1EEEiPiEEJSA_iSB_EEEvDpT0__param_2];
	cvta.to.global.u64 	%rd1, %rd3;
	mov.u32 	%r1, %ctaid.x;
	mov.u32 	%r5, %ntid.x;
	mov.u32 	%r2, %tid.x;
	mad.lo.s32 	%r3, %r1, %r5, %r2;
	setp.ge.s32 	%p1, %r3, %r4;
	@%p1 bra 	$L__BB0_2;
	mul.wide.s32 	%rd4, %r3, 16;
	add.s64 	%rd5, %rd1, %rd4;
	mov.b64 	%rd6, 99;
	mov.b64 	%rd7, 0;
	st.global.v2.u64 	[%rd5+512], {%rd7, %rd6};
$L__BB0_2:
	setp.ne.s32 	%p2, %r1, 0;
	setp.gt.u32 	%p3, %r2, 31;
	or.pred  	%p4, %p2, %p3;
	@%p4 bra 	$L__BB0_4;
	mul.wide.u32 	%rd8, %r2, 16;
	add.s64 	%rd9, %rd1, %rd8;
	mov.b64 	%rd10, 0;
	st.global.v2.u64 	[%rd9], {%rd10, %rd10};
$L__BB0_4:
	or.b32  	%r7, %r1, %r2;
	setp.ne.s32 	%p5, %r7, 0;
	@%p5 bra 	$L__BB0_6;
	cvta.to.global.u64 	%rd11, %rd2;
	mov.b32 	%r8, 0;
	st.global.u32 	[%rd11], %r8;
$L__BB0_6:
	ret;

}
	// .globl	_ZN6thrust24THRUST_300001_SM_1000_NS8cuda_cub4core6detail13_kernel_agentINS1_15__reduce_by_key16ReduceByKeyAgentINS0_6detail15normal_iteratorINS0_10device_ptrIiEEEESB_SB_SB_N4cuda3std3__48equal_toIiEENSE_4plusIiEEPiiEEJSB_SB_SB_SB_SJ_N3cub18CUB_300001_SM_100024ReduceByKeyScanTileStateIiiLb1EEESG_SI_iiEEEvDpT0_
.visible .entry _ZN6thrust24THRUST_300001_SM_1000_NS8cuda_cub4core6detail13_kernel_agentINS1_15__reduce_by_key16ReduceByKeyAgentINS0_6detail15normal_iteratorINS0_10device_ptrIiEEEESB_SB_SB_N4cuda3std3__48equal_toIiEENSE_4plusIiEEPiiEEJSB_SB_SB_SB_SJ_N3cub18CUB_300001_SM_100024ReduceByKeyScanTileStateIiiLb1EEESG_SI_iiEEEvDpT0_(
	.param .align 8 .b8 _ZN6thrust24THRUST_300001_SM_1000_NS8cuda_cub4core6detail13_kernel_agentINS1_15__reduce_by_key16ReduceByKeyAgentINS0_6detail15normal_iteratorINS0_10device_ptrIiEEEESB_SB_SB_N4cuda3std3__48equal_toIiEENSE_4plusIiEEPiiEEJSB_SB_SB_SB_SJ_N3cub18CUB_300001_SM_100024ReduceByKeyScanTileStateIiiLb1EEESG_SI_iiEEEvDpT0__param_0[8],
	.param .align 8 .b8 _ZN6thrust24THRUST_300001_SM_1000_NS8cuda_cub4core6detail13_kernel_agentINS1_15__reduce_by_key16ReduceByKeyAgentINS0_6detail15normal_iteratorINS0_10device_ptrIiEEEESB_SB_SB_N4cuda3std3__48equal_toIiEENSE_4plusIiEEPiiEEJSB_SB_SB_SB_SJ_N3cub18CUB_300001_SM_100024ReduceByKeyScanTileStateIiiLb1EEESG_SI_iiEEEvDpT0__param_1[8],
	.param .align 8 .b8 _ZN6thrust24THRUST_300001_SM_1000_NS8cuda_cub4core6detail13_kernel_agentINS1_15__reduce_by_key16ReduceByKeyAgentINS0_6detail15normal_iteratorINS0_10device_ptrIiEEEESB_SB_SB_N4cuda3std3__48equal_toIiEENSE_4plusIiEEPiiEEJSB_SB_SB_SB_SJ_N3cub18CUB_300001_SM_100024ReduceByKeyScanTileStateIiiLb1EEESG_SI_iiEEEvDpT0__param_2[8],
	.param .align 8 .b8 _ZN6thrust24THRUST_300001_SM_1000_NS8cuda_cub4core6detail13_kernel_agentINS1_15__reduce_by_key16ReduceByKeyAgentINS0_6detail15normal_iteratorINS0_10device_ptrIiEEEESB_SB_SB_N4cuda3std3__48equal_toIiEENSE_4plusIiEEPiiEEJSB_SB_SB_SB_SJ_N3cub18CUB_300001_SM_100024ReduceByKeyScanTileStateIiiLb1EEESG_SI_iiEEEvDpT0__param_3[8],
	.param .u64 .ptr .align 1 _ZN6thrust24THRUST_300001_SM_1000_NS8cuda_cub4core6detail13_kernel_agentINS1_15__reduce_by_key16ReduceByKeyAgentINS0_6detail15normal_iteratorINS0_10device_ptrIiEEEESB_SB_SB_N4cuda3std3__48equal_toIiEENSE_4plusIiEEPiiEEJSB_SB_SB_SB_SJ_N3cub18CUB_300001_SM_100024ReduceByKeyScanTileStateIiiLb1EEESG_SI_iiEEEvDpT0__param_4,
	.param .align 8 .b8 _ZN6thrust24THRUST_300001_SM_1000_NS8cuda_cub4core6detail13_kernel_agentINS1_15__reduce_by_key16ReduceByKeyAgentINS0_6detail15normal_iteratorINS0_10device_ptrIiEEEESB_SB_SB_N4cuda3std3__48equal_toIiEENSE_4plusIiEEPiiEEJSB_SB_SB_SB_SJ_N3cub18CUB_300001_SM_100024ReduceByKeyScanTileStateIiiLb1EEESG_SI_iiEEEvDpT0__param_5[8],
	.param .align 1 .b8 _ZN6thrust24THRUST_300001_SM_1000_NS8cuda_cub4core6detail13_kernel_agentINS1_15__reduce_by_key16ReduceByKeyAgentINS0_6detail15normal_iteratorINS0_10device_ptrIiEEEESB_SB_SB_N4cuda3std3__48equal_toIiEENSE_4plusIiEEPiiEEJSB_SB_SB_SB_SJ_N3cub18CUB_300001_SM_100024ReduceByKeyScanTileStateIiiLb1EEESG_SI_iiEEEvDpT0__param_6[1],
	.param .align 1 .b8 _ZN6thrust24THRUST_300001_SM_1000_NS8cuda_cub4core6detail13_kernel_agentINS1_15__reduce_by_key16ReduceByKeyAgentINS0_6detail15normal_iteratorINS0_10device_ptrIiEEEESB_SB_SB_N4cuda3std3__48equal_toIiEENSE_4plusIiEEPiiEEJSB_SB_SB_SB_SJ_N3cub18CUB_300001_SM_100024ReduceByKeyScanTileStateIiiLb1EEESG_SI_iiEEEvDpT0__param_7[1],
	.param .u32 _ZN6thrust24THRUST_300001_SM_1000_NS8cuda_cub4core6detail13_kernel_agentINS1_15__reduce_by_key16ReduceByKeyAgentINS0_6detail15normal_iteratorINS0_10device_ptrIiEEEESB_SB_SB_N4cuda3std3__48equal_toIiEENSE_4plusIiEEPiiEEJSB_SB_SB_SB_SJ_N3cub18CUB_300001_SM_100024ReduceByKeyScanTileStateIiiLb1EEESG_SI_iiEEEvDpT0__param_8,
	.param .u32 _ZN6thrust24THRUST_300001_SM_1000_NS8cuda_cub4core6detail13_kernel_agentINS1_15__reduce_by_key16ReduceByKeyAgentINS0_6detail15normal_iteratorINS0_10device_ptrIiEEEESB_SB_SB_N4cuda3std3__48equal_toIiEENSE_4plusIiEEPiiEEJSB_SB_SB_SB_SJ_N3cub18CUB_300001_SM_100024ReduceByKeyScanTileStateIiiLb1EEESG_SI_iiEEEvDpT0__param_9
)
.maxntid 256
{
	.reg .pred 	%p<468>;
	.reg .b32 	%r<1954>;
	.reg .b64 	%rd<340>;

	ld.param.u64 	%rd1, [_ZN6thrust24THRUST_300001_SM_1000_NS8cuda_cub4core6detail13_kernel_agentINS1_15__reduce_by_key16ReduceByKeyAgentINS0_6detail15normal_iteratorINS0_10device_ptrIiEEEESB_SB_SB_N4cuda3std3__48equal_toIiEENSE_4plusIiEEPiiEEJSB_SB_SB_SB_SJ_N3cub18CUB_300001_SM_100024ReduceByKeyScanTileStateIiiLb1EEESG_SI_iiEEEvDpT0__param_5];
	ld.param.u64 	%rd2, [_ZN6thrust24THRUST_300001_SM_1000_NS8cuda_cub4core6detail13_kernel_agentINS1_15__reduce_by_key16ReduceByKeyAgentINS0_6detail15normal_iteratorINS0_10device_ptrIiEEEESB_SB_SB_N4cuda3std3__48equal_toIiEENSE_4plusIiEEPiiEEJSB_SB_SB_SB_SJ_N3cub18CUB_300001_SM_100024ReduceByKeyScanTileStateIiiLb1EEESG_SI_iiEEEvDpT0__param_0];
	ld.param.u64 	%rd3, [_ZN6thrust24THRUST_300001_SM_1000_NS8cuda_cub4core6detail13_kernel_agentINS1_15__reduce_by_key16ReduceByKeyAgentINS0_6detail15normal_iteratorINS0_10device_ptrIiEEEESB_SB_SB_N4cuda3std3__48equal_toIiEENSE_4plusIiEEPiiEEJSB_SB_SB_SB_SJ_N3cub18CUB_300001_SM_100024ReduceByKeyScanTileStateIiiLb1EEESG_SI_iiEEEvDpT0__param_1];
	ld.param.u64 	%rd58, [_ZN6thrust24THRUST_300001_SM_1000_NS8cuda_cub4core6detail13_kernel_agentINS1_15__reduce_by_key16ReduceByKeyAgentINS0_6detail15normal_iteratorINS0_10device_ptrIiEEEESB_SB_SB_N4cuda3std3__48equal_toIiEENSE_4plusIiEEPiiEEJSB_SB_SB_SB_SJ_N3cub18CUB_300001_SM_100024ReduceByKeyScanTileStateIiiLb1EEESG_SI_iiEEEvDpT0__param_3];
	ld.param.u64 	%rd59, [_ZN6thrust24THRUST_300001_SM_1000_NS8cuda_cub4core6detail13_kernel_agentINS1_15__reduce_by_key16ReduceByKeyAgentINS0_6detail15normal_iteratorINS0_10device_ptrIiEEEESB_SB_SB_N4cuda3std3__48equal_toIiEENSE_4plusIiEEPiiEEJSB_SB_SB_SB_SJ_N3cub18CUB_300001_SM_100024ReduceByKeyScanTileStateIiiLb1EEESG_SI_iiEEEvDpT0__param_2];
	ld.param.u32 	%r443, [_ZN6thrust24THRUST_300001_SM_1000_NS8cuda_cub4core6detail13_kernel_agentINS1_15__reduce_by_key16ReduceByKeyAgentINS0_6detail15normal_iteratorINS0_10device_ptrIiEEEESB_SB_SB_N4cuda3std3__48equal_toIiEENSE_4plusIiEEPiiEEJSB_SB_SB_SB_SJ_N3cub18CUB_300001_SM_100024ReduceByKeyScanTileStateIiiLb1EEESG_SI_iiEEEvDpT0__param_8];
	cvta.to.global.u64 	%rd4, %rd59;
	cvta.to.global.u64 	%rd5, %rd58;
	mov.u32 	%r1, %ctaid.x;
	mul.lo.s32 	%r2, %r1, 2304;
	sub.s32 	%r3, %r443, %r2;
	setp.lt.s32 	%p12, %r3, 2305;
	@%p12 bra 	$L__BB1_122;
	setp.ne.s32 	%p288, %r1, 0;
	@%p288 bra 	$L__BB1_52;
	mov.u32 	%r1876, %tid.x;
	and.b32  	%r1628, %r1876, 31;
	and.b32  	%r1629, %r1876, 992;
	add.s32 	%r1630, %r2, %r1628;
	mad.lo.s32 	%r1631, %r1629, 9, %r1630;
	mul.wide.u32 	%rd294, %r1631, 4;
	add.s64 	%rd276, %rd2, %rd294;
	// begin inline asm
	ld.global.nc.u32 %r1607, [%rd276];
	// end inline asm
	add.s64 	%rd277, %rd276, 128;
	// begin inline asm
	ld.global.nc.u32 %r1608, [%rd277];
	// end inline asm
	add.s64 	%rd278, %rd276, 256;
	// begin inline asm
	ld.global.nc.u32 %r1609, [%rd278];
	// end inline asm
	add.s64 	%rd279, %rd276, 384;
	// begin inline asm
	ld.global.nc.u32 %r1610, [%rd279];
	// end inline asm
	add.s64 	%rd280, %rd276, 512;
	// begin inline asm
	ld.global.nc.u32 %r1611, [%rd280];
	// end inline asm
	add.s64 	%rd281, %rd276, 640;
	// begin inline asm
	ld.global.nc.u32 %r1612, [%rd281];
	// end inline asm
	add.s64 	%rd282, %rd276, 768;
	// begin inline asm
	ld.global.nc.u32 %r1613, [%rd282];
	// end inline asm
	add.s64 	%rd283, %rd276, 896;
	// begin inline asm
	ld.global.nc.u32 %r1614, [%rd283];
	// end inline asm
	add.s64 	%rd284, %rd276, 1024;
	// begin inline asm
	ld.global.nc.u32 %r1615, [%rd284];
	// end inline asm
	// begin inline asm
	mov.u32 %r1616, %laneid;
	// end inline asm
	shr.u32 	%r6, %r1876, 5;
	mad.lo.s32 	%r1632, %r6, 288, %r1616;
	shl.b32 	%r1633, %r1632, 2;
	mov.u32 	%r1634, _ZN6thrust24THRUST_300001_SM_1000_NS8cuda_cub4core6detail5shmemE;
	add.s32 	%r1635, %r1634, %r1633;
	st.shared.u32 	[%r1635], %r1607;
	st.shared.u32 	[%r1635+128], %r1608;
	st.shared.u32 	[%r1635+256], %r1609;
	st.shared.u32 	[%r1635+384], %r1610;
	st.shared.u32 	[%r1635+512], %r1611;
	st.shared.u32 	[%r1635+640], %r1612;
	st.shared.u32 	[%r1635+768], %r1613;
	st.shared.u32 	[%r1635+896], %r1614;
	st.shared.u32 	[%r1635+1024], %r1615;
	bar.warp.sync 	-1;
	shl.b32 	%r1636, %r1616, 5;
	add.s32 	%r1637, %r1635, %r1636;
	ld.shared.u32 	%r7, [%r1637];
	ld.shared.u32 	%r8, [%r1637+4];
	ld.shared.u32 	%r9, [%r1637+8];
	ld.shared.u32 	%r10, [%r1637+12];
	ld.shared.u32 	%r11, [%r1637+16];
	ld.shared.u32 	%r12, [%r1637+20];
	ld.shared.u32 	%r13, [%r1637+24];
	ld.shared.u32 	%r14, [%r1637+28];
	ld.shared.u32 	%r15, [%r1637+32];
	bar.sync 	0;
	add.s64 	%rd285, %rd3, %rd294;
	// begin inline asm
	ld.global.nc.u32 %r1617, [%rd285];
	// end inline asm
	add.s64 	%rd286, %rd285, 128;
	// begin inline asm
	ld.global.nc.u32 %r1618, [%rd286];
	// end inline asm
	add.s64 	%rd287, %rd285, 256;
	// begin inline asm
	ld.global.nc.u32 %r1619, [%rd287];
	// end inline asm
	add.s64 	%rd288, %rd285, 384;
	// begin inline asm
	ld.global.nc.u32 %r1620, [%rd288];
	// end inline asm
	add.s64 	%rd289, %rd285, 512;
	// begin inline asm
	ld.global.nc.u32 %r1621, [%rd289];
	// end inline asm
	add.s64 	%rd290, %rd285, 640;
	// begin inline asm
	ld.global.nc.u32 %r1622, [%rd290];
	// end inline asm
	add.s64 	%rd291, %rd285, 768;
	// begin inline asm
	ld.global.nc.u32 %r1623, [%rd291];
	// end inline asm
	add.s64 	%rd292, %rd285, 896;
	// begin inline asm
	ld.global.nc.u32 %r1624, [%rd292];
	// end inline asm
	add.s64 	%rd293, %rd285, 1024;
	// begin inline asm
	ld.global.nc.u32 %r1625, [%rd293];
	// end inline asm
	st.shared.u32 	[%r1635], %r1617;
	st.shared.u32 	[%r1635+128], %r1618;
	st.shared.u32 	[%r1635+256], %r1619;
	st.shared.u32 	[%r1635+384], %r1620;
	st.shared.u32 	[%r1635+512], %r1621;
	st.shared.u32 	[%r1635+640], %r1622;
	st.shared.u32 	[%r1635+768], %r1623;
	st.shared.u32 	[%r1635+896], %r1624;
	st.shared.u32 	[%r1635+1024], %r1625;
	bar.warp.sync 	-1;
	ld.shared.u32 	%r16, [%r1637];
	ld.shared.u32 	%r17, [%r1637+4];
	ld.shared.u32 	%r18, [%r1637+8];
	ld.shared.u32 	%r19, [%r1637+12];
	ld.shared.u32 	%r20, [%r1637+16];
	ld.shared.u32 	%r21, [%r1637+20];
	ld.shared.u32 	%r22, [%r1637+24];
	ld.shared.u32 	%r23, [%r1637+28];
	ld.shared.u32 	%r24, [%r1637+32];
	bar.sync 	0;
	shl.b32 	%r1638, %r1876, 2;
	add.s32 	%r1639, %r1634, %r1638;
	add.s32 	%r25, %r1639, 1148;
	st.shared.u32 	[%r1639+1148], %r15;
	bar.sync 	0;
	setp.eq.s32 	%p398, %r1876, 0;
	mov.b32 	%r1870, 0;
	@%p398 bra 	$L__BB1_4;
	ld.shared.u32 	%r1871, [%r25+-4];
	setp.ne.s32 	%p399, %r1871, %r7;
	selp.u32 	%r1870, 1, 0, %p399;
$L__BB1_4:
	setp.ne.s32 	%p400, %r7, %r8;
	selp.u32 	%r1700, 1, 0, %p400;
	setp.ne.s32 	%p401, %r8, %r9;
	selp.u32 	%r1701, 1, 0, %p401;
	setp.ne.s32 	%p402, %r9, %r10;
	selp.u32 	%r1702, 1, 0, %p402;
	setp.ne.s32 	%p403, %r10, %r11;
	selp.u32 	%r1703, 1, 0, %p403;
	setp.ne.s32 	%p404, %r11, %r12;
	selp.u32 	%r1704, 1, 0, %p404;
	setp.ne.s32 	%p405, %r12, %r13;
	selp.u32 	%r1705, 1, 0, %p405;
	setp.ne.s32 	%p406, %r13, %r14;
	selp.u32 	%r1706, 1, 0, %p406;
	setp.ne.s32 	%p407, %r14, %r15;
	selp.u32 	%r1707, 1, 0, %p407;
	add.s32 	%r1708, %r1870, %r1700;
	selp.b32 	%r1709, 0, %r16, %p400;
	add.s32 	%r1710, %r17, %r1709;
	add.s32 	%r30, %r1708, %r1701;
	selp.b32 	%r1711, 0, %r1710, %p401;
	add.s32 	%r1712, %r18, %r1711;
	add.s32 	%r31, %r30, %r1702;
	selp.b32 	%r1713, 0, %r1712, %p402;
	add.s32 	%r1714, %r19, %r1713;
	add.s32 	%r1715, %r31, %r1703;
	selp.b32 	%r1716, 0, %r1714, %p403;
	add.s32 	%r1717, %r20, %r1716;
	add.s32 	%r1718, %r1715, %r1704;
	selp.b32 	%r1719, 0, %r1717, %p404;
	add.s32 	%r1720, %r21, %r1719;
	add.s32 	%r32, %r1718, %r1705;
	selp.b32 	%r1721, 0, %r1720, %p405;
	add.s32 	%r1722, %r22, %r1721;
	add.s32 	%r33, %r32, %r1706;
	selp.b32 	%r1723, 0, %r1722, %p406;
	add.s32 	%r1724, %r23, %r1723;
	add.s32 	%r1641, %r33, %r1707;
	selp.b32 	%r1725, 0, %r1724, %p407;
	add.s32 	%r1646, %r24, %r1725;
	mov.b32 	%r1697, 1;
	mov.b32 	%r1698, 0;
	mov.b32 	%r1699, -1;
	// begin inline asm
	shfl.sync.up.b32 %r1640, %r1641, %r1697, %r1698, %r1699;
	// end inline asm
	// begin inline asm
	shfl.sync.up.b32 %r1645, %r1646, %r1697, %r1698, %r1699;
	// end inline asm
	setp.eq.s32 	%p408, %r1641, 0;
	selp.b32 	%r1726, %r1645, 0, %p408;
	setp.lt.s32 	%p409, %r1616, 1;
	selp.b32 	%r1727, 0, %r1726, %p409;
	add.s32 	%r1656, %r1727, %r1646;
	selp.b32 	%r1728, 0, %r1640, %p409;
	add.s32 	%r1651, %r1728, %r1641;
	mov.b32 	%r1657, 2;
	// begin inline asm
	shfl.sync.up.b32 %r1650, %r1651, %r1657, %r1698, %r1699;
	// end inline asm
	// begin inline asm
	shfl.sync.up.b32 %r1655, %r1656, %r1657, %r1698, %r1699;
	// end inline asm
	setp.eq.s32 	%p410, %r1651, 0;
	selp.b32 	%r1729, %r1655, 0, %p410;
	setp.lt.s32 	%p411, %r1616, 2;
	selp.b32 	%r1730, 0, %r1729, %p411;
	add.s32 	%r1666, %r1730, %r1656;
	selp.b32 	%r1731, 0, %r1650, %p411;
	add.s32 	%r1661, %r1731, %r1651;
	mov.b32 	%r1667, 4;
	// begin inline asm
	shfl.sync.up.b32 %r1660, %r1661, %r1667, %r1698, %r1699;
	// end inline asm
	// begin inline asm
	shfl.sync.up.b32 %r1665, %r1666, %r1667, %r1698, %r1699;
	// end inline asm
	setp.eq.s32 	%p412, %r1661, 0;
	selp.b32 	%r1732, %r1665, 0, %p412;
	setp.lt.s32 	%p413, %r1616, 4;
	selp.b32 	%r1733, 0, %r1732, %p413;
	add.s32 	%r1676, %r1733, %r1666;
	selp.b32 	%r1734, 0, %r1660, %p413;
	add.s32 	%r1671, %r1734, %r1661;
	mov.b32 	%r1677, 8;
	// begin inline asm
	shfl.sync.up.b32 %r1670, %r1671, %r1677, %r1698, %r1699;
	// end inline asm
	// begin inline asm
	shfl.sync.up.b32 %r1675, %r1676, %r1677, %r1698, %r1699;
	// end inline asm
	setp.eq.s32 	%p414, %r1671, 0;
	selp.b32 	%r1735, %r1675, 0, %p414;
	setp.lt.s32 	%p415, %r1616, 8;
	selp.b32 	%r1736, 0, %r1735, %p415;
	add.s32 	%r1686, %r1736, %r1676;
	selp.b32 	%r1737, 0, %r1670, %p415;
	add.s32 	%r1681, %r1737, %r1671;
	mov.b32 	%r1687, 16;
	// begin inline asm
	shfl.sync.up.b32 %r1680, %r1681, %r1687, %r1698, %r1699;
	// end inline asm
	// begin inline asm
	shfl.sync.up.b32 %r1685, %r1686, %r1687, %r1698, %r1699;
	// end inline asm
	setp.eq.s32 	%p416, %r1681, 0;
	selp.b32 	%r1738, %r1685, 0, %p416;
	setp.lt.s32 	%p417, %r1616, 16;
	selp.b32 	%r1739, 0, %r1738, %p417;
	add.s32 	%r1696, %r1739, %r1686;
	selp.b32 	%r1740, 0, %r1680, %p417;
	add.s32 	%r1691, %r1740, %r1681;
	// begin inline asm
	shfl.sync.up.b32 %r1690, %r1691, %r1697, %r1698, %r1699;
	// end inline asm
	// begin inline asm
	shfl.sync.up.b32 %r1695, %r1696, %r1697, %r1698, %r1699;
	// end inline asm
	setp.ne.s32 	%p418, %r1616, 31;
	@%p418 bra 	$L__BB1_6;
	shl.b32 	%r1741, %r6, 3;
	mov.u32 	%r1742, _ZN6thrust24THRUST_300001_SM_1000_NS8cuda_cub4core6detail5shmemE;
	add.s32 	%r1743, %r1742, %r1741;
	st.shared.v2.u32 	[%r1743], {%r1691, %r1696};
$L__BB1_6:
	setp.ne.s32 	%p419, %r13, %r14;
	setp.ne.s32 	%p420, %r12, %r13;
	setp.ne.s32 	%p421, %r11, %r12;
	setp.ne.s32 	%p422, %r10, %r11;
	setp.ne.s32 	%p423, %r9, %r10;
	setp.ne.s32 	%p424, %r8, %r9;
	setp.ne.s32 	%p425, %r7, %r8;
	setp.ne.s32 	%p426, %r1876, 0;
	bar.sync 	0;
	ld.shared.v4.u32 	{%r38, %r1744, %r39, %r1745}, [_ZN6thrust24THRUST_300001_SM_1000_NS8cuda_cub4core6detail5shmemE];
	shr.u32 	%r1746, %r1876, 5;
	add.s32 	%r1747, %r39, %r38;
	setp.eq.s32 	%p427, %r39, 0;
	selp.b32 	%r1748, %r1744, 0, %p427;
	add.s32 	%r1749, %r1748, %r1745;
	setp.eq.s32 	%p428, %r1746, 2;
	selp.b32 	%r1750, %r1749, %r1744, %p428;
	selp.b32 	%r1751, %r1747, %r38, %p428;
	ld.shared.v4.u32 	{%r40, %r1752, %r41, %r1753}, [_ZN6thrust24THRUST_300001_SM_1000_NS8cuda_cub4core6detail5shmemE+16];
	add.s32 	%r1754, %r40, %r1747;
	setp.eq.s32 	%p429, %r40, 0;
	selp.b32 	%r1755, %r1749, 0, %p429;
	add.s32 	%r1756, %r1755, %r1752;
	setp.eq.s32 	%p430, %r1746, 3;
	selp.b32 	%r1757, %r1756, %r1750, %p430;
	selp.b32 	%r1758, %r1754, %r1751, %p430;
	add.s32 	%r1759, %r41, %r1754;
	setp.eq.s32 	%p431, %r41, 0;
	selp.b32 	%r1760, %r1756, 0, %p431;
	add.s32 	%r1761, %r1760, %r1753;
	setp.eq.s32 	%p432, %r1746, 4;
	selp.b32 	%r1762, %r1761, %r1757, %p432;
	selp.b32 	%r1763, %r1759, %r1758, %p432;
	ld.shared.v4.u32 	{%r42, %r1764, %r43, %r1765}, [_ZN6thrust24THRUST_300001_SM_1000_NS8cuda_cub4core6detail5shmemE+32];
	add.s32 	%r1766, %r42, %r1759;
	setp.eq.s32 	%p433, %r42, 0;
	selp.b32 	%r1767, %r1761, 0, %p433;
	add.s32 	%r1768, %r1767, %r1764;
	setp.eq.s32 	%p434, %r1746, 5;
	selp.b32 	%r1769, %r1768, %r1762, %p434;
	selp.b32 	%r1770, %r1766, %r1763, %p434;
	add.s32 	%r1771, %r43, %r1766;
	setp.eq.s32 	%p435, %r43, 0;
	selp.b32 	%r1772, %r1768, 0, %p435;
	add.s32 	%r1773, %r1772, %r1765;
	setp.eq.s32 	%p436, %r1746, 6;
	selp.b32 	%r1774, %r1773, %r1769, %p436;
	selp.b32 	%r1775, %r1771, %r1770, %p436;
	ld.shared.v4.u32 	{%r44, %r1776, %r45, %r1777}, [_ZN6thrust24THRUST_300001_SM_1000_NS8cuda_cub4core6detail5shmemE+48];
	add.s32 	%r1778, %r44, %r1771;
	setp.eq.s32 	%p437, %r44, 0;
	selp.b32 	%r1779, %r1773, 0, %p437;
	add.s32 	%r1780, %r1779, %r1776;
	setp.eq.s32 	%p438, %r1746, 7;
	selp.b32 	%r1781, %r1780, %r1774, %p438;
	selp.b32 	%r1782, %r1778, %r1775, %p438;
	setp.eq.s32 	%p439, %r45, 0;
	selp.b32 	%r1783, %r1780, 0, %p439;
	add.s32 	%r46, %r1783, %r1777;
	setp.lt.u32 	%p440, %r1876, 32;
	selp.b32 	%r1784, 0, %r1781, %p440;
	selp.b32 	%r1785, 0, %r1782, %p440;
	setp.eq.s32 	%p441, %r1690, 0;
	selp.b32 	%r1786, %r1784, 0, %p441;
	add.s32 	%r1787, %r1786, %r1695;
	setp.eq.s32 	%p442, %r1616, 0;
	selp.b32 	%r47, %r1784, %r1787, %p442;
	selp.b32 	%r1788, 0, %r1690, %p442;
	add.s32 	%r48, %r1785, %r1788;
	add.s32 	%r49, %r48, %r1870;
	setp.eq.s32 	%p443, %r1870, 0;
	selp.b32 	%r1789, %r47, 0, %p443;
	add.s32 	%r50, %r1789, %r16;
	selp.u32 	%r1790, 1, 0, %p425;
	add.s32 	%r1791, %r1870, %r1790;
	add.s32 	%r51, %r1791, %r48;
	selp.b32 	%r1792, 0, %r50, %p425;
	add.s32 	%r52, %r17, %r1792;
	add.s32 	%r53, %r30, %r48;
	selp.b32 	%r1793, 0, %r52, %p424;
	add.s32 	%r54, %r18, %r1793;
	add.s32 	%r55, %r31, %r48;
	selp.b32 	%r1794, 0, %r54, %p423;
	add.s32 	%r56, %r19, %r1794;
	selp.u32 	%r1795, 1, 0, %p422;
	add.s32 	%r57, %r55, %r1795;
	selp.b32 	%r1796, 0, %r56, %p422;
	add.s32 	%r58, %r20, %r1796;
	selp.u32 	%r1797, 1, 0, %p421;
	add.s32 	%r59, %r57, %r1797;
	selp.b32 	%r1798, 0, %r58, %p421;
	add.s32 	%r60, %r21, %r1798;
	add.s32 	%r61, %r32, %r48;
	selp.b32 	%r1799, 0, %r60, %p420;
	add.s32 	%r62, %r22, %r1799;
	add.s32 	%r63, %r33, %r48;
	selp.b32 	%r1800, 0, %r62, %p419;
	add.s32 	%r64, %r23, %r1800;
	@%p426 bra 	$L__BB1_8;
	add.s32 	%r1801, %r39, %r38;
	add.s32 	%r1802, %r40, %r1801;
	add.s32 	%r1803, %r41, %r1802;
	add.s32 	%r1804, %r42, %r1803;
	add.s32 	%r1805, %r43, %r1804;
	add.s32 	%r1806, %r44, %r1805;
	add.s32 	%r1807, %r45, %r1806;
	mov.b64 	%rd296, {%r1807, %r46};
	add.s64 	%rd295, %rd1, 512;
	mov.b64 	%rd297, 101;
	// begin inline asm
	st.relaxed.gpu.v2.u64 [%rd295], {%rd296, %rd297};
	// end inline asm
$L__BB1_8:
	add.s32 	%r1808, %r39, %r38;
	add.s32 	%r1809, %r40, %r1808;
	add.s32 	%r1810, %r41, %r1809;
	add.s32 	%r1811, %r42, %r1810;
	add.s32 	%r1812, %r43, %r1811;
	add.s32 	%r1813, %r44, %r1812;
	add.s32 	%r65, %r45, %r1813;
	setp.lt.s32 	%p444, %r65, 257;
	@%p444 bra 	$L__BB1_34;
	bar.sync 	0;
	@%p443 bra 	$L__BB1_11;
	shl.b32 	%r1814, %r48, 3;
	mov.u32 	%r1815, _ZN6thrust24THRUST_300001_SM_1000_NS8cuda_cub4core6detail5shmemE;
	add.s32 	%r1816, %r1815, %r1814;
	st.shared.v2.u32 	[%r1816], {%r1871, %r47};
$L__BB1_11:
	setp.eq.s32 	%p455, %r7, %r8;
	@%p455 bra 	$L__BB1_13;
	shl.b32 	%r1817, %r49, 3;
	mov.u32 	%r1818, _ZN6thrust24THRUST_300001_SM_1000_NS8cuda_cub4core6detail5shmemE;
	add.s32 	%r1819, %r1818, %r1817;
	st.shared.v2.u32 	[%r1819], {%r7, %r50};
$L__BB1_13:
	setp.eq.s32 	%p456, %r8, %r9;
	@%p456 bra 	$L__BB1_15;
	shl.b32 	%r1820, %r51, 3;
	mov.u32 	%r1821, _ZN6thrust24THRUST_300001_SM_1000_NS8cuda_cub4core6detail5shmemE;
	add.s32 	%r1822, %r1821, %r1820;
	st.shared.v2.u32 	[%r1822], {%r8, %r52};
$L__BB1_15:
	setp.eq.s32 	%p457, %r9, %r10;
	@%p457 bra 	$L__BB1_17;
	shl.b32 	%r1823, %r53, 3;
	mov.u32 	%r1824, _ZN6thrust24THRUST_300001_SM_1000_NS8cuda_cub4core6detail5shmemE;
	add.s32 	%r1825, %r1824, %r1823;
	st.shared.v2.u32 	[%r1825], {%r9, %r54};
$L__BB1_17:
	setp.eq.s32 	%p458, %r10, %r11;
	@%p458 bra 	$L__BB1_19;
	shl.b32 	%r1826, %r55, 3;
	mov.u32 	%r1827, _ZN6thrust24THRUST_300001_SM_1000_NS8cuda_cub4core6detail5shmemE;
	add.s32 	%r1828, %r1827, %r1826;
	st.shared.v2.u32 	[%r1828], {%r10, %r56};
$L__BB1_19:
	setp.eq.s32 	%p459, %r11, %r12;
	@%p459 bra 	$L__BB1_21;
	shl.b32 	%r1829, %r57, 3;
	mov.u32 	%r1830, _ZN6thrust24THRUST_300001_SM_1000_NS8cuda_cub4core6detail5shmemE;
	add.s32 	%r1831, %r1830, %r1829;
	st.shared.v2.u32 	[%r1831], {%r11, %r58};
$L__BB1_21:
	setp.eq.s32 	%p460, %r12, %r13;
	@%p460 bra 	$L__BB1_23;
	shl.b32 	%r1832, %r59, 3;
	mov.u32 	%r1833, _ZN6thrust24THRUST_300001_SM_1000_NS8cuda_cub4core6detail5shmemE;
	add.s32 	%r1834, %r1833, %r1832;
	st.shared.v2.u32 	[%r1834], {%r12, %r60};
$L__BB1_23:
	setp.eq.s32 	%p461, %r13, %r14;
	@%p461 bra 	$L__BB1_25;
	shl.b32 	%r1835, %r61, 3;
	mov.u32 	%r1836, _ZN6thrust24THRUST_300001_SM_1000_NS8cuda_cub4core6detail5shmemE;
	add.s32 	%r1837, %r1836, %r1835;
	st.shared.v2.u32 	[%r1837], {%r13, %r62};
$L__BB1_25:
	setp.eq.s32 	%p462, %r14, %r15;
	@%p462 bra 	$L__BB1_27;
	shl.b32 	%r1838, %r63, 3;
	mov.u32 	%r1839, _ZN6thrust24THRUST_300001_SM_1000_NS8cuda_cub4core6detail5shmemE;
	add.s32 	%r1840, %r1839, %r1838;
	st.shared.v2.u32 	[%r1840], {%r14, %r64};
$L__BB1_27:
	bar.sync 	0;
	setp.ge.u32 	%p463, %r1876, %r65;
	@%p463 bra 	$L__BB1_322;
	add.s32 	%r1841, %r39, %r40;
	add.s32 	%r1842, %r1841, %r41;
	add.s32 	%r1843, %r1842, %r42;
	add.s32 	%r1844, %r1843, %r43;
	add.s32 	%r1845, %r1844, %r44;
	add.s32 	%r1846, %r1845, %r45;
	add.s32 	%r1847, %r1846, %r38;
	not.b32 	%r1848, %r1876;
	add.s32 	%r66, %r1847, %r1848;
	and.b32  	%r1849, %r66, 768;
	setp.eq.s32 	%p464, %r1849, 768;
	@%p464 bra 	$L__BB1_31;
	shr.u32 	%r1850, %r66, 8;
	add.s32 	%r1851, %r1850, 1;
	and.b32  	%r1852, %r1851, 3;
	mul.wide.u32 	%rd325, %r1876, 4;
	add.s64 	%rd331, %rd5, %rd325;
	add.s64 	%rd330, %rd4, %rd325;
	shl.b32 	%r1853, %r1876, 3;
	mov.u32 	%r1854, _ZN6thrust24THRUST_300001_SM_1000_NS8cuda_cub4core6detail5shmemE;
	add.s32 	%r1873, %r1854, %r1853;
	neg.s32 	%r1872, %r1852;
	shl.b32 	%r1855, %r1851, 8;
	and.b32  	%r1856, %r1855, 768;
	add.s32 	%r1876, %r1876, %r1856;
$L__BB1_30:
	.pragma "nounroll";
	ld.shared.v2.u32 	{%r1857, %r1858}, [%r1873];
	st.global.u32 	[%rd330], %r1857;
	st.global.u32 	[%rd331], %r1858;
	add.s64 	%rd331, %rd331, 1024;
	add.s64 	%rd330, %rd330, 1024;
	add.s32 	%r1873, %r1873, 2048;
	add.s32 	%r1872, %r1872, 1;
	setp.ne.s32 	%p465, %r1872, 0;
	@%p465 bra 	$L__BB1_30;
$L__BB1_31:
	setp.lt.u32 	%p466, %r66, 768;
	@%p466 bra 	$L__BB1_322;
	mul.wide.u32 	%rd326, %r1876, 4;
	add.s64 	%rd327, %rd326, 2048;
	add.s64 	%rd333, %rd4, %rd327;
	add.s64 	%rd332, %rd5, %rd327;
	shl.b32 	%r1859, %r1876, 3;
	mov.u32 	%r1860, _ZN6thrust24THRUST_300001_SM_1000_NS8cuda_cub4core6detail5shmemE;
	add.s32 	%r1861, %r1859, %r1860;
	add.s32 	%r1875, %r1861, 4096;
$L__BB1_33:
	ld.shared.v2.u32 	{%r1862, %r1863}, [%r1875+-4096];
	st.global.u32 	[%rd333+-2048], %r1862;
	st.global.u32 	[%rd332+-2048], %r1863;
	ld.shared.v2.u32 	{%r1864, %r1865}, [%r1875+-2048];
	st.global.u32 	[%rd333+-1024], %r1864;
	st.global.u32 	[%rd332+-1024], %r1865;
	ld.shared.v2.u32 	{%r1866, %r1867}, [%r1875];
	st.global.u32 	[%rd333], %r1866;
	st.global.u32 	[%rd332], %r1867;
	ld.shared.v2.u32 	{%r1868, %r1869}, [%r1875+2048];
	st.global.u32 	[%rd333+1024], %r1868;
	st.global.u32 	[%rd332+1024], %r1869;
	add.s32 	%r1876, %r1876, 1024;
	add.s64 	%rd333, %rd333, 4096;
	add.s64 	%rd332, %rd332, 4096;
	add.s32 	%r1875, %r1875, 8192;
	setp.lt.s32 	%p467, %r1876, %r65;
	@%p467 bra 	$L__BB1_33;
	bra.uni 	$L__BB1_322;
$L__BB1_34:
	@%p443 bra 	$L__BB1_36;
	mul.wide.s32 	%rd298, %r48, 4;
	add.s64 	%rd299, %rd4, %rd298;
	st.global.u32 	[%rd299], %r1871;
	add.s64 	%rd300, %rd5, %rd298;
	st.global.u32 	[%rd300], %r47;
$L__BB1_36:
	setp.eq.s32 	%p446, %r7, %r8;
	@%p446 bra 	$L__BB1_38;
	mul.wide.s32 	%rd301, %r49, 4;
	add.s64 	%rd302, %rd4, %rd301;
	st.global.u32 	[%rd302], %r7;
	add.s64 	%rd303, %rd5, %rd301;
	st.global.u32 	[%rd303], %r50;
$L__BB1_38:
	setp.eq.s32 	%p447, %r8, %r9;
	@%p447 bra 	$L__BB1_40;
	mul.wide.s32 	%rd304, %r51, 4;
	add.s64 	%rd305, %rd4, %rd304;
	st.global.u32 	[%rd305], %r8;
	add.s64 	%rd306, %rd5, %rd304;
	st.global.u32 	[%rd306], %r52;
$L__BB1_40:
	setp.eq.s32 	%p448, %r9, %r10;
	@%p448 bra 	$L__BB1_42;
	mul.wide.s32 	%rd307, %r53, 4;
	add.s64 	%rd308, %rd4, %rd307;
	st.global.u32 	[%rd308], %r9;
	add.s64 	%rd309, %rd5, %rd307;
	st.global.u32 	[%rd309], %r54;
$L__BB1_42:
	setp.eq.s32 	%p449, %r10, %r11;
	@%p449 bra 	$L__BB1_44;
	mul.wide.s32 	%rd310, %r55, 4;
	add.s64 	%rd311, %rd4, %rd310;
	st.global.u32 	[%rd311], %r10;
	add.s64 	%rd312, %rd5, %rd310;
	st.global.u32 	[%rd312], %r56;
$L__BB1_44:
	setp.eq.s32 	%p450, %r11, %r12;
	@%p450 bra 	$L__BB1_46;
	mul.wide.s32 	%rd313, %r57, 4;
	add.s64 	%rd314, %rd4, %rd313;
	st.global.u32 	[%rd314], %r11;
	add.s64 	%rd315, %rd5, %rd313;
	st.global.u32 	[%rd315], %r58;
$L__BB1_46:
	setp.eq.s32 	%p451, %r12, %r13;
	@%p451 bra 	$L__BB1_48;
	mul.wide.s32 	%rd316, %r59, 4;
	add.s64 	%rd317, %rd4, %rd316;
	st.global.u32 	[%rd317], %r12;
	add.s64 	%rd318, %rd5, %rd316;
	st.global.u32 	[%rd318], %r60;
$L__BB1_48:
	setp.eq.s32 	%p452, %r13, %r14;
	@%p452 bra 	$L__BB1_50;
	mul.wide.s32 	%rd319, %r61, 4;
	add.s64 	%rd320, %rd4, %rd319;
	st.global.u32 	[%rd320], %r13;
	add.s64 	%rd321, %rd5, %rd319;
	st.global.u32 	[%rd321], %r62;
$L__BB1_50:
	setp.eq.s32 	%p453, %r14, %r15;
	@%p453 bra 	$L__BB1_322;
	mul.wide.s32 	%rd322, %r63, 4;
	add.s64 	%rd323, %rd4, %rd322;
	st.global.u32 	[%rd323], %r14;
	add.s64 	%rd324, %rd5, %rd322;
	st.global.u32 	[%rd324], %r64;
	bra.uni 	$L__BB1_322;
$L__BB1_52:
	mov.u32 	%r1892, %tid.x;
	and.b32  	%r1186, %r1892, 31;
	and.b32  	%r1187, %r1892, 992;
	add.s32 	%r1188, %r2, %r1186;
	mad.lo.s32 	%r81, %r1187, 9, %r1188;
	mul.wide.u32 	%rd211, %r81, 4;
	add.s64 	%rd202, %rd2, %rd211;
	// begin inline asm
	ld.global.nc.u32 %r1175, [%rd202];
	// end inline asm
	add.s64 	%rd203, %rd202, 128;
	// begin inline asm
	ld.global.nc.u32 %r1176, [%rd203];
	// end inline asm
	add.s64 	%rd204, %rd202, 256;
	// begin inline asm
	ld.global.nc.u32 %r1177, [%rd204];
	// end inline asm
	add.s64 	%rd205, %rd202, 384;
	// begin inline asm
	ld.global.nc.u32 %r1178, [%rd205];
	// end inline asm
	add.s64 	%rd206, %rd202, 512;
	// begin inline asm
	ld.global.nc.u32 %r1179, [%rd206];
	// end inline asm
	add.s64 	%rd207, %rd202, 640;
	// begin inline asm
	ld.global.nc.u32 %r1180, [%rd207];
	// end inline asm
	add.s64 	%rd208, %rd202, 768;
	// begin inline asm
	ld.global.nc.u32 %r1181, [%rd208];
	// end inline asm
	add.s64 	%rd209, %rd202, 896;
	// begin inline asm
	ld.global.nc.u32 %r1182, [%rd209];
	// end inline asm
	add.s64 	%rd210, %rd202, 1024;
	// begin inline asm
	ld.global.nc.u32 %r1183, [%rd210];
	// end inline asm
	// begin inline asm
	mov.u32 %r1184, %laneid;
	// end inline asm
	shr.u32 	%r83, %r1892, 5;
	mad.lo.s32 	%r1189, %r83, 288, %r1184;
	shl.b32 	%r1190, %r1189, 2;
	mov.u32 	%r1191, _ZN6thrust24THRUST_300001_SM_1000_NS8cuda_cub4core6detail5shmemE;
	add.s32 	%r84, %r1191, %r1190;
	st.shared.u32 	[%r84], %r1175;
	st.shared.u32 	[%r84+128], %r1176;
	st.shared.u32 	[%r84+256], %r1177;
	st.shared.u32 	[%r84+384], %r1178;
	st.shared.u32 	[%r84+512], %r1179;
	st.shared.u32 	[%r84+640], %r1180;
	st.shared.u32 	[%r84+768], %r1181;
	st.shared.u32 	[%r84+896], %r1182;
	st.shared.u32 	[%r84+1024], %r1183;
	bar.warp.sync 	-1;
	shl.b32 	%r1192, %r1184, 5;
	add.s32 	%r85, %r84, %r1192;
	ld.shared.u32 	%r86, [%r85];
	ld.shared.u32 	%r87, [%r85+4];
	ld.shared.u32 	%r88, [%r85+8];
	ld.shared.u32 	%r89, [%r85+12];
	ld.shared.u32 	%r90, [%r85+16];
	ld.shared.u32 	%r91, [%r85+20];
	ld.shared.u32 	%r92, [%r85+24];
	ld.shared.u32 	%r93, [%r85+28];
	ld.shared.u32 	%r94, [%r85+32];
	setp.ne.s32 	%p289, %r1892, 0;
	mov.b32 	%r1878, 0;
	@%p289 bra 	$L__BB1_54;
	mul.wide.u32 	%rd213, %r2, 4;
	add.s64 	%rd214, %rd2, %rd213;
	add.s64 	%rd212, %rd214, -4;
	// begin inline asm
	ld.global.nc.u32 %r1878, [%rd212];
	// end inline asm
$L__BB1_54:
	setp.eq.s32 	%p290, %r1892, 0;
	bar.sync 	0;
	add.s64 	%rd215, %rd3, %rd211;
	// begin inline asm
	ld.global.nc.u32 %r1194, [%rd215];
	// end inline asm
	add.s64 	%rd216, %rd215, 128;
	// begin inline asm
	ld.global.nc.u32 %r1195, [%rd216];
	// end inline asm
	add.s64 	%rd217, %rd215, 256;
	// begin inline asm
	ld.global.nc.u32 %r1196, [%rd217];
	// end inline asm
	add.s64 	%rd218, %rd215, 384;
	// begin inline asm
	ld.global.nc.u32 %r1197, [%rd218];
	// end inline asm
	add.s64 	%rd219, %rd215, 512;
	// begin inline asm
	ld.global.nc.u32 %r1198, [%rd219];
	// end inline asm
	add.s64 	%rd220, %rd215, 640;
	// begin inline asm
	ld.global.nc.u32 %r1199, [%rd220];
	// end inline asm
	add.s64 	%rd221, %rd215, 768;
	// begin inline asm
	ld.global.nc.u32 %r1200, [%rd221];
	// end inline asm
	add.s64 	%rd222, %rd215, 896;
	// begin inline asm
	ld.global.nc.u32 %r1201, [%rd222];
	// end inline asm
	add.s64 	%rd223, %rd215, 1024;
	// begin inline asm
	ld.global.nc.u32 %r1202, [%rd223];
	// end inline asm
	st.shared.u32 	[%r84], %r1194;
	st.shared.u32 	[%r84+128], %r1195;
	st.shared.u32 	[%r84+256], %r1196;
	st.shared.u32 	[%r84+384], %r1197;
	st.shared.u32 	[%r84+512], %r1198;
	st.shared.u32 	[%r84+640], %r1199;
	st.shared.u32 	[%r84+768], %r1200;
	st.shared.u32 	[%r84+896], %r1201;
	st.shared.u32 	[%r84+1024], %r1202;
	bar.warp.sync 	-1;
	ld.shared.u32 	%r97, [%r85];
	ld.shared.u32 	%r98, [%r85+4];
	ld.shared.u32 	%r99, [%r85+8];
	ld.shared.u32 	%r100, [%r85+12];
	ld.shared.u32 	%r101, [%r85+16];
	ld.shared.u32 	%r102, [%r85+20];
	ld.shared.u32 	%r103, [%r85+24];
	ld.shared.u32 	%r104, [%r85+28];
	ld.shared.u32 	%r105, [%r85+32];
	bar.sync 	0;
	shl.b32 	%r1203, %r1892, 2;
	add.s32 	%r1205, %r1191, %r1203;
	add.s32 	%r106, %r1205, 1148;
	st.shared.u32 	[%r1205+1148], %r94;
	bar.sync 	0;
	@%p290 bra 	$L__BB1_56;
	ld.shared.u32 	%r1878, [%r106+-4];
$L__BB1_56:
	setp.ne.s32 	%p291, %r1878, %r86;
	selp.u32 	%r1266, 1, 0, %p291;
	setp.ne.s32 	%p292, %r86, %r87;
	selp.u32 	%r1267, 1, 0, %p292;
	setp.ne.s32 	%p293, %r87, %r88;
	selp.u32 	%r1268, 1, 0, %p293;
	setp.ne.s32 	%p294, %r88, %r89;
	selp.u32 	%r1269, 1, 0, %p294;
	setp.ne.s32 	%p295, %r89, %r90;
	selp.u32 	%r1270, 1, 0, %p295;
	setp.ne.s32 	%p296, %r90, %r91;
	selp.u32 	%r1271, 1, 0, %p296;
	setp.ne.s32 	%p297, %r91, %r92;
	selp.u32 	%r1272, 1, 0, %p297;
	setp.ne.s32 	%p298, %r92, %r93;
	selp.u32 	%r1273, 1, 0, %p298;
	setp.ne.s32 	%p299, %r93, %r94;
	selp.u32 	%r1274, 1, 0, %p299;
	add.s32 	%r1275, %r1267, %r1266;
	selp.b32 	%r1276, 0, %r97, %p292;
	add.s32 	%r1277, %r98, %r1276;
	add.s32 	%r1278, %r1275, %r1268;
	selp.b32 	%r1279, 0, %r1277, %p293;
	add.s32 	%r1280, %r99, %r1279;
	add.s32 	%r1281, %r1278, %r1269;
	selp.b32 	%r1282, 0, %r1280, %p294;
	add.s32 	%r1283, %r100, %r1282;
	add.s32 	%r1284, %r1281, %r1270;
	selp.b32 	%r1285, 0, %r1283, %p295;
	add.s32 	%r1286, %r101, %r1285;
	add.s32 	%r1287, %r1284, %r1271;
	selp.b32 	%r1288, 0, %r1286, %p296;
	add.s32 	%r1289, %r102, %r1288;
	add.s32 	%r1290, %r1287, %r1272;
	selp.b32 	%r1291, 0, %r1289, %p297;
	add.s32 	%r1292, %r103, %r1291;
	add.s32 	%r1293, %r1290, %r1273;
	selp.b32 	%r1294, 0, %r1292, %p298;
	add.s32 	%r1295, %r104, %r1294;
	add.s32 	%r1207, %r1293, %r1274;
	selp.b32 	%r1296, 0, %r1295, %p299;
	add.s32 	%r1212, %r105, %r1296;
	mov.b32 	%r1263, 1;
	mov.b32 	%r1264, 0;
	mov.b32 	%r1265, -1;
	// begin inline asm
	shfl.sync.up.b32 %r1206, %r1207, %r1263, %r1264, %r1265;
	// end inline asm
	// begin inline asm
	shfl.sync.up.b32 %r1211, %r1212, %r1263, %r1264, %r1265;
	// end inline asm
	setp.eq.s32 	%p300, %r1207, 0;
	selp.b32 	%r1297, %r1211, 0, %p300;
	setp.lt.s32 	%p301, %r1184, 1;
	selp.b32 	%r1298, 0, %r1206, %p301;
	add.s32 	%r1217, %r1298, %r1207;
	selp.b32 	%r1299, 0, %r1297, %p301;
	add.s32 	%r1222, %r1299, %r1212;
	mov.b32 	%r1223, 2;
	// begin inline asm
	shfl.sync.up.b32 %r1216, %r1217, %r1223, %r1264, %r1265;
	// end inline asm
	// begin inline asm
	shfl.sync.up.b32 %r1221, %r1222, %r1223, %r1264, %r1265;
	// end inline asm
	setp.eq.s32 	%p302, %r1217, 0;
	selp.b32 	%r1300, %r1221, 0, %p302;
	setp.lt.s32 	%p303, %r1184, 2;
	selp.b32 	%r1301, 0, %r1216, %p303;
	add.s32 	%r1227, %r1301, %r1217;
	selp.b32 	%r1302, 0, %r1300, %p303;
	add.s32 	%r1232, %r1302, %r1222;
	mov.b32 	%r1233, 4;
	// begin inline asm
	shfl.sync.up.b32 %r1226, %r1227, %r1233, %r1264, %r1265;
	// end inline asm
	// begin inline asm
	shfl.sync.up.b32 %r1231, %r1232, %r1233, %r1264, %r1265;
	// end inline asm
	setp.eq.s32 	%p304, %r1227, 0;
	selp.b32 	%r1303, %r1231, 0, %p304;
	setp.lt.s32 	%p305, %r1184, 4;
	selp.b32 	%r1304, 0, %r1226, %p305;
	add.s32 	%r1237, %r1304, %r1227;
	selp.b32 	%r1305, 0, %r1303, %p305;
	add.s32 	%r1242, %r1305, %r1232;
	mov.b32 	%r1243, 8;
	// begin inline asm
	shfl.sync.up.b32 %r1236, %r1237, %r1243, %r1264, %r1265;
	// end inline asm
	// begin inline asm
	shfl.sync.up.b32 %r1241, %r1242, %r1243, %r1264, %r1265;
	// end inline asm
	setp.eq.s32 	%p306, %r1237, 0;
	selp.b32 	%r1306, %r1241, 0, %p306;
	setp.lt.s32 	%p307, %r1184, 8;
	selp.b32 	%r1307, 0, %r1236, %p307;
	add.s32 	%r1247, %r1307, %r1237;
	selp.b32 	%r1308, 0, %r1306, %p307;
	add.s32 	%r1252, %r1308, %r1242;
	mov.b32 	%r1253, 16;
	// begin inline asm
	shfl.sync.up.b32 %r1246, %r1247, %r1253, %r1264, %r1265;
	// end inline asm
	// begin inline asm
	shfl.sync.up.b32 %r1251, %r1252, %r1253, %r1264, %r1265;
	// end inline asm
	setp.eq.s32 	%p308, %r1247, 0;
	selp.b32 	%r1309, %r1251, 0, %p308;
	setp.lt.s32 	%p309, %r1184, 16;
	selp.b32 	%r1310, 0, %r1246, %p309;
	add.s32 	%r1257, %r1310, %r1247;
	selp.b32 	%r1311, 0, %r1309, %p309;
	add.s32 	%r1262, %r1311, %r1252;
	// begin inline asm
	shfl.sync.up.b32 %r1882, %r1257, %r1263, %r1264, %r1265;
	// end inline asm
	// begin inline asm
	shfl.sync.up.b32 %r1883, %r1262, %r1263, %r1264, %r1265;
	// end inline asm
	setp.ne.s32 	%p310, %r1184, 31;
	@%p310 bra 	$L__BB1_58;
	shl.b32 	%r1312, %r83, 3;
	mov.u32 	%r1313, _ZN6thrust24THRUST_300001_SM_1000_NS8cuda_cub4core6detail5shmemE;
	add.s32 	%r1314, %r1313, %r1312;
	st.shared.v2.u32 	[%r1314], {%r1257, %r1262};
$L__BB1_58:
	bar.sync 	0;
	ld.shared.v4.u32 	{%r1315, %r1316, %r1317, %r1318}, [_ZN6thrust24THRUST_300001_SM_1000_NS8cuda_cub4core6detail5shmemE];
	add.s32 	%r1319, %r1317, %r1315;
	setp.eq.s32 	%p311, %r1317, 0;
	selp.b32 	%r1320, %r1316, 0, %p311;
	add.s32 	%r1321, %r1320, %r1318;
	setp.eq.s32 	%p312, %r83, 2;
	selp.b32 	%r1322, %r1319, %r1315, %p312;
	selp.b32 	%r1323, %r1321, %r1316, %p312;
	ld.shared.v4.u32 	{%r1324, %r1325, %r1326, %r1327}, [_ZN6thrust24THRUST_300001_SM_1000_NS8cuda_cub4core6detail5shmemE+16];
	add.s32 	%r1328, %r1324, %r1319;
	setp.eq.s32 	%p313, %r1324, 0;
	selp.b32 	%r1329, %r1321, 0, %p313;
	add.s32 	%r1330, %r1329, %r1325;
	setp.eq.s32 	%p314, %r83, 3;
	selp.b32 	%r1331, %r1328, %r1322, %p314;
	selp.b32 	%r1332, %r1330, %r1323, %p314;
	add.s32 	%r1333, %r1326, %r1328;
	setp.eq.s32 	%p315, %r1326, 0;
	selp.b32 	%r1334, %r1330, 0, %p315;
	add.s32 	%r1335, %r1334, %r1327;
	setp.eq.s32 	%p316, %r83, 4;
	selp.b32 	%r1336, %r1333, %r1331, %p316;
	selp.b32 	%r1337, %r1335, %r1332, %p316;
	ld.shared.v4.u32 	{%r1338, %r1339, %r1340, %r1341}, [_ZN6thrust24THRUST_300001_SM_1000_NS8cuda_cub4core6detail5shmemE+32];
	add.s32 	%r1342, %r1338, %r1333;
	setp.eq.s32 	%p317, %r1338, 0;
	selp.b32 	%r1343, %r1335, 0, %p317;
	add.s32 	%r1344, %r1343, %r1339;
	setp.eq.s32 	%p318, %r83, 5;
	selp.b32 	%r1345, %r1342, %r1336, %p318;
	selp.b32 	%r1346, %r1344, %r1337, %p318;
	add.s32 	%r1347, %r1340, %r1342;
	setp.eq.s32 	%p319, %r1340, 0;
	selp.b32 	%r1348, %r1344, 0, %p319;
	add.s32 	%r1349, %r1348, %r1341;
	setp.eq.s32 	%p320, %r83, 6;
	selp.b32 	%r1350, %r1347, %r1345, %p320;
	selp.b32 	%r1351, %r1349, %r1346, %p320;
	ld.shared.v4.u32 	{%r1352, %r1353, %r1354, %r1355}, [_ZN6thrust24THRUST_300001_SM_1000_NS8cuda_cub4core6detail5shmemE+48];
	add.s32 	%r1356, %r1352, %r1347;
	setp.eq.s32 	%p321, %r1352, 0;
	selp.b32 	%r1357, %r1349, 0, %p321;
	add.s32 	%r1358, %r1357, %r1353;
	setp.eq.s32 	%p322, %r83, 7;
	selp.b32 	%r113, %r1356, %r1350, %p322;
	selp.b32 	%r114, %r1358, %r1351, %p322;
	add.s32 	%r115, %r1354, %r1356;
	setp.eq.s32 	%p323, %r1354, 0;
	selp.b32 	%r1359, %r1358, 0, %p323;
	add.s32 	%r116, %r1359, %r1355;
	setp.lt.u32 	%p324, %r1892, 32;
	@%p324 bra 	$L__BB1_60;
	setp.eq.s32 	%p325, %r1882, 0;
	selp.b32 	%r1360, %r114, 0, %p325;
	add.s32 	%r1361, %r1360, %r1883;
	setp.eq.s32 	%p326, %r1184, 0;
	selp.b32 	%r1362, 0, %r1882, %p326;
	add.s32 	%r1882, %r113, %r1362;
	selp.b32 	%r1883, %r114, %r1361, %p326;
	bra.uni 	$L__BB1_76;
$L__BB1_60:
	setp.ne.s32 	%p327, %r1892, 0;
	mul.wide.u32 	%rd225, %r1, 16;
	add.s64 	%rd18, %rd1, %rd225;
	@%p327 bra 	$L__BB1_62;
	st.shared.u32 	[_ZN6thrust24THRUST_300001_SM_1000_NS8cuda_cub4core6detail5shmemE+116], %r115;
	st.shared.u32 	[_ZN6thrust24THRUST_300001_SM_1000_NS8cuda_cub4core6detail5shmemE+120], %r116;
	mov.b64 	%rd227, {%r115, %r116};
	add.s64 	%rd226, %rd18, 512;
	mov.b64 	%rd228, 100;
	// begin inline asm
	st.relaxed.gpu.v2.u64 [%rd226], {%rd227, %rd228};
	// end inline asm
$L__BB1_62:
	mov.u32 	%r1363, %nctaid.x;
	setp.gt.u32 	%p328, %r1363, 499;
	@%p328 bra 	$L__BB1_64;
	membar.cta;
	bra.uni 	$L__BB1_65;
$L__BB1_64:
	mov.b32 	%r1364, 450;
	// begin inline asm
	nanosleep.u32 %r1364;
	// end inline asm
$L__BB1_65:
	mul.wide.u32 	%rd229, %r1892, 16;
	xor.b64  	%rd230, %rd229, -16;
	add.s64 	%rd231, %rd18, %rd230;
	add.s64 	%rd19, %rd231, 512;
$L__BB1_66:
	// begin inline asm
	ld.relaxed.gpu.v2.u64 {%rd232, %rd334}, [%rd19];
	// end inline asm
	setp.eq.s64 	%p329, %rd334, 99;
	mov.b32 	%r1365, -1;
	vote.sync.any.pred 	%p330, %p329, %r1365;
	@%p330 bra 	$L__BB1_66;
	mov.b64 	{%r1369, %r1374}, %rd232;
	setp.eq.s64 	%p331, %rd334, 101;
	mov.b32 	%r1417, -1;
	vote.sync.ballot.b32 	%r1418, %p331, %r1417;
	// begin inline asm
	mov.u32 %r1367, %lanemask_ge;
	// end inline asm
	and.b32  	%r1419, %r1418, %r1367;
	or.b32  	%r1420, %r1419, -2147483648;
	add.s32 	%r1421, %r1420, -1;
	not.b32 	%r1422, %r1420;
	and.b32  	%r1423, %r1422, %r1421;
	popc.b32 	%r1371, %r1423;
	mov.b32 	%r1375, 1;
	// begin inline asm
	shfl.sync.down.b32 %r1368, %r1369, %r1375, %r1371, %r1417;
	// end inline asm
	// begin inline asm
	shfl.sync.down.b32 %r1373, %r1374, %r1375, %r1371, %r1417;
	// end inline asm
	setp.lt.s32 	%p333, %r1184, %r1371;
	setp.eq.s32 	%p334, %r1369, 0;
	selp.b32 	%r1424, %r1368, 0, %p333;
	add.s32 	%r1379, %r1424, %r1369;
	selp.b32 	%r1425, %r1373, 0, %p334;
	selp.b32 	%r1426, %r1425, 0, %p333;
	add.s32 	%r1384, %r1426, %r1374;
	mov.b32 	%r1385, 2;
	// begin inline asm
	shfl.sync.down.b32 %r1378, %r1379, %r1385, %r1371, %r1417;
	// end inline asm
	// begin inline asm
	shfl.sync.down.b32 %r1383, %r1384, %r1385, %r1371, %r1417;
	// end inline asm
	add.s32 	%r1427, %r1184, 2;
	setp.gt.s32 	%p335, %r1427, %r1371;
	setp.eq.s32 	%p336, %r1379, 0;
	selp.b32 	%r1428, %r1383, 0, %p336;
	selp.b32 	%r1429, 0, %r1378, %p335;
	add.s32 	%r1389, %r1379, %r1429;
	selp.b32 	%r1430, 0, %r1428, %p335;
	add.s32 	%r1394, %r1430, %r1384;
	mov.b32 	%r1395, 4;
	// begin inline asm
	shfl.sync.down.b32 %r1388, %r1389, %r1395, %r1371, %r1417;
	// end inline asm
	// begin inline asm
	shfl.sync.down.b32 %r1393, %r1394, %r1395, %r1371, %r1417;
	// end inline asm
	add.s32 	%r1431, %r1184, 4;
	setp.gt.s32 	%p337, %r1431, %r1371;
	setp.eq.s32 	%p338, %r1389, 0;
	selp.b32 	%r1432, %r1393, 0, %p338;
	selp.b32 	%r1433, 0, %r1388, %p337;
	add.s32 	%r1399, %r1389, %r1433;
	selp.b32 	%r1434, 0, %r1432, %p337;
	add.s32 	%r1404, %r1394, %r1434;
	mov.b32 	%r1405, 8;
	// begin inline asm
	shfl.sync.down.b32 %r1398, %r1399, %r1405, %r1371, %r1417;
	// end inline asm
	// begin inline asm
	shfl.sync.down.b32 %r1403, %r1404, %r1405, %r1371, %r1417;
	// end inline asm
	add.s32 	%r1435, %r1184, 8;
	setp.gt.s32 	%p339, %r1435, %r1371;
	setp.eq.s32 	%p340, %r1399, 0;
	selp.b32 	%r1436, %r1403, 0, %p340;
	selp.b32 	%r1437, 0, %r1398, %p339;
	add.s32 	%r1409, %r1399, %r1437;
	selp.b32 	%r1438, 0, %r1436, %p339;
	add.s32 	%r1414, %r1404, %r1438;
	mov.b32 	%r1415, 16;
	// begin inline asm
	shfl.sync.down.b32 %r1408, %r1409, %r1415, %r1371, %r1417;
	// end inline asm
	// begin inline asm
	shfl.sync.down.b32 %r1413, %r1414, %r1415, %r1371, %r1417;
	// end inline asm
	add.s32 	%r1439, %r1184, 16;
	setp.gt.s32 	%p341, %r1439, %r1371;
	setp.eq.s32 	%p342, %r1409, 0;
	selp.b32 	%r1440, %r1413, 0, %p342;
	selp.b32 	%r1441, 0, %r1408, %p341;
	add.s32 	%r1879, %r1441, %r1409;
	selp.b32 	%r1442, 0, %r1440, %p341;
	add.s32 	%r1880, %r1414, %r1442;
	not.b32 	%r1443, %r1892;
	add.s32 	%r1881, %r1, %r1443;
	add.s64 	%rd22, %rd1, 512;
$L__BB1_68:
	setp.ne.s64 	%p343, %rd334, 101;
	mov.b32 	%r1444, -1;
	vote.sync.all.pred 	%p344, %p343, %r1444;
	not.pred 	%p345, %p344;
	@%p345 bra 	$L__BB1_72;
	mul.wide.s32 	%rd274, %r1881, 16;
	add.s64 	%rd275, %rd22, %rd274;
	add.s64 	%rd273, %rd275, -512;
$L__BB1_70:
	// begin inline asm
	ld.relaxed.gpu.v2.u64 {%rd271, %rd334}, [%rd273];
	// end inline asm
	setp.eq.s64 	%p383, %rd334, 99;
	mov.b32 	%r1527, -1;
	vote.sync.any.pred 	%p384, %p383, %r1527;
	@%p384 bra 	$L__BB1_70;
	mov.b64 	{%r1530, %r1535}, %rd271;
	setp.eq.s64 	%p385, %rd334, 101;
	mov.b32 	%r1578, -1;
	vote.sync.ballot.b32 	%r1579, %p385, %r1578;
	and.b32  	%r1580, %r1579, %r1367;
	or.b32  	%r1581, %r1580, -2147483648;
	add.s32 	%r1582, %r1581, -1;
	not.b32 	%r1583, %r1581;
	and.b32  	%r1584, %r1583, %r1582;
	popc.b32 	%r1532, %r1584;
	mov.b32 	%r1536, 1;
	// begin inline asm
	shfl.sync.down.b32 %r1529, %r1530, %r1536, %r1532, %r1578;
	// end inline asm
	// begin inline asm
	shfl.sync.down.b32 %r1534, %r1535, %r1536, %r1532, %r1578;
	// end inline asm
	setp.lt.s32 	%p387, %r1184, %r1532;
	setp.eq.s32 	%p388, %r1530, 0;
	selp.b32 	%r1585, %r1529, 0, %p387;
	add.s32 	%r1540, %r1585, %r1530;
	selp.b32 	%r1586, %r1534, 0, %p388;
	selp.b32 	%r1587, %r1586, 0, %p387;
	add.s32 	%r1545, %r1587, %r1535;
	mov.b32 	%r1546, 2;
	// begin inline asm
	shfl.sync.down.b32 %r1539, %r1540, %r1546, %r1532, %r1578;
	// end inline asm
	// begin inline asm
	shfl.sync.down.b32 %r1544, %r1545, %r1546, %r1532, %r1578;
	// end inline asm
	add.s32 	%r1588, %r1184, 2;
	setp.gt.s32 	%p389, %r1588, %r1532;
	setp.eq.s32 	%p390, %r1540, 0;
	selp.b32 	%r1589, %r1544, 0, %p390;
	selp.b32 	%r1590, 0, %r1539, %p389;
	add.s32 	%r1550, %r1540, %r1590;
	selp.b32 	%r1591, 0, %r1589, %p389;
	add.s32 	%r1555, %r1591, %r1545;
	mov.b32 	%r1556, 4;
	// begin inline asm
	shfl.sync.down.b32 %r1549, %r1550, %r1556, %r1532, %r1578;
	// end inline asm
	// begin inline asm
	shfl.sync.down.b32 %r1554, %r1555, %r1556, %r1532, %r1578;
	// end inline asm
	add.s32 	%r1592, %r1184, 4;
	setp.gt.s32 	%p391, %r1592, %r1532;
	setp.eq.s32 	%p392, %r1550, 0;
	selp.b32 	%r1593, %r1554, 0, %p392;
	selp.b32 	%r1594, 0, %r1549, %p391;
	add.s32 	%r1560, %r1550, %r1594;
	selp.b32 	%r1595, 0, %r1593, %p391;
	add.s32 	%r1565, %r1555, %r1595;
	mov.b32 	%r1566, 8;
	// begin inline asm
	shfl.sync.down.b32 %r1559, %r1560, %r1566, %r1532, %r1578;
	// end inline asm
	// begin inline asm
	shfl.sync.down.b32 %r1564, %r1565, %r1566, %r1532, %r1578;
	// end inline asm
	add.s32 	%r1596, %r1184, 8;
	setp.gt.s32 	%p393, %r1596, %r1532;
	setp.eq.s32 	%p394, %r1560, 0;
	selp.b32 	%r1597, %r1564, 0, %p394;
	selp.b32 	%r1598, 0, %r1559, %p393;
	add.s32 	%r1570, %r1560, %r1598;
	selp.b32 	%r1599, 0, %r1597, %p393;
	add.s32 	%r1575, %r1565, %r1599;
	mov.b32 	%r1576, 16;
	// begin inline asm
	shfl.sync.down.b32 %r1569, %r1570, %r1576, %r1532, %r1578;
	// end inline asm
	// begin inline asm
	shfl.sync.down.b32 %r1574, %r1575, %r1576, %r1532, %r1578;
	// end inline asm
	add.s32 	%r1600, %r1184, 16;
	setp.gt.s32 	%p395, %r1600, %r1532;
	setp.eq.s32 	%p396, %r1570, 0;
	selp.b32 	%r1601, %r1574, 0, %p396;
	selp.b32 	%r1602, 0, %r1569, %p395;
	selp.b32 	%r1603, 0, %r1601, %p395;
	add.s32 	%r1604, %r1575, %r1603;
	add.s32 	%r1605, %r1602, %r1879;
	add.s32 	%r126, %r1605, %r1570;
	setp.eq.s32 	%p397, %r1879, 0;
	selp.b32 	%r1606, %r1604, 0, %p397;
	add.s32 	%r1880, %r1606, %r1880;
	add.s32 	%r1881, %r1881, -32;
	mov.u32 	%r1879, %r126;
	bra.uni 	$L__BB1_68;
$L__BB1_72:
	@%p327 bra 	$L__BB1_74;
	add.s32 	%r1446, %r1879, %r115;
	setp.eq.s32 	%p347, %r115, 0;
	selp.b32 	%r1447, %r1880, 0, %p347;
	add.s32 	%r1448, %r1447, %r116;
	mov.b64 	%rd236, {%r1446, %r1448};
	add.s64 	%rd235, %rd18, 512;
	mov.b64 	%rd237, 101;
	// begin inline asm
	st.relaxed.gpu.v2.u64 [%rd235], {%rd236, %rd237};
	// end inline asm
	st.shared.u32 	[_ZN6thrust24THRUST_300001_SM_1000_NS8cuda_cub4core6detail5shmemE+100], %r1879;
	st.shared.v2.u32 	[_ZN6thrust24THRUST_300001_SM_1000_NS8cuda_cub4core6detail5shmemE+104], {%r1880, %r1446};
	st.shared.u32 	[_ZN6thrust24THRUST_300001_SM_1000_NS8cuda_cub4core6detail5shmemE+112], %r1448;
$L__BB1_74:
	setp.ne.s32 	%p348, %r1184, 0;
	@%p348 bra 	$L__BB1_76;
	st.shared.v2.u32 	[_ZN6thrust24THRUST_300001_SM_1000_NS8cuda_cub4core6detail5shmemE+72], {%r1879, %r1880};
	mov.u32 	%r1882, %r1879;
	mov.u32 	%r1883, %r1880;
$L__BB1_76:
	setp.eq.s32 	%p349, %r1892, 0;
	bar.sync 	0;
	@%p349 bra 	$L__BB1_78;
	ld.shared.v2.u32 	{%r1449, %r1450}, [_ZN6thrust24THRUST_300001_SM_1000_NS8cuda_cub4core6detail5shmemE+72];
	add.s32 	%r131, %r1449, %r1882;
	setp.eq.s32 	%p350, %r1882, 0;
	selp.b32 	%r1451, %r1450, 0, %p350;
	add.s32 	%r1883, %r1451, %r1883;
	mov.u32 	%r1882, %r131;
$L__BB1_78:
	setp.ne.s32 	%p351, %r92, %r93;
	setp.ne.s32 	%p352, %r91, %r92;
	setp.ne.s32 	%p353, %r90, %r91;
	setp.ne.s32 	%p354, %r89, %r90;
	setp.ne.s32 	%p355, %r88, %r89;
	setp.ne.s32 	%p356, %r87, %r88;
	setp.ne.s32 	%p357, %r86, %r87;
	setp.ne.s32 	%p358, %r1878, %r86;
	selp.u32 	%r1452, 1, 0, %p358;
	add.s32 	%r135, %r1882, %r1452;
	selp.b32 	%r1453, 0, %r1883, %p358;
	add.s32 	%r136, %r1453, %r97;
	selp.u32 	%r1454, 1, 0, %p357;
	add.s32 	%r1455, %r1454, %r1452;
	add.s32 	%r137, %r1455, %r1882;
	selp.b32 	%r1456, 0, %r136, %p357;
	add.s32 	%r138, %r98, %r1456;
	selp.u32 	%r1457, 1, 0, %p356;
	add.s32 	%r139, %r137, %r1457;
	selp.b32 	%r1458, 0, %r138, %p356;
	add.s32 	%r140, %r99, %r1458;
	selp.u32 	%r1459, 1, 0, %p355;
	add.s32 	%r141, %r139, %r1459;
	selp.b32 	%r1460, 0, %r140, %p355;
	add.s32 	%r142, %r100, %r1460;
	selp.u32 	%r1461, 1, 0, %p354;
	add.s32 	%r143, %r141, %r1461;
	selp.b32 	%r1462, 0, %r142, %p354;
	add.s32 	%r144, %r101, %r1462;
	selp.u32 	%r1463, 1, 0, %p353;
	add.s32 	%r145, %r143, %r1463;
	selp.b32 	%r1464, 0, %r144, %p353;
	add.s32 	%r146, %r102, %r1464;
	selp.u32 	%r1465, 1, 0, %p352;
	add.s32 	%r147, %r145, %r1465;
	selp.b32 	%r1466, 0, %r146, %p352;
	add.s32 	%r148, %r103, %r1466;
	selp.u32 	%r1467, 1, 0, %p351;
	add.s32 	%r149, %r147, %r1467;
	selp.b32 	%r1468, 0, %r148, %p351;
	add.s32 	%r150, %r104, %r1468;
	ld.shared.u32 	%r151, [_ZN6thrust24THRUST_300001_SM_1000_NS8cuda_cub4core6detail5shmemE+116];
	ld.shared.u32 	%r152, [_ZN6thrust24THRUST_300001_SM_1000_NS8cuda_cub4core6detail5shmemE+100];
	setp.lt.s32 	%p359, %r151, 257;
	@%p359 bra 	$L__BB1_104;
	setp.eq.s32 	%p369, %r1878, %r86;
	bar.sync 	0;
	@%p369 bra 	$L__BB1_81;
	sub.s32 	%r1469, %r1882, %r152;
	shl.b32 	%r1470, %r1469, 3;
	mov.u32 	%r1471, _ZN6thrust24THRUST_300001_SM_1000_NS8cuda_cub4core6detail5shmemE;
	add.s32 	%r1472, %r1471, %r1470;
	st.shared.v2.u32 	[%r1472], {%r1878, %r1883};
$L__BB1_81:
	setp.eq.s32 	%p370, %r86, %r87;
	@%p370 bra 	$L__BB1_83;
	sub.s32 	%r1473, %r135, %r152;
	shl.b32 	%r1474, %r1473, 3;
	mov.u32 	%r1475, _ZN6thrust24THRUST_300001_SM_1000_NS8cuda_cub4core6detail5shmemE;
	add.s32 	%r1476, %r1475, %r1474;
	st.shared.v2.u32 	[%r1476], {%r86, %r136};
$L__BB1_83:
	setp.eq.s32 	%p371, %r87, %r88;
	@%p371 bra 	$L__BB1_85;
	sub.s32 	%r1477, %r137, %r152;
	shl.b32 	%r1478, %r1477, 3;
	mov.u32 	%r1479, _ZN6thrust24THRUST_300001_SM_1000_NS8cuda_cub4core6detail5shmemE;
	add.s32 	%r1480, %r1479, %r1478;
	st.shared.v2.u32 	[%r1480], {%r87, %r138};
$L__BB1_85:
	setp.eq.s32 	%p372, %r88, %r89;
	@%p372 bra 	$L__BB1_87;
	sub.s32 	%r1481, %r139, %r152;
	shl.b32 	%r1482, %r1481, 3;
	mov.u32 	%r1483, _ZN6thrust24THRUST_300001_SM_1000_NS8cuda_cub4core6detail5shmemE;
	add.s32 	%r1484, %r1483, %r1482;
	st.shared.v2.u32 	[%r1484], {%r88, %r140};
$L__BB1_87:
	setp.eq.s32 	%p373, %r89, %r90;
	@%p373 bra 	$L__BB1_89;
	sub.s32 	%r1485, %r141, %r152;
	shl.b32 	%r1486, %r1485, 3;
	mov.u32 	%r1487, _ZN6thrust24THRUST_300001_SM_1000_NS8cuda_cub4core6detail5shmemE;
	add.s32 	%r1488, %r1487, %r1486;
	st.shared.v2.u32 	[%r1488], {%r89, %r142};
$L__BB1_89:
	setp.eq.s32 	%p374, %r90, %r91;
	@%p374 bra 	$L__BB1_91;
	sub.s32 	%r1489, %r143, %r152;
	shl.b32 	%r1490, %r1489, 3;
	mov.u32 	%r1491, _ZN6thrust24THRUST_300001_SM_1000_NS8cuda_cub4core6detail5shmemE;
	add.s32 	%r1492, %r1491, %r1490;
	st.shared.v2.u32 	[%r1492], {%r90, %r144};
$L__BB1_91:
	setp.eq.s32 	%p375, %r91, %r92;
	@%p375 bra 	$L__BB1_93;
	sub.s32 	%r1493, %r145, %r152;
	shl.b32 	%r1494, %r1493, 3;
	mov.u32 	%r1495, _ZN6thrust24THRUST_300001_SM_1000_NS8cuda_cub4core6detail5shmemE;
	add.s32 	%r1496, %r1495, %r1494;
	st.shared.v2.u32 	[%r1496], {%r91, %r146};
$L__BB1_93:
	setp.eq.s32 	%p376, %r92, %r93;
	@%p376 bra 	$L__BB1_95;
	sub.s32 	%r1497, %r147, %r152;
	shl.b32 	%r1498, %r1497, 3;
	mov.u32 	%r1499, _ZN6thrust24THRUST_300001_SM_1000_NS8cuda_cub4core6detail5shmemE;
	add.s32 	%r1500, %r1499, %r1498;
	st.shared.v2.u32 	[%r1500], {%r92, %r148};
$L__BB1_95:
	setp.eq.s32 	%p377, %r93, %r94;
	@%p377 bra 	$L__BB1_97;
	sub.s32 	%r1501, %r149, %r152;
	shl.b32 	%r1502, %r1501, 3;
	mov.u32 	%r1503, _ZN6thrust24THRUST_300001_SM_1000_NS8cuda_cub4core6detail5shmemE;
	add.s32 	%r1504, %r1503, %r1502;
	st.shared.v2.u32 	[%r1504], {%r93, %r150};
$L__BB1_97:
	bar.sync 	0;
	setp.ge.s32 	%p378, %r1892, %r151;
	@%p378 bra 	$L__BB1_322;
	not.b32 	%r1505, %r1892;
	add.s32 	%r153, %r151, %r1505;
	and.b32  	%r1506, %r153, 768;
	setp.eq.s32 	%p379, %r1506, 768;
	@%p379 bra 	$L__BB1_101;
	shr.u32 	%r1507, %r153, 8;
	add.s32 	%r1508, %r1507, 1;
	and.b32  	%r1509, %r1508, 3;
	shl.b32 	%r1510, %r1892, 3;
	mov.u32 	%r1511, _ZN6thrust24THRUST_300001_SM_1000_NS8cuda_cub4core6detail5shmemE;
	add.s32 	%r1888, %r1511, %r1510;
	add.s32 	%r1887, %r1892, %r152;
	neg.s32 	%r1886, %r1509;
	shl.b32 	%r1512, %r1508, 8;
	and.b32  	%r1513, %r1512, 768;
	add.s32 	%r1892, %r1892, %r1513;
$L__BB1_100:
	.pragma "nounroll";
	mul.wide.s32 	%rd265, %r1887, 4;
	add.s64 	%rd266, %rd5, %rd265;
	add.s64 	%rd267, %rd4, %rd265;
	ld.shared.v2.u32 	{%r1514, %r1515}, [%r1888];
	st.global.u32 	[%rd267], %r1514;
	st.global.u32 	[%rd266], %r1515;
	add.s32 	%r1888, %r1888, 2048;
	add.s32 	%r1887, %r1887, 256;
	add.s32 	%r1886, %r1886, 1;
	setp.ne.s32 	%p380, %r1886, 0;
	@%p380 bra 	$L__BB1_100;
$L__BB1_101:
	setp.lt.u32 	%p381, %r153, 768;
	@%p381 bra 	$L__BB1_322;
	add.s64 	%rd26, %rd4, 2048;
	add.s32 	%r1891, %r1892, %r152;
	add.s64 	%rd27, %rd5, 2048;
	shl.b32 	%r1516, %r1892, 3;
	mov.u32 	%r1517, _ZN6thrust24THRUST_300001_SM_1000_NS8cuda_cub4core6detail5shmemE;
	add.s32 	%r1518, %r1516, %r1517;
	add.s32 	%r1890, %r1518, 4096;
$L__BB1_103:
	mul.wide.s32 	%rd268, %r1891, 4;
	add.s64 	%rd269, %rd26, %rd268;
	add.s64 	%rd270, %rd27, %rd268;
	ld.shared.v2.u32 	{%r1519, %r1520}, [%r1890+-4096];
	st.global.u32 	[%rd269+-2048], %r1519;
	st.global.u32 	[%rd270+-2048], %r1520;
	ld.shared.v2.u32 	{%r1521, %r1522}, [%r1890+-2048];
	st.global.u32 	[%rd269+-1024], %r1521;
	st.global.u32 	[%rd270+-1024], %r1522;
	ld.shared.v2.u32 	{%r1523, %r1524}, [%r1890];
	st.global.u32 	[%rd269], %r1523;
	st.global.u32 	[%rd270], %r1524;
	ld.shared.v2.u32 	{%r1525, %r1526}, [%r1890+2048];
	st.global.u32 	[%rd269+1024], %r1525;
	st.global.u32 	[%rd270+1024], %r1526;
	add.s32 	%r1892, %r1892, 1024;
	add.s32 	%r1891, %r1891, 1024;
	add.s32 	%r1890, %r1890, 8192;
	setp.lt.s32 	%p382, %r1892, %r151;
	@%p382 bra 	$L__BB1_103;
	bra.uni 	$L__BB1_322;
$L__BB1_104:
	setp.eq.s32 	%p360, %r1878, %r86;
	@%p360 bra 	$L__BB1_106;
	mul.wide.s32 	%rd238, %r1882, 4;
	add.s64 	%rd239, %rd4, %rd238;
	st.global.u32 	[%rd239], %r1878;
	add.s64 	%rd240, %rd5, %rd238;
	st.global.u32 	[%rd240], %r1883;
$L__BB1_106:
	setp.eq.s32 	%p361, %r86, %r87;
	@%p361 bra 	$L__BB1_108;
	mul.wide.s32 	%rd241, %r135, 4;
	add.s64 	%rd242, %rd4, %rd241;
	st.global.u32 	[%rd242], %r86;
	add.s64 	%rd243, %rd5, %rd241;
	st.global.u32 	[%rd243], %r136;
$L__BB1_108:
	setp.eq.s32 	%p362, %r87, %r88;
	@%p362 bra 	$L__BB1_110;
	mul.wide.s32 	%rd244, %r137, 4;
	add.s64 	%rd245, %rd4, %rd244;
	st.global.u32 	[%rd245], %r87;
	add.s64 	%rd246, %rd5, %rd244;
	st.global.u32 	[%rd246], %r138;
$L__BB1_110:
	setp.eq.s32 	%p363, %r88, %r89;
	@%p363 bra 	$L__BB1_112;
	mul.wide.s32 	%rd247, %r139, 4;
	add.s64 	%rd248, %rd4, %rd247;
	st.global.u32 	[%rd248], %r88;
	add.s64 	%rd249, %rd5, %rd247;
	st.global.u32 	[%rd249], %r140;
$L__BB1_112:
	setp.eq.s32 	%p364, %r89, %r90;
	@%p364 bra 	$L__BB1_114;
	mul.wide.s32 	%rd250, %r141, 4;
	add.s64 	%rd251, %rd4, %rd250;
	st.global.u32 	[%rd251], %r89;
	add.s64 	%rd252, %rd5, %rd250;
	st.global.u32 	[%rd252], %r142;
$L__BB1_114:
	setp.eq.s32 	%p365, %r90, %r91;
	@%p365 bra 	$L__BB1_116;
	mul.wide.s32 	%rd253, %r143, 4;
	add.s64 	%rd254, %rd4, %rd253;
	st.global.u32 	[%rd254], %r90;
	add.s64 	%rd255, %rd5, %rd253;
	st.global.u32 	[%rd255], %r144;
$L__BB1_116:
	setp.eq.s32 	%p366, %r91, %r92;
	@%p366 bra 	$L__BB1_118;
	mul.wide.s32 	%rd256, %r145, 4;
	add.s64 	%rd257, %rd4, %rd256;
	st.global.u32 	[%rd257], %r91;
	add.s64 	%rd258, %rd5, %rd256;
	st.global.u32 	[%rd258], %r146;
$L__BB1_118:
	setp.eq.s32 	%p367, %r92, %r93;
	@%p367 bra 	$L__BB1_120;
	mul.wide.s32 	%rd259, %r147, 4;
	add.s64 	%rd260, %rd4, %rd259;
	st.global.u32 	[%rd260], %r92;
	add.s64 	%rd261, %rd5, %rd259;
	st.global.u32 	[%rd261], %r148;
$L__BB1_120:
	setp.eq.s32 	%p368, %r93, %r94;
	@%p368 bra 	$L__BB1_322;
	mul.wide.s32 	%rd262, %r149, 4;
	add.s64 	%rd263, %rd4, %rd262;
	st.global.u32 	[%rd263], %r93;
	add.s64 	%rd264, %rd5, %rd262;
	st.global.u32 	[%rd264], %r150;
	bra.uni 	$L__BB1_322;
$L__BB1_122:
	setp.lt.s32 	%p13, %r3, 1;
	@%p13 bra 	$L__BB1_322;
	setp.ne.s32 	%p14, %r1, 0;
	@%p14 bra 	$L__BB1_212;
	mul.wide.u32 	%rd143, %r2, 4;
	add.s64 	%rd142, %rd2, %rd143;
	// begin inline asm
	ld.global.nc.u32 %r1901, [%rd142];
	// end inline asm
	mov.u32 	%r174, %tid.x;
	and.b32  	%r899, %r174, 31;
	and.b32  	%r900, %r174, 992;
	mul.lo.s32 	%r901, %r900, 9;
	or.b32  	%r175, %r901, %r899;
	setp.ge.u32 	%p175, %r175, %r3;
	mov.u32 	%r1893, %r1901;
	@%p175 bra 	$L__BB1_126;
	mul.wide.u32 	%rd145, %r175, 4;
	add.s64 	%rd144, %rd142, %rd145;
	// begin inline asm
	ld.global.nc.u32 %r1893, [%rd144];
	// end inline asm
$L__BB1_126:
	add.s32 	%r178, %r175, 32;
	setp.ge.u32 	%p176, %r178, %r3;
	shl.b32 	%r179, %r175, 2;
	cvt.u64.u32 	%rd146, %r179;
	add.s64 	%rd29, %rd142, %rd146;
	mov.u32 	%r1894, %r1901;
	@%p176 bra 	$L__BB1_128;
	add.s64 	%rd147, %rd29, 128;
	// begin inline asm
	ld.global.nc.u32 %r1894, [%rd147];
	// end inline asm
$L__BB1_128:
	add.s32 	%r182, %r175, 64;
	setp.ge.u32 	%p177, %r182, %r3;
	mov.u32 	%r1895, %r1901;
	@%p177 bra 	$L__BB1_130;
	add.s64 	%rd148, %rd29, 256;
	// begin inline asm
	ld.global.nc.u32 %r1895, [%rd148];
	// end inline asm
$L__BB1_130:
	add.s32 	%r185, %r175, 96;
	setp.ge.u32 	%p178, %r185, %r3;
	mov.u32 	%r1896, %r1901;
	@%p178 bra 	$L__BB1_132;
	add.s64 	%rd149, %rd29, 384;
	// begin inline asm
	ld.global.nc.u32 %r1896, [%rd149];
	// end inline asm
$L__BB1_132:
	add.s32 	%r188, %r175, 128;
	setp.ge.u32 	%p179, %r188, %r3;
	mov.u32 	%r1897, %r1901;
	@%p179 bra 	$L__BB1_134;
	add.s64 	%rd150, %rd29, 512;
	// begin inline asm
	ld.global.nc.u32 %r1897, [%rd150];
	// end inline asm
$L__BB1_134:
	add.s32 	%r191, %r175, 160;
	setp.ge.u32 	%p180, %r191, %r3;
	mov.u32 	%r1898, %r1901;
	@%p180 bra 	$L__BB1_136;
	add.s64 	%rd151, %rd29, 640;
	// begin inline asm
	ld.global.nc.u32 %r1898, [%rd151];
	// end inline asm
$L__BB1_136:
	add.s32 	%r194, %r175, 192;
	setp.ge.u32 	%p181, %r194, %r3;
	mov.u32 	%r1899, %r1901;
	@%p181 bra 	$L__BB1_138;
	add.s64 	%rd152, %rd29, 768;
	// begin inline asm
	ld.global.nc.u32 %r1899, [%rd152];
	// end inline asm
$L__BB1_138:
	add.s32 	%r197, %r175, 224;
	setp.ge.u32 	%p182, %r197, %r3;
	mov.u32 	%r1900, %r1901;
	@%p182 bra 	$L__BB1_140;
	add.s64 	%rd153, %rd29, 896;
	// begin inline asm
	ld.global.nc.u32 %r1900, [%rd153];
	// end inline asm
$L__BB1_140:
	add.s32 	%r200, %r175, 256;
	setp.ge.u32 	%p183, %r200, %r3;
	@%p183 bra 	$L__BB1_142;
	add.s64 	%rd154, %rd29, 1024;
	// begin inline asm
	ld.global.nc.u32 %r1901, [%rd154];
	// end inline asm
$L__BB1_142:
	setp.ge.u32 	%p184, %r175, %r3;
	// begin inline asm
	mov.u32 %r911, %laneid;
	// end inline asm
	shr.u32 	%r204, %r174, 5;
	mad.lo.s32 	%r913, %r204, 288, %r911;
	shl.b32 	%r914, %r913, 2;
	mov.u32 	%r915, _ZN6thrust24THRUST_300001_SM_1000_NS8cuda_cub4core6detail5shmemE;
	add.s32 	%r205, %r915, %r914;
	st.shared.u32 	[%r205], %r1893;
	st.shared.u32 	[%r205+128], %r1894;
	st.shared.u32 	[%r205+256], %r1895;
	st.shared.u32 	[%r205+384], %r1896;
	st.shared.u32 	[%r205+512], %r1897;
	st.shared.u32 	[%r205+640], %r1898;
	st.shared.u32 	[%r205+768], %r1899;
	st.shared.u32 	[%r205+896], %r1900;
	st.shared.u32 	[%r205+1024], %r1901;
	bar.warp.sync 	-1;
	shl.b32 	%r916, %r911, 5;
	add.s32 	%r206, %r205, %r916;
	ld.shared.u32 	%r207, [%r206];
	ld.shared.u32 	%r208, [%r206+4];
	ld.shared.u32 	%r209, [%r206+8];
	ld.shared.u32 	%r210, [%r206+12];
	ld.shared.u32 	%r211, [%r206+16];
	ld.shared.u32 	%r212, [%r206+20];
	ld.shared.u32 	%r213, [%r206+24];
	ld.shared.u32 	%r214, [%r206+28];
	ld.shared.u32 	%r215, [%r206+32];
	bar.sync 	0;
	add.s64 	%rd155, %rd3, %rd143;
	// begin inline asm
	ld.global.nc.u32 %r1910, [%rd155];
	// end inline asm
	mov.u32 	%r1902, %r1910;
	@%p184 bra 	$L__BB1_144;
	mul.wide.u32 	%rd158, %r175, 4;
	add.s64 	%rd157, %rd155, %rd158;
	// begin inline asm
	ld.global.nc.u32 %r1902, [%rd157];
	// end inline asm
$L__BB1_144:
	setp.ge.u32 	%p185, %r178, %r3;
	add.s64 	%rd31, %rd155, %rd146;
	mov.u32 	%r1903, %r1910;
	@%p185 bra 	$L__BB1_146;
	add.s64 	%rd160, %rd31, 128;
	// begin inline asm
	ld.global.nc.u32 %r1903, [%rd160];
	// end inline asm
$L__BB1_146:
	setp.ge.u32 	%p186, %r182, %r3;
	mov.u32 	%r1904, %r1910;
	@%p186 bra 	$L__BB1_148;
	add.s64 	%rd161, %rd31, 256;
	// begin inline asm
	ld.global.nc.u32 %r1904, [%rd161];
	// end inline asm
$L__BB1_148:
	setp.ge.u32 	%p187, %r185, %r3;
	mov.u32 	%r1905, %r1910;
	@%p187 bra 	$L__BB1_150;
	add.s64 	%rd162, %rd31, 384;
	// begin inline asm
	ld.global.nc.u32 %r1905, [%rd162];
	// end inline asm
$L__BB1_150:
	setp.ge.u32 	%p188, %r188, %r3;
	mov.u32 	%r1906, %r1910;
	@%p188 bra 	$L__BB1_152;
	add.s64 	%rd163, %rd31, 512;
	// begin inline asm
	ld.global.nc.u32 %r1906, [%rd163];
	// end inline asm
$L__BB1_152:
	setp.ge.u32 	%p189, %r191, %r3;
	mov.u32 	%r1907, %r1910;
	@%p189 bra 	$L__BB1_154;
	add.s64 	%rd164, %rd31, 640;
	// begin inline asm
	ld.global.nc.u32 %r1907, [%rd164];
	// end inline asm
$L__BB1_154:
	setp.ge.u32 	%p190, %r194, %r3;
	mov.u32 	%r1908, %r1910;
	@%p190 bra 	$L__BB1_156;
	add.s64 	%rd165, %rd31, 768;
	// begin inline asm
	ld.global.nc.u32 %r1908, [%rd165];
	// end inline asm
$L__BB1_156:
	setp.ge.u32 	%p191, %r197, %r3;
	mov.u32 	%r1909, %r1910;
	@%p191 bra 	$L__BB1_158;
	add.s64 	%rd166, %rd31, 896;
	// begin inline asm
	ld.global.nc.u32 %r1909, [%rd166];
	// end inline asm
$L__BB1_158:
	setp.ge.u32 	%p192, %r200, %r3;
	@%p192 bra 	$L__BB1_160;
	add.s64 	%rd167, %rd31, 1024;
	// begin inline asm
	ld.global.nc.u32 %r1910, [%rd167];
	// end inline asm
$L__BB1_160:
	st.shared.u32 	[%r205], %r1902;
	st.shared.u32 	[%r205+128], %r1903;
	st.shared.u32 	[%r205+256], %r1904;
	st.shared.u32 	[%r205+384], %r1905;
	st.shared.u32 	[%r205+512], %r1906;
	st.shared.u32 	[%r205+640], %r1907;
	st.shared.u32 	[%r205+768], %r1908;
	st.shared.u32 	[%r205+896], %r1909;
	st.shared.u32 	[%r205+1024], %r1910;
	bar.warp.sync 	-1;
	ld.shared.u32 	%r235, [%r206];
	ld.shared.u32 	%r236, [%r206+4];
	ld.shared.u32 	%r237, [%r206+8];
	ld.shared.u32 	%r238, [%r206+12];
	ld.shared.u32 	%r239, [%r206+16];
	ld.shared.u32 	%r240, [%r206+20];
	ld.shared.u32 	%r241, [%r206+24];
	ld.shared.u32 	%r242, [%r206+28];
	ld.shared.u32 	%r243, [%r206+32];
	bar.sync 	0;
	shl.b32 	%r928, %r174, 2;
	add.s32 	%r930, %r915, %r928;
	add.s32 	%r244, %r930, 1148;
	st.shared.u32 	[%r930+1148], %r215;
	bar.sync 	0;
	setp.eq.s32 	%p193, %r174, 0;
	mov.b32 	%r1912, 1;
	@%p193 bra 	$L__BB1_162;
	ld.shared.u32 	%r1911, [%r244+-4];
	setp.ne.s32 	%p194, %r1911, %r207;
	selp.u32 	%r1912, 1, 0, %p194;
$L__BB1_162:
	setp.eq.s32 	%p195, %r174, 0;
	setp.ne.s32 	%p196, %r207, %r208;
	setp.ne.s32 	%p197, %r208, %r209;
	setp.ne.s32 	%p198, %r209, %r210;
	setp.ne.s32 	%p199, %r210, %r211;
	setp.ne.s32 	%p200, %r211, %r212;
	setp.ne.s32 	%p201, %r212, %r213;
	setp.ne.s32 	%p202, %r213, %r214;
	setp.ne.s32 	%p203, %r214, %r215;
	mul.lo.s32 	%r991, %r174, 9;
	setp.eq.s32 	%p204, %r991, %r3;
	selp.u32 	%r992, 1, 0, %p204;
	selp.b32 	%r993, %r992, %r1912, %p204;
	selp.b32 	%r249, %r992, %r993, %p195;
	add.s32 	%r994, %r991, 1;
	setp.eq.s32 	%p205, %r994, %r3;
	or.pred  	%p206, %p205, %p196;
	selp.u32 	%r995, 1, 0, %p206;
	add.s32 	%r996, %r991, 2;
	setp.eq.s32 	%p207, %r996, %r3;
	or.pred  	%p1, %p207, %p197;
	selp.u32 	%r997, 1, 0, %p1;
	add.s32 	%r998, %r991, 3;
	setp.eq.s32 	%p208, %r998, %r3;
	or.pred  	%p2, %p208, %p198;
	selp.u32 	%r999, 1, 0, %p2;
	add.s32 	%r1000, %r991, 4;
	setp.eq.s32 	%p209, %r1000, %r3;
	or.pred  	%p210, %p209, %p199;
	selp.u32 	%r1001, 1, 0, %p210;
	add.s32 	%r1002, %r991, 5;
	setp.eq.s32 	%p211, %r1002, %r3;
	or.pred  	%p3, %p211, %p200;
	selp.u32 	%r1003, 1, 0, %p3;
	add.s32 	%r1004, %r991, 6;
	setp.eq.s32 	%p212, %r1004, %r3;
	or.pred  	%p4, %p212, %p201;
	selp.u32 	%r1005, 1, 0, %p4;
	add.s32 	%r1006, %r991, 7;
	setp.eq.s32 	%p213, %r1006, %r3;
	or.pred  	%p5, %p213, %p202;
	selp.u32 	%r1007, 1, 0, %p5;
	add.s32 	%r1008, %r991, 8;
	setp.eq.s32 	%p214, %r1008, %r3;
	or.pred  	%p215, %p214, %p203;
	selp.u32 	%r1009, 1, 0, %p215;
	add.s32 	%r1010, %r249, %r995;
	selp.b32 	%r1011, 0, %r235, %p206;
	add.s32 	%r1012, %r236, %r1011;
	add.s32 	%r1013, %r1010, %r997;
	selp.b32 	%r1014, 0, %r1012, %p1;
	add.s32 	%r1015, %r237, %r1014;
	add.s32 	%r1016, %r1013, %r999;
	selp.b32 	%r1017, 0, %r1015, %p2;
	add.s32 	%r1018, %r238, %r1017;
	add.s32 	%r1019, %r1016, %r1001;
	selp.b32 	%r1020, 0, %r1018, %p210;
	add.s32 	%r1021, %r239, %r1020;
	add.s32 	%r1022, %r1019, %r1003;
	selp.b32 	%r1023, 0, %r1021, %p3;
	add.s32 	%r1024, %r240, %r1023;
	add.s32 	%r1025, %r1022, %r1005;
	selp.b32 	%r1026, 0, %r1024, %p4;
	add.s32 	%r1027, %r241, %r1026;
	add.s32 	%r1028, %r1025, %r1007;
	selp.b32 	%r1029, 0, %r1027, %p5;
	add.s32 	%r1030, %r242, %r1029;
	add.s32 	%r932, %r1028, %r1009;
	selp.b32 	%r1031, 0, %r1030, %p215;
	add.s32 	%r937, %r243, %r1031;
	mov.b32 	%r988, 1;
	mov.b32 	%r989, 0;
	mov.b32 	%r990, -1;
	// begin inline asm
	shfl.sync.up.b32 %r931, %r932, %r988, %r989, %r990;
	// end inline asm
	// begin inline asm
	shfl.sync.up.b32 %r936, %r937, %r988, %r989, %r990;
	// end inline asm
	setp.eq.s32 	%p216, %r932, 0;
	selp.b32 	%r1032, %r936, 0, %p216;
	setp.lt.s32 	%p217, %r911, 1;
	selp.b32 	%r1033, 0, %r931, %p217;
	add.s32 	%r942, %r1033, %r932;
	selp.b32 	%r1034, 0, %r1032, %p217;
	add.s32 	%r947, %r1034, %r937;
	mov.b32 	%r948, 2;
	// begin inline asm
	shfl.sync.up.b32 %r941, %r942, %r948, %r989, %r990;
	// end inline asm
	// begin inline asm
	shfl.sync.up.b32 %r946, %r947, %r948, %r989, %r990;
	// end inline asm
	setp.eq.s32 	%p218, %r942, 0;
	selp.b32 	%r1035, %r946, 0, %p218;
	setp.lt.s32 	%p219, %r911, 2;
	selp.b32 	%r1036, 0, %r941, %p219;
	add.s32 	%r952, %r1036, %r942;
	selp.b32 	%r1037, 0, %r1035, %p219;
	add.s32 	%r957, %r1037, %r947;
	mov.b32 	%r958, 4;
	// begin inline asm
	shfl.sync.up.b32 %r951, %r952, %r958, %r989, %r990;
	// end inline asm
	// begin inline asm
	shfl.sync.up.b32 %r956, %r957, %r958, %r989, %r990;
	// end inline asm
	setp.eq.s32 	%p220, %r952, 0;
	selp.b32 	%r1038, %r956, 0, %p220;
	setp.lt.s32 	%p221, %r911, 4;
	selp.b32 	%r1039, 0, %r951, %p221;
	add.s32 	%r962, %r1039, %r952;
	selp.b32 	%r1040, 0, %r1038, %p221;
	add.s32 	%r967, %r1040, %r957;
	mov.b32 	%r968, 8;
	// begin inline asm
	shfl.sync.up.b32 %r961, %r962, %r968, %r989, %r990;
	// end inline asm
	// begin inline asm
	shfl.sync.up.b32 %r966, %r967, %r968, %r989, %r990;
	// end inline asm
	setp.eq.s32 	%p222, %r962, 0;
	selp.b32 	%r1041, %r966, 0, %p222;
	setp.lt.s32 	%p223, %r911, 8;
	selp.b32 	%r1042, 0, %r961, %p223;
	add.s32 	%r972, %r1042, %r962;
	selp.b32 	%r1043, 0, %r1041, %p223;
	add.s32 	%r977, %r1043, %r967;
	mov.b32 	%r978, 16;
	// begin inline asm
	shfl.sync.up.b32 %r971, %r972, %r978, %r989, %r990;
	// end inline asm
	// begin inline asm
	shfl.sync.up.b32 %r976, %r977, %r978, %r989, %r990;
	// end inline asm
	setp.eq.s32 	%p224, %r972, 0;
	selp.b32 	%r1044, %r976, 0, %p224;
	setp.lt.s32 	%p225, %r911, 16;
	selp.b32 	%r1045, 0, %r971, %p225;
	add.s32 	%r982, %r1045, %r972;
	selp.b32 	%r1046, 0, %r1044, %p225;
	add.s32 	%r987, %r1046, %r977;
	// begin inline asm
	shfl.sync.up.b32 %r981, %r982, %r988, %r989, %r990;
	// end inline asm
	// begin inline asm
	shfl.sync.up.b32 %r986, %r987, %r988, %r989, %r990;
	// end inline asm
	setp.ne.s32 	%p226, %r911, 31;
	@%p226 bra 	$L__BB1_164;
	shl.b32 	%r1047, %r204, 3;
	mov.u32 	%r1048, _ZN6thrust24THRUST_300001_SM_1000_NS8cuda_cub4core6detail5shmemE;
	add.s32 	%r1049, %r1048, %r1047;
	st.shared.v2.u32 	[%r1049], {%r982, %r987};
$L__BB1_164:
	bar.sync 	0;
	ld.shared.v4.u32 	{%r254, %r1050, %r255, %r1051}, [_ZN6thrust24THRUST_300001_SM_1000_NS8cuda_cub4core6detail5shmemE];
	add.s32 	%r1052, %r255, %r254;
	setp.eq.s32 	%p227, %r255, 0;
	selp.b32 	%r1053, %r1050, 0, %p227;
	add.s32 	%r1054, %r1053, %r1051;
	setp.eq.s32 	%p228, %r204, 2;
	selp.b32 	%r1055, %r1052, %r254, %p228;
	selp.b32 	%r1056, %r1054, %r1050, %p228;
	ld.shared.v4.u32 	{%r256, %r1057, %r257, %r1058}, [_ZN6thrust24THRUST_300001_SM_1000_NS8cuda_cub4core6detail5shmemE+16];
	add.s32 	%r1059, %r256, %r1052;
	setp.eq.s32 	%p229, %r256, 0;
	selp.b32 	%r1060, %r1054, 0, %p229;
	add.s32 	%r1061, %r1060, %r1057;
	setp.eq.s32 	%p230, %r204, 3;
	selp.b32 	%r1062, %r1059, %r1055, %p230;
	selp.b32 	%r1063, %r1061, %r1056, %p230;
	add.s32 	%r1064, %r257, %r1059;
	setp.eq.s32 	%p231, %r257, 0;
	selp.b32 	%r1065, %r1061, 0, %p231;
	add.s32 	%r1066, %r1065, %r1058;
	setp.eq.s32 	%p232, %r204, 4;
	selp.b32 	%r1067, %r1064, %r1062, %p232;
	selp.b32 	%r1068, %r1066, %r1063, %p232;
	ld.shared.v4.u32 	{%r258, %r1069, %r259, %r1070}, [_ZN6thrust24THRUST_300001_SM_1000_NS8cuda_cub4core6detail5shmemE+32];
	add.s32 	%r1071, %r258, %r1064;
	setp.eq.s32 	%p233, %r258, 0;
	selp.b32 	%r1072, %r1066, 0, %p233;
	add.s32 	%r1073, %r1072, %r1069;
	setp.eq.s32 	%p234, %r204, 5;
	selp.b32 	%r1074, %r1071, %r1067, %p234;
	selp.b32 	%r1075, %r1073, %r1068, %p234;
	add.s32 	%r1076, %r259, %r1071;
	setp.eq.s32 	%p235, %r259, 0;
	selp.b32 	%r1077, %r1073, 0, %p235;
	add.s32 	%r1078, %r1077, %r1070;
	setp.eq.s32 	%p236, %r204, 6;
	selp.b32 	%r1079, %r1076, %r1074, %p236;
	selp.b32 	%r1080, %r1078, %r1075, %p236;
	ld.shared.v4.u32 	{%r260, %r1081, %r261, %r1082}, [_ZN6thrust24THRUST_300001_SM_1000_NS8cuda_cub4core6detail5shmemE+48];
	add.s32 	%r1083, %r260, %r1076;
	setp.eq.s32 	%p237, %r260, 0;
	selp.b32 	%r1084, %r1078, 0, %p237;
	add.s32 	%r1085, %r1084, %r1081;
	setp.eq.s32 	%p238, %r204, 7;
	selp.b32 	%r1086, %r1083, %r1079, %p238;
	selp.b32 	%r1087, %r1085, %r1080, %p238;
	add.s32 	%r1918, %r261, %r1083;
	setp.eq.s32 	%p239, %r261, 0;
	selp.b32 	%r1088, %r1085, 0, %p239;
	add.s32 	%r263, %r1088, %r1082;
	setp.lt.u32 	%p240, %r174, 32;
	selp.b32 	%r1089, 0, %r1086, %p240;
	selp.b32 	%r1090, 0, %r1087, %p240;
	setp.eq.s32 	%p241, %r981, 0;
	selp.b32 	%r1091, %r1090, 0, %p241;
	add.s32 	%r1092, %r1091, %r986;
	setp.eq.s32 	%p242, %r911, 0;
	selp.b32 	%r1093, 0, %r981, %p242;
	add.s32 	%r264, %r1089, %r1093;
	selp.b32 	%r265, %r1090, %r1092, %p242;
	add.s32 	%r266, %r264, %r249;
	setp.eq.s32 	%p243, %r249, 0;
	selp.b32 	%r1094, %r265, 0, %p243;
	add.s32 	%r267, %r1094, %r235;
	mul.lo.s32 	%r1095, %r174, 9;
	add.s32 	%r1096, %r1095, 1;
	setp.eq.s32 	%p244, %r1096, %r3;
	setp.ne.s32 	%p245, %r207, %r208;
	or.pred  	%p246, %p244, %p245;
	selp.u32 	%r1097, 1, 0, %p246;
	add.s32 	%r1098, %r249, %r1097;
	add.s32 	%r268, %r1098, %r264;
	selp.b32 	%r1099, 0, %r267, %p246;
	add.s32 	%r269, %r236, %r1099;
	selp.u32 	%r1100, 1, 0, %p1;
	add.s32 	%r270, %r268, %r1100;
	selp.b32 	%r1101, 0, %r269, %p1;
	add.s32 	%r271, %r237, %r1101;
	selp.u32 	%r1102, 1, 0, %p2;
	add.s32 	%r272, %r270, %r1102;
	selp.b32 	%r1103, 0, %r271, %p2;
	add.s32 	%r273, %r238, %r1103;
	add.s32 	%r1104, %r1095, 4;
	setp.eq.s32 	%p247, %r1104, %r3;
	setp.ne.s32 	%p248, %r210, %r211;
	or.pred  	%p249, %p247, %p248;
	selp.u32 	%r1105, 1, 0, %p249;
	add.s32 	%r274, %r272, %r1105;
	selp.b32 	%r1106, 0, %r273, %p249;
	add.s32 	%r275, %r239, %r1106;
	selp.u32 	%r1107, 1, 0, %p3;
	add.s32 	%r276, %r274, %r1107;
	selp.b32 	%r1108, 0, %r275, %p3;
	add.s32 	%r277, %r240, %r1108;
	selp.u32 	%r1109, 1, 0, %p4;
	add.s32 	%r278, %r276, %r1109;
	selp.b32 	%r1110, 0, %r277, %p4;
	add.s32 	%r279, %r241, %r1110;
	selp.u32 	%r1111, 1, 0, %p5;
	add.s32 	%r280, %r278, %r1111;
	selp.b32 	%r1112, 0, %r279, %p5;
	add.s32 	%r281, %r242, %r1112;
	setp.lt.s32 	%p250, %r1918, 257;
	@%p250 bra 	$L__BB1_190;
	bar.sync 	0;
	@%p243 bra 	$L__BB1_167;
	shl.b32 	%r1116, %r264, 3;
	mov.u32 	%r1117, _ZN6thrust24THRUST_300001_SM_1000_NS8cuda_cub4core6detail5shmemE;
	add.s32 	%r1118, %r1117, %r1116;
	st.shared.v2.u32 	[%r1118], {%r1911, %r265};
$L__BB1_167:
	mad.lo.s32 	%r1119, %r174, 9, 1;
	setp.ne.s32 	%p267, %r1119, %r3;
	setp.eq.s32 	%p268, %r207, %r208;
	and.pred  	%p269, %p267, %p268;
	@%p269 bra 	$L__BB1_169;
	shl.b32 	%r1120, %r266, 3;
	mov.u32 	%r1121, _ZN6thrust24THRUST_300001_SM_1000_NS8cuda_cub4core6detail5shmemE;
	add.s32 	%r1122, %r1121, %r1120;
	st.shared.v2.u32 	[%r1122], {%r207, %r267};
$L__BB1_169:
	not.pred 	%p270, %p1;
	@%p270 bra 	$L__BB1_171;
	shl.b32 	%r1123, %r268, 3;
	mov.u32 	%r1124, _ZN6thrust24THRUST_300001_SM_1000_NS8cuda_cub4core6detail5shmemE;
	add.s32 	%r1125, %r1124, %r1123;
	st.shared.v2.u32 	[%r1125], {%r208, %r269};
$L__BB1_171:
	not.pred 	%p271, %p2;
	@%p271 bra 	$L__BB1_173;
	shl.b32 	%r1126, %r270, 3;
	mov.u32 	%r1127, _ZN6thrust24THRUST_300001_SM_1000_NS8cuda_cub4core6detail5shmemE;
	add.s32 	%r1128, %r1127, %r1126;
	st.shared.v2.u32 	[%r1128], {%r209, %r271};
$L__BB1_173:
	mad.lo.s32 	%r1129, %r174, 9, 4;
	setp.ne.s32 	%p272, %r1129, %r3;
	setp.eq.s32 	%p273, %r210, %r211;
	and.pred  	%p274, %p272, %p273;
	@%p274 bra 	$L__BB1_175;
	shl.b32 	%r1130, %r272, 3;
	mov.u32 	%r1131, _ZN6thrust24THRUST_300001_SM_1000_NS8cuda_cub4core6detail5shmemE;
	add.s32 	%r1132, %r1131, %r1130;
	st.shared.v2.u32 	[%r1132], {%r210, %r273};
$L__BB1_175:
	not.pred 	%p275, %p3;
	@%p275 bra 	$L__BB1_177;
	shl.b32 	%r1133, %r274, 3;
	mov.u32 	%r1134, _ZN6thrust24THRUST_300001_SM_1000_NS8cuda_cub4core6detail5shmemE;
	add.s32 	%r1135, %r1134, %r1133;
	st.shared.v2.u32 	[%r1135], {%r211, %r275};
$L__BB1_177:
	not.pred 	%p276, %p4;
	@%p276 bra 	$L__BB1_179;
	shl.b32 	%r1136, %r276, 3;
	mov.u32 	%r1137, _ZN6thrust24THRUST_300001_SM_1000_NS8cuda_cub4core6detail5shmemE;
	add.s32 	%r1138, %r1137, %r1136;
	st.shared.v2.u32 	[%r1138], {%r212, %r277};
$L__BB1_179:
	not.pred 	%p277, %p5;
	@%p277 bra 	$L__BB1_181;
	shl.b32 	%r1139, %r278, 3;
	mov.u32 	%r1140, _ZN6thrust24THRUST_300001_SM_1000_NS8cuda_cub4core6detail5shmemE;
	add.s32 	%r1141, %r1140, %r1139;
	st.shared.v2.u32 	[%r1141], {%r213, %r279};
$L__BB1_181:
	mad.lo.s32 	%r1142, %r174, 9, 8;
	setp.ne.s32 	%p278, %r1142, %r3;
	setp.eq.s32 	%p279, %r214, %r215;
	and.pred  	%p280, %p278, %p279;
	@%p280 bra 	$L__BB1_183;
	shl.b32 	%r1143, %r280, 3;
	mov.u32 	%r1144, _ZN6thrust24THRUST_300001_SM_1000_NS8cuda_cub4core6detail5shmemE;
	add.s32 	%r1145, %r1144, %r1143;
	st.shared.v2.u32 	[%r1145], {%r214, %r281};
$L__BB1_183:
	bar.sync 	0;
	setp.ge.u32 	%p281, %r174, %r1918;
	@%p281 bra 	$L__BB1_208;
	add.s32 	%r1146, %r255, %r256;
	add.s32 	%r1147, %r1146, %r257;
	add.s32 	%r1148, %r1147, %r258;
	add.s32 	%r1149, %r1148, %r259;
	add.s32 	%r1150, %r1149, %r260;
	add.s32 	%r1151, %r1150, %r261;
	add.s32 	%r1152, %r1151, %r254;
	not.b32 	%r1153, %r174;
	add.s32 	%r282, %r1152, %r1153;
	and.b32  	%r1154, %r282, 768;
	setp.eq.s32 	%p282, %r1154, 768;
	mov.u32 	%r1917, %r174;
	@%p282 bra 	$L__BB1_187;
	shr.u32 	%r1155, %r282, 8;
	add.s32 	%r1156, %r1155, 1;
	and.b32  	%r1157, %r1156, 3;
	mul.wide.u32 	%rd195, %r174, 4;
	add.s64 	%rd336, %rd5, %rd195;
	add.s64 	%rd335, %rd4, %rd195;
	shl.b32 	%r1158, %r174, 3;
	mov.u32 	%r1159, _ZN6thrust24THRUST_300001_SM_1000_NS8cuda_cub4core6detail5shmemE;
	add.s32 	%r1914, %r1159, %r1158;
	neg.s32 	%r1913, %r1157;
	shl.b32 	%r1160, %r1156, 8;
	and.b32  	%r1161, %r1160, 768;
	add.s32 	%r1917, %r174, %r1161;
$L__BB1_186:
	.pragma "nounroll";
	ld.shared.v2.u32 	{%r1162, %r1163}, [%r1914];
	st.global.u32 	[%rd335], %r1162;
	st.global.u32 	[%rd336], %r1163;
	add.s64 	%rd336, %rd336, 1024;
	add.s64 	%rd335, %rd335, 1024;
	add.s32 	%r1914, %r1914, 2048;
	add.s32 	%r1913, %r1913, 1;
	setp.ne.s32 	%p283, %r1913, 0;
	@%p283 bra 	$L__BB1_186;
$L__BB1_187:
	setp.lt.u32 	%p284, %r282, 768;
	@%p284 bra 	$L__BB1_208;
	mul.wide.u32 	%rd196, %r1917, 4;
	add.s64 	%rd197, %rd196, 2048;
	add.s64 	%rd338, %rd4, %rd197;
	add.s64 	%rd337, %rd5, %rd197;
	shl.b32 	%r1164, %r1917, 3;
	mov.u32 	%r1165, _ZN6thrust24THRUST_300001_SM_1000_NS8cuda_cub4core6detail5shmemE;
	add.s32 	%r1166, %r1164, %r1165;
	add.s32 	%r1916, %r1166, 4096;
$L__BB1_189:
	ld.shared.v2.u32 	{%r1167, %r1168}, [%r1916+-4096];
	st.global.u32 	[%rd338+-2048], %r1167;
	st.global.u32 	[%rd337+-2048], %r1168;
	ld.shared.v2.u32 	{%r1169, %r1170}, [%r1916+-2048];
	st.global.u32 	[%rd338+-1024], %r1169;
	st.global.u32 	[%rd337+-1024], %r1170;
	ld.shared.v2.u32 	{%r1171, %r1172}, [%r1916];
	st.global.u32 	[%rd338], %r1171;
	st.global.u32 	[%rd337], %r1172;
	ld.shared.v2.u32 	{%r1173, %r1174}, [%r1916+2048];
	st.global.u32 	[%rd338+1024], %r1173;
	st.global.u32 	[%rd337+1024], %r1174;
	add.s32 	%r1917, %r1917, 1024;
	add.s64 	%rd338, %rd338, 4096;
	add.s64 	%rd337, %rd337, 4096;
	add.s32 	%r1916, %r1916, 8192;
	setp.lt.s32 	%p285, %r1917, %r1918;
	@%p285 bra 	$L__BB1_189;
	bra.uni 	$L__BB1_208;
$L__BB1_190:
	@%p243 bra 	$L__BB1_192;
	mul.wide.s32 	%rd168, %r264, 4;
	add.s64 	%rd169, %rd4, %rd168;
	st.global.u32 	[%rd169], %r1911;
	add.s64 	%rd170, %rd5, %rd168;
	st.global.u32 	[%rd170], %r265;
$L__BB1_192:
	mad.lo.s32 	%r1113, %r174, 9, 1;
	setp.ne.s32 	%p252, %r1113, %r3;
	setp.eq.s32 	%p253, %r207, %r208;
	and.pred  	%p254, %p252, %p253;
	@%p254 bra 	$L__BB1_194;
	mul.wide.s32 	%rd171, %r266, 4;
	add.s64 	%rd172, %rd4, %rd171;
	st.global.u32 	[%rd172], %r207;
	add.s64 	%rd173, %rd5, %rd171;
	st.global.u32 	[%rd173], %r267;
$L__BB1_194:
	not.pred 	%p255, %p1;
	@%p255 bra 	$L__BB1_196;
	mul.wide.s32 	%rd174, %r268, 4;
	add.s64 	%rd175, %rd4, %rd174;
	st.global.u32 	[%rd175], %r208;
	add.s64 	%rd176, %rd5, %rd174;
	st.global.u32 	[%rd176], %r269;
$L__BB1_196:
	not.pred 	%p256, %p2;
	@%p256 bra 	$L__BB1_198;
	mul.wide.s32 	%rd177, %r270, 4;
	add.s64 	%rd178, %rd4, %rd177;
	st.global.u32 	[%rd178], %r209;
	add.s64 	%rd179, %rd5, %rd177;
	st.global.u32 	[%rd179], %r271;
$L__BB1_198:
	mad.lo.s32 	%r1114, %r174, 9, 4;
	setp.ne.s32 	%p257, %r1114, %r3;
	setp.eq.s32 	%p258, %r210, %r211;
	and.pred  	%p259, %p257, %p258;
	@%p259 bra 	$L__BB1_200;
	mul.wide.s32 	%rd180, %r272, 4;
	add.s64 	%rd181, %rd4, %rd180;
	st.global.u32 	[%rd181], %r210;
	add.s64 	%rd182, %rd5, %rd180;
	st.global.u32 	[%rd182], %r273;
$L__BB1_200:
	not.pred 	%p260, %p3;
	@%p260 bra 	$L__BB1_202;
	mul.wide.s32 	%rd183, %r274, 4;
	add.s64 	%rd184, %rd4, %rd183;
	st.global.u32 	[%rd184], %r211;
	add.s64 	%rd185, %rd5, %rd183;
	st.global.u32 	[%rd185], %r275;
$L__BB1_202:
	not.pred 	%p261, %p4;
	@%p261 bra 	$L__BB1_204;
	mul.wide.s32 	%rd186, %r276, 4;
	add.s64 	%rd187, %rd4, %rd186;
	st.global.u32 	[%rd187], %r212;
	add.s64 	%rd188, %rd5, %rd186;
	st.global.u32 	[%rd188], %r277;
$L__BB1_204:
	not.pred 	%p262, %p5;
	@%p262 bra 	$L__BB1_206;
	mul.wide.s32 	%rd189, %r278, 4;
	add.s64 	%rd190, %rd4, %rd189;
	st.global.u32 	[%rd190], %r213;
	add.s64 	%rd191, %rd5, %rd189;
	st.global.u32 	[%rd191], %r279;
$L__BB1_206:
	mad.lo.s32 	%r1115, %r174, 9, 8;
	setp.ne.s32 	%p263, %r1115, %r3;
	setp.eq.s32 	%p264, %r214, %r215;
	and.pred  	%p265, %p263, %p264;
	@%p265 bra 	$L__BB1_208;
	mul.wide.s32 	%rd192, %r280, 4;
	add.s64 	%rd193, %rd4, %rd192;
	st.global.u32 	[%rd193], %r214;
	add.s64 	%rd194, %rd5, %rd192;
	st.global.u32 	[%rd194], %r281;
$L__BB1_208:
	setp.ne.s32 	%p286, %r174, 255;
	@%p286 bra 	$L__BB1_322;
	setp.ne.s32 	%p287, %r3, 2304;
	@%p287 bra 	$L__BB1_211;
	mul.wide.s32 	%rd198, %r1918, 4;
	add.s64 	%rd199, %rd4, %rd198;
	st.global.u32 	[%rd199], %r215;
	add.s64 	%rd200, %rd5, %rd198;
	st.global.u32 	[%rd200], %r263;
	add.s32 	%r1918, %r1918, 1;
$L__BB1_211:
	ld.param.u64 	%rd329, [_ZN6thrust24THRUST_300001_SM_1000_NS8cuda_cub4core6detail13_kernel_agentINS1_15__reduce_by_key16ReduceByKeyAgentINS0_6detail15normal_iteratorINS0_10device_ptrIiEEEESB_SB_SB_N4cuda3std3__48equal_toIiEENSE_4plusIiEEPiiEEJSB_SB_SB_SB_SJ_N3cub18CUB_300001_SM_100024ReduceByKeyScanTileStateIiiLb1EEESG_SI_iiEEEvDpT0__param_4];
	cvta.to.global.u64 	%rd201, %rd329;
	st.global.u32 	[%rd201], %r1918;
	bra.uni 	$L__BB1_322;
$L__BB1_212:
	mul.wide.u32 	%rd61, %r2, 4;
	add.s64 	%rd60, %rd2, %rd61;
	// begin inline asm
	ld.global.nc.u32 %r1927, [%rd60];
	// end inline asm
	mov.u32 	%r299, %tid.x;
	and.b32  	%r445, %r299, 31;
	and.b32  	%r446, %r299, 992;
	mul.lo.s32 	%r447, %r446, 9;
	or.b32  	%r300, %r447, %r445;
	setp.ge.u32 	%p15, %r300, %r3;
	mov.u32 	%r1919, %r1927;
	@%p15 bra 	$L__BB1_214;
	add.s32 	%r449, %r300, %r2;
	mul.wide.u32 	%rd63, %r449, 4;
	add.s64 	%rd62, %rd2, %rd63;
	// begin inline asm
	ld.global.nc.u32 %r1919, [%rd62];
	// end inline asm
$L__BB1_214:
	add.s32 	%r303, %r300, 32;
	setp.ge.u32 	%p16, %r303, %r3;
	shl.b32 	%r304, %r300, 2;
	cvt.u64.u32 	%rd64, %r304;
	add.s64 	%rd45, %rd60, %rd64;
	mov.u32 	%r1920, %r1927;
	@%p16 bra 	$L__BB1_216;
	add.s64 	%rd65, %rd45, 128;
	// begin inline asm
	ld.global.nc.u32 %r1920, [%rd65];
	// end inline asm
$L__BB1_216:
	add.s32 	%r307, %r300, 64;
	setp.ge.u32 	%p17, %r307, %r3;
	mov.u32 	%r1921, %r1927;
	@%p17 bra 	$L__BB1_218;
	add.s64 	%rd66, %rd45, 256;
	// begin inline asm
	ld.global.nc.u32 %r1921, [%rd66];
	// end inline asm
$L__BB1_218:
	add.s32 	%r310, %r300, 96;
	setp.ge.u32 	%p18, %r310, %r3;
	mov.u32 	%r1922, %r1927;
	@%p18 bra 	$L__BB1_220;
	add.s64 	%rd67, %rd45, 384;
	// begin inline asm
	ld.global.nc.u32 %r1922, [%rd67];
	// end inline asm
$L__BB1_220:
	add.s32 	%r313, %r300, 128;
	setp.ge.u32 	%p19, %r313, %r3;
	mov.u32 	%r1923, %r1927;
	@%p19 bra 	$L__BB1_222;
	add.s64 	%rd68, %rd45, 512;
	// begin inline asm
	ld.global.nc.u32 %r1923, [%rd68];
	// end inline asm
$L__BB1_222:
	add.s32 	%r316, %r300, 160;
	setp.ge.u32 	%p20, %r316, %r3;
	mov.u32 	%r1924, %r1927;
	@%p20 bra 	$L__BB1_224;
	add.s64 	%rd69, %rd45, 640;
	// begin inline asm
	ld.global.nc.u32 %r1924, [%rd69];
	// end inline asm
$L__BB1_224:
	add.s32 	%r319, %r300, 192;
	setp.ge.u32 	%p21, %r319, %r3;
	mov.u32 	%r1925, %r1927;
	@%p21 bra 	$L__BB1_226;
	add.s64 	%rd70, %rd45, 768;
	// begin inline asm
	ld.global.nc.u32 %r1925, [%rd70];
	// end inline asm
$L__BB1_226:
	add.s32 	%r322, %r300, 224;
	setp.ge.u32 	%p22, %r322, %r3;
	mov.u32 	%r1926, %r1927;
	@%p22 bra 	$L__BB1_228;
	add.s64 	%rd71, %rd45, 896;
	// begin inline asm
	ld.global.nc.u32 %r1926, [%rd71];
	// end inline asm
$L__BB1_228:
	add.s32 	%r325, %r300, 256;
	setp.ge.u32 	%p23, %r325, %r3;
	@%p23 bra 	$L__BB1_230;
	add.s64 	%rd72, %rd45, 1024;
	// begin inline asm
	ld.global.nc.u32 %r1927, [%rd72];
	// end inline asm
$L__BB1_230:
	// begin inline asm
	mov.u32 %r458, %laneid;
	// end inline asm
	shr.u32 	%r329, %r299, 5;
	mad.lo.s32 	%r460, %r329, 288, %r458;
	shl.b32 	%r461, %r460, 2;
	mov.u32 	%r462, _ZN6thrust24THRUST_300001_SM_1000_NS8cuda_cub4core6detail5shmemE;
	add.s32 	%r330, %r462, %r461;
	st.shared.u32 	[%r330], %r1919;
	st.shared.u32 	[%r330+128], %r1920;
	st.shared.u32 	[%r330+256], %r1921;
	st.shared.u32 	[%r330+384], %r1922;
	st.shared.u32 	[%r330+512], %r1923;
	st.shared.u32 	[%r330+640], %r1924;
	st.shared.u32 	[%r330+768], %r1925;
	st.shared.u32 	[%r330+896], %r1926;
	st.shared.u32 	[%r330+1024], %r1927;
	bar.warp.sync 	-1;
	shl.b32 	%r463, %r458, 5;
	add.s32 	%r331, %r330, %r463;
	ld.shared.u32 	%r332, [%r331];
	ld.shared.u32 	%r333, [%r331+4];
	ld.shared.u32 	%r334, [%r331+8];
	ld.shared.u32 	%r335, [%r331+12];
	ld.shared.u32 	%r336, [%r331+16];
	ld.shared.u32 	%r337, [%r331+20];
	ld.shared.u32 	%r338, [%r331+24];
	ld.shared.u32 	%r339, [%r331+28];
	ld.shared.u32 	%r340, [%r331+32];
	setp.ne.s32 	%p24, %r299, 0;
	mov.b32 	%r1938, 0;
	@%p24 bra 	$L__BB1_232;
	add.s64 	%rd73, %rd60, -4;
	// begin inline asm
	ld.global.nc.u32 %r1938, [%rd73];
	// end inline asm
$L__BB1_232:
	setp.ge.u32 	%p25, %r300, %r3;
	bar.sync 	0;
	mul.wide.u32 	%rd75, %r2, 4;
	add.s64 	%rd74, %rd3, %rd75;
	// begin inline asm
	ld.global.nc.u32 %r1937, [%rd74];
	// end inline asm
	mov.u32 	%r1929, %r1937;
	@%p25 bra 	$L__BB1_234;
	add.s32 	%r467, %r300, %r2;
	mul.wide.u32 	%rd77, %r467, 4;
	add.s64 	%rd76, %rd3, %rd77;
	// begin inline asm
	ld.global.nc.u32 %r1929, [%rd76];
	// end inline asm
$L__BB1_234:
	cvt.u64.u32 	%rd78, %r304;
	setp.ge.u32 	%p26, %r303, %r3;
	add.s64 	%rd47, %rd74, %rd78;
	mov.u32 	%r1930, %r1937;
	@%p26 bra 	$L__BB1_236;
	add.s64 	%rd79, %rd47, 128;
	// begin inline asm
	ld.global.nc.u32 %r1930, [%rd79];
	// end inline asm
$L__BB1_236:
	setp.ge.u32 	%p27, %r307, %r3;
	mov.u32 	%r1931, %r1937;
	@%p27 bra 	$L__BB1_238;
	add.s64 	%rd80, %rd47, 256;
	// begin inline asm
	ld.global.nc.u32 %r1931, [%rd80];
	// end inline asm
$L__BB1_238:
	setp.ge.u32 	%p28, %r310, %r3;
	mov.u32 	%r1932, %r1937;
	@%p28 bra 	$L__BB1_240;
	add.s64 	%rd81, %rd47, 384;
	// begin inline asm
	ld.global.nc.u32 %r1932, [%rd81];
	// end inline asm
$L__BB1_240:
	setp.ge.u32 	%p29, %r313, %r3;
	mov.u32 	%r1933, %r1937;
	@%p29 bra 	$L__BB1_242;
	add.s64 	%rd82, %rd47, 512;
	// begin inline asm
	ld.global.nc.u32 %r1933, [%rd82];
	// end inline asm
$L__BB1_242:
	setp.ge.u32 	%p30, %r316, %r3;
	mov.u32 	%r1934, %r1937;
	@%p30 bra 	$L__BB1_244;
	add.s64 	%rd83, %rd47, 640;
	// begin inline asm
	ld.global.nc.u32 %r1934, [%rd83];
	// end inline asm
$L__BB1_244:
	mov.u32 	%r1935, %r1937;
	@%p21 bra 	$L__BB1_246;
	add.s64 	%rd84, %rd47, 768;
	// begin inline asm
	ld.global.nc.u32 %r1935, [%rd84];
	// end inline asm
$L__BB1_246:
	mov.u32 	%r1936, %r1937;
	@%p22 bra 	$L__BB1_248;
	add.s64 	%rd85, %rd47, 896;
	// begin inline asm
	ld.global.nc.u32 %r1936, [%rd85];
	// end inline asm
$L__BB1_248:
	@%p23 bra 	$L__BB1_250;
	add.s64 	%rd86, %rd47, 1024;
	// begin inline asm
	ld.global.nc.u32 %r1937, [%rd86];
	// end inline asm
$L__BB1_250:
	setp.eq.s32 	%p34, %r299, 0;
	st.shared.u32 	[%r330], %r1929;
	st.shared.u32 	[%r330+128], %r1930;
	st.shared.u32 	[%r330+256], %r1931;
	st.shared.u32 	[%r330+384], %r1932;
	st.shared.u32 	[%r330+512], %r1933;
	st.shared.u32 	[%r330+640], %r1934;
	st.shared.u32 	[%r330+768], %r1935;
	st.shared.u32 	[%r330+896], %r1936;
	st.shared.u32 	[%r330+1024], %r1937;
	bar.warp.sync 	-1;
	ld.shared.u32 	%r362, [%r331];
	ld.shared.u32 	%r363, [%r331+4];
	ld.shared.u32 	%r364, [%r331+8];
	ld.shared.u32 	%r365, [%r331+12];
	ld.shared.u32 	%r366, [%r331+16];
	ld.shared.u32 	%r367, [%r331+20];
	ld.shared.u32 	%r368, [%r331+24];
	ld.shared.u32 	%r369, [%r331+28];
	ld.shared.u32 	%r370, [%r331+32];
	bar.sync 	0;
	shl.b32 	%r476, %r299, 2;
	add.s32 	%r478, %r462, %r476;
	add.s32 	%r371, %r478, 1148;
	st.shared.u32 	[%r478+1148], %r340;
	bar.sync 	0;
	@%p34 bra 	$L__BB1_252;
	ld.shared.u32 	%r1938, [%r371+-4];
$L__BB1_252:
	setp.ne.s32 	%p35, %r1938, %r332;
	setp.ne.s32 	%p36, %r332, %r333;
	setp.ne.s32 	%p37, %r333, %r334;
	setp.ne.s32 	%p38, %r334, %r335;
	setp.ne.s32 	%p39, %r335, %r336;
	setp.ne.s32 	%p40, %r336, %r337;
	setp.ne.s32 	%p41, %r337, %r338;
	setp.ne.s32 	%p42, %r338, %r339;
	setp.ne.s32 	%p43, %r339, %r340;
	mul.lo.s32 	%r539, %r299, 9;
	setp.eq.s32 	%p44, %r539, %r3;
	or.pred  	%p45, %p44, %p35;
	selp.u32 	%r540, 1, 0, %p45;
	add.s32 	%r541, %r539, 1;
	setp.eq.s32 	%p46, %r541, %r3;
	or.pred  	%p6, %p46, %p36;
	selp.u32 	%r542, 1, 0, %p6;
	add.s32 	%r543, %r539, 2;
	setp.eq.s32 	%p47, %r543, %r3;
	or.pred  	%p7, %p47, %p37;
	selp.u32 	%r544, 1, 0, %p7;
	add.s32 	%r545, %r539, 3;
	setp.eq.s32 	%p48, %r545, %r3;
	or.pred  	%p49, %p48, %p38;
	selp.u32 	%r546, 1, 0, %p49;
	add.s32 	%r547, %r539, 4;
	setp.eq.s32 	%p50, %r547, %r3;
	or.pred  	%p51, %p50, %p39;
	selp.u32 	%r548, 1, 0, %p51;
	add.s32 	%r549, %r539, 5;
	setp.eq.s32 	%p52, %r549, %r3;
	or.pred  	%p53, %p52, %p40;
	selp.u32 	%r550, 1, 0, %p53;
	add.s32 	%r551, %r539, 6;
	setp.eq.s32 	%p54, %r551, %r3;
	or.pred  	%p8, %p54, %p41;
	selp.u32 	%r552, 1, 0, %p8;
	add.s32 	%r553, %r539, 7;
	setp.eq.s32 	%p55, %r553, %r3;
	or.pred  	%p56, %p55, %p42;
	selp.u32 	%r554, 1, 0, %p56;
	add.s32 	%r555, %r539, 8;
	setp.eq.s32 	%p57, %r555, %r3;
	or.pred  	%p58, %p57, %p43;
	selp.u32 	%r556, 1, 0, %p58;
	add.s32 	%r557, %r542, %r540;
	selp.b32 	%r558, 0, %r362, %p6;
	add.s32 	%r559, %r363, %r558;
	add.s32 	%r560, %r557, %r544;
	selp.b32 	%r561, 0, %r559, %p7;
	add.s32 	%r562, %r364, %r561;
	add.s32 	%r563, %r560, %r546;
	selp.b32 	%r564, 0, %r562, %p49;
	add.s32 	%r565, %r365, %r564;
	add.s32 	%r566, %r563, %r548;
	selp.b32 	%r567, 0, %r565, %p51;
	add.s32 	%r568, %r366, %r567;
	add.s32 	%r569, %r566, %r550;
	selp.b32 	%r570, 0, %r568, %p53;
	add.s32 	%r571, %r367, %r570;
	add.s32 	%r572, %r569, %r552;
	selp.b32 	%r573, 0, %r571, %p8;
	add.s32 	%r574, %r368, %r573;
	add.s32 	%r374, %r572, %r554;
	selp.b32 	%r575, 0, %r574, %p56;
	add.s32 	%r576, %r369, %r575;
	add.s32 	%r480, %r374, %r556;
	selp.b32 	%r577, 0, %r576, %p58;
	add.s32 	%r485, %r370, %r577;
	mov.b32 	%r536, 1;
	mov.b32 	%r537, 0;
	mov.b32 	%r538, -1;
	// begin inline asm
	shfl.sync.up.b32 %r479, %r480, %r536, %r537, %r538;
	// end inline asm
	// begin inline asm
	shfl.sync.up.b32 %r484, %r485, %r536, %r537, %r538;
	// end inline asm
	setp.eq.s32 	%p59, %r480, 0;
	selp.b32 	%r578, %r484, 0, %p59;
	setp.lt.s32 	%p60, %r458, 1;
	selp.b32 	%r579, 0, %r479, %p60;
	add.s32 	%r490, %r579, %r480;
	selp.b32 	%r580, 0, %r578, %p60;
	add.s32 	%r495, %r580, %r485;
	mov.b32 	%r496, 2;
	// begin inline asm
	shfl.sync.up.b32 %r489, %r490, %r496, %r537, %r538;
	// end inline asm
	// begin inline asm
	shfl.sync.up.b32 %r494, %r495, %r496, %r537, %r538;
	// end inline asm
	setp.eq.s32 	%p61, %r490, 0;
	selp.b32 	%r581, %r494, 0, %p61;
	setp.lt.s32 	%p62, %r458, 2;
	selp.b32 	%r582, 0, %r489, %p62;
	add.s32 	%r500, %r582, %r490;
	selp.b32 	%r583, 0, %r581, %p62;
	add.s32 	%r505, %r583, %r495;
	mov.b32 	%r506, 4;
	// begin inline asm
	shfl.sync.up.b32 %r499, %r500, %r506, %r537, %r538;
	// end inline asm
	// begin inline asm
	shfl.sync.up.b32 %r504, %r505, %r506, %r537, %r538;
	// end inline asm
	setp.eq.s32 	%p63, %r500, 0;
	selp.b32 	%r584, %r504, 0, %p63;
	setp.lt.s32 	%p64, %r458, 4;
	selp.b32 	%r585, 0, %r499, %p64;
	add.s32 	%r510, %r585, %r500;
	selp.b32 	%r586, 0, %r584, %p64;
	add.s32 	%r515, %r586, %r505;
	mov.b32 	%r516, 8;
	// begin inline asm
	shfl.sync.up.b32 %r509, %r510, %r516, %r537, %r538;
	// end inline asm
	// begin inline asm
	shfl.sync.up.b32 %r514, %r515, %r516, %r537, %r538;
	// end inline asm
	setp.eq.s32 	%p65, %r510, 0;
	selp.b32 	%r587, %r514, 0, %p65;
	setp.lt.s32 	%p66, %r458, 8;
	selp.b32 	%r588, 0, %r509, %p66;
	add.s32 	%r520, %r588, %r510;
	selp.b32 	%r589, 0, %r587, %p66;
	add.s32 	%r525, %r589, %r515;
	mov.b32 	%r526, 16;
	// begin inline asm
	shfl.sync.up.b32 %r519, %r520, %r526, %r537, %r538;
	// end inline asm
	// begin inline asm
	shfl.sync.up.b32 %r524, %r525, %r526, %r537, %r538;
	// end inline asm
	setp.eq.s32 	%p67, %r520, 0;
	selp.b32 	%r590, %r524, 0, %p67;
	setp.lt.s32 	%p68, %r458, 16;
	selp.b32 	%r591, 0, %r519, %p68;
	add.s32 	%r530, %r591, %r520;
	selp.b32 	%r592, 0, %r590, %p68;
	add.s32 	%r535, %r592, %r525;
	// begin inline asm
	shfl.sync.up.b32 %r1942, %r530, %r536, %r537, %r538;
	// end inline asm
	// begin inline asm
	shfl.sync.up.b32 %r1943, %r535, %r536, %r537, %r538;
	// end inline asm
	setp.ne.s32 	%p69, %r458, 31;
	@%p69 bra 	$L__BB1_254;
	shl.b32 	%r593, %r329, 3;
	mov.u32 	%r594, _ZN6thrust24THRUST_300001_SM_1000_NS8cuda_cub4core6detail5shmemE;
	add.s32 	%r595, %r594, %r593;
	st.shared.v2.u32 	[%r595], {%r530, %r535};
$L__BB1_254:
	bar.sync 	0;
	ld.shared.v4.u32 	{%r596, %r597, %r598, %r599}, [_ZN6thrust24THRUST_300001_SM_1000_NS8cuda_cub4core6detail5shmemE];
	add.s32 	%r600, %r598, %r596;
	setp.eq.s32 	%p70, %r598, 0;
	selp.b32 	%r601, %r597, 0, %p70;
	add.s32 	%r602, %r601, %r599;
	setp.eq.s32 	%p71, %r329, 2;
	selp.b32 	%r603, %r600, %r596, %p71;
	selp.b32 	%r604, %r602, %r597, %p71;
	ld.shared.v4.u32 	{%r605, %r606, %r607, %r608}, [_ZN6thrust24THRUST_300001_SM_1000_NS8cuda_cub4core6detail5shmemE+16];
	add.s32 	%r609, %r605, %r600;
	setp.eq.s32 	%p72, %r605, 0;
	selp.b32 	%r610, %r602, 0, %p72;
	add.s32 	%r611, %r610, %r606;
	setp.eq.s32 	%p73, %r329, 3;
	selp.b32 	%r612, %r609, %r603, %p73;
	selp.b32 	%r613, %r611, %r604, %p73;
	add.s32 	%r614, %r607, %r609;
	setp.eq.s32 	%p74, %r607, 0;
	selp.b32 	%r615, %r611, 0, %p74;
	add.s32 	%r616, %r615, %r608;
	setp.eq.s32 	%p75, %r329, 4;
	selp.b32 	%r617, %r614, %r612, %p75;
	selp.b32 	%r618, %r616, %r613, %p75;
	ld.shared.v4.u32 	{%r619, %r620, %r621, %r622}, [_ZN6thrust24THRUST_300001_SM_1000_NS8cuda_cub4core6detail5shmemE+32];
	add.s32 	%r623, %r619, %r614;
	setp.eq.s32 	%p76, %r619, 0;
	selp.b32 	%r624, %r616, 0, %p76;
	add.s32 	%r625, %r624, %r620;
	setp.eq.s32 	%p77, %r329, 5;
	selp.b32 	%r626, %r623, %r617, %p77;
	selp.b32 	%r627, %r625, %r618, %p77;
	add.s32 	%r628, %r621, %r623;
	setp.eq.s32 	%p78, %r621, 0;
	selp.b32 	%r629, %r625, 0, %p78;
	add.s32 	%r630, %r629, %r622;
	setp.eq.s32 	%p79, %r329, 6;
	selp.b32 	%r631, %r628, %r626, %p79;
	selp.b32 	%r632, %r630, %r627, %p79;
	ld.shared.v4.u32 	{%r633, %r634, %r635, %r636}, [_ZN6thrust24THRUST_300001_SM_1000_NS8cuda_cub4core6detail5shmemE+48];
	add.s32 	%r637, %r633, %r628;
	setp.eq.s32 	%p80, %r633, 0;
	selp.b32 	%r638, %r630, 0, %p80;
	add.s32 	%r639, %r638, %r634;
	setp.eq.s32 	%p81, %r329, 7;
	selp.b32 	%r379, %r637, %r631, %p81;
	selp.b32 	%r380, %r639, %r632, %p81;
	add.s32 	%r381, %r635, %r637;
	setp.eq.s32 	%p82, %r635, 0;
	selp.b32 	%r640, %r639, 0, %p82;
	add.s32 	%r382, %r640, %r636;
	setp.lt.u32 	%p83, %r299, 32;
	@%p83 bra 	$L__BB1_256;
	setp.eq.s32 	%p84, %r1942, 0;
	selp.b32 	%r641, %r380, 0, %p84;
	add.s32 	%r642, %r641, %r1943;
	setp.eq.s32 	%p85, %r458, 0;
	selp.b32 	%r643, 0, %r1942, %p85;
	add.s32 	%r1942, %r379, %r643;
	selp.b32 	%r1943, %r380, %r642, %p85;
	bra.uni 	$L__BB1_272;
$L__BB1_256:
	setp.ne.s32 	%p86, %r299, 0;
	mul.wide.u32 	%rd87, %r1, 16;
	add.s64 	%rd48, %rd1, %rd87;
	@%p86 bra 	$L__BB1_258;
	st.shared.u32 	[_ZN6thrust24THRUST_300001_SM_1000_NS8cuda_cub4core6detail5shmemE+116], %r381;
	st.shared.u32 	[_ZN6thrust24THRUST_300001_SM_1000_NS8cuda_cub4core6detail5shmemE+120], %r382;
	mov.b64 	%rd89, {%r381, %r382};
	add.s64 	%rd88, %rd48, 512;
	mov.b64 	%rd90, 100;
	// begin inline asm
	st.relaxed.gpu.v2.u64 [%rd88], {%rd89, %rd90};
	// end inline asm
$L__BB1_258:
	mov.u32 	%r644, %nctaid.x;
	setp.gt.u32 	%p87, %r644, 499;
	@%p87 bra 	$L__BB1_260;
	membar.cta;
	bra.uni 	$L__BB1_261;
$L__BB1_260:
	mov.b32 	%r645, 450;
	// begin inline asm
	nanosleep.u32 %r645;
	// end inline asm
$L__BB1_261:
	mul.wide.u32 	%rd94, %r299, 16;
	xor.b64  	%rd95, %rd94, -16;
	add.s64 	%rd96, %rd48, %rd95;
	add.s64 	%rd93, %rd96, 512;
$L__BB1_262:
	// begin inline asm
	ld.relaxed.gpu.v2.u64 {%rd91, %rd339}, [%rd93];
	// end inline asm
	setp.eq.s64 	%p88, %rd339, 99;
	mov.b32 	%r646, -1;
	vote.sync.any.pred 	%p89, %p88, %r646;
	@%p89 bra 	$L__BB1_262;
	mov.b64 	{%r650, %r655}, %rd91;
	setp.eq.s64 	%p90, %rd339, 101;
	mov.b32 	%r698, -1;
	vote.sync.ballot.b32 	%r699, %p90, %r698;
	// begin inline asm
	mov.u32 %r648, %lanemask_ge;
	// end inline asm
	and.b32  	%r700, %r699, %r648;
	or.b32  	%r701, %r700, -2147483648;
	add.s32 	%r702, %r701, -1;
	not.b32 	%r703, %r701;
	and.b32  	%r704, %r703, %r702;
	popc.b32 	%r652, %r704;
	mov.b32 	%r656, 1;
	// begin inline asm
	shfl.sync.down.b32 %r649, %r650, %r656, %r652, %r698;
	// end inline asm
	// begin inline asm
	shfl.sync.down.b32 %r654, %r655, %r656, %r652, %r698;
	// end inline asm
	setp.lt.s32 	%p92, %r458, %r652;
	setp.eq.s32 	%p93, %r650, 0;
	selp.b32 	%r705, %r649, 0, %p92;
	add.s32 	%r660, %r705, %r650;
	selp.b32 	%r706, %r654, 0, %p93;
	selp.b32 	%r707, %r706, 0, %p92;
	add.s32 	%r665, %r707, %r655;
	mov.b32 	%r666, 2;
	// begin inline asm
	shfl.sync.down.b32 %r659, %r660, %r666, %r652, %r698;
	// end inline asm
	// begin inline asm
	shfl.sync.down.b32 %r664, %r665, %r666, %r652, %r698;
	// end inline asm
	add.s32 	%r708, %r458, 2;
	setp.gt.s32 	%p94, %r708, %r652;
	setp.eq.s32 	%p95, %r660, 0;
	selp.b32 	%r709, %r664, 0, %p95;
	selp.b32 	%r710, 0, %r659, %p94;
	add.s32 	%r670, %r660, %r710;
	selp.b32 	%r711, 0, %r709, %p94;
	add.s32 	%r675, %r711, %r665;
	mov.b32 	%r676, 4;
	// begin inline asm
	shfl.sync.down.b32 %r669, %r670, %r676, %r652, %r698;
	// end inline asm
	// begin inline asm
	shfl.sync.down.b32 %r674, %r675, %r676, %r652, %r698;
	// end inline asm
	add.s32 	%r712, %r458, 4;
	setp.gt.s32 	%p96, %r712, %r652;
	setp.eq.s32 	%p97, %r670, 0;
	selp.b32 	%r713, %r674, 0, %p97;
	selp.b32 	%r714, 0, %r669, %p96;
	add.s32 	%r680, %r670, %r714;
	selp.b32 	%r715, 0, %r713, %p96;
	add.s32 	%r685, %r675, %r715;
	mov.b32 	%r686, 8;
	// begin inline asm
	shfl.sync.down.b32 %r679, %r680, %r686, %r652, %r698;
	// end inline asm
	// begin inline asm
	shfl.sync.down.b32 %r684, %r685, %r686, %r652, %r698;
	// end inline asm
	add.s32 	%r716, %r458, 8;
	setp.gt.s32 	%p98, %r716, %r652;
	setp.eq.s32 	%p99, %r680, 0;
	selp.b32 	%r717, %r684, 0, %p99;
	selp.b32 	%r718, 0, %r679, %p98;
	add.s32 	%r690, %r680, %r718;
	selp.b32 	%r719, 0, %r717, %p98;
	add.s32 	%r695, %r685, %r719;
	mov.b32 	%r696, 16;
	// begin inline asm
	shfl.sync.down.b32 %r689, %r690, %r696, %r652, %r698;
	// end inline asm
	// begin inline asm
	shfl.sync.down.b32 %r694, %r695, %r696, %r652, %r698;
	// end inline asm
	add.s32 	%r720, %r458, 16;
	setp.gt.s32 	%p100, %r720, %r652;
	setp.eq.s32 	%p101, %r690, 0;
	selp.b32 	%r721, %r694, 0, %p101;
	selp.b32 	%r722, 0, %r689, %p100;
	add.s32 	%r1939, %r722, %r690;
	selp.b32 	%r723, 0, %r721, %p100;
	add.s32 	%r1940, %r695, %r723;
	not.b32 	%r724, %r299;
	add.s32 	%r1941, %r1, %r724;
	add.s64 	%rd51, %rd1, 512;
$L__BB1_264:
	setp.ne.s64 	%p102, %rd339, 101;
	mov.b32 	%r725, -1;
	vote.sync.all.pred 	%p103, %p102, %r725;
	not.pred 	%p104, %p103;
	@%p104 bra 	$L__BB1_268;
	mul.wide.s32 	%rd140, %r1941, 16;
	add.s64 	%rd141, %rd51, %rd140;
	add.s64 	%rd139, %rd141, -512;
$L__BB1_266:
	// begin inline asm
	ld.relaxed.gpu.v2.u64 {%rd137, %rd339}, [%rd139];
	// end inline asm
	setp.eq.s64 	%p160, %rd339, 99;
	mov.b32 	%r818, -1;
	vote.sync.any.pred 	%p161, %p160, %r818;
	@%p161 bra 	$L__BB1_266;
	mov.b64 	{%r821, %r826}, %rd137;
	setp.eq.s64 	%p162, %rd339, 101;
	mov.b32 	%r869, -1;
	vote.sync.ballot.b32 	%r870, %p162, %r869;
	and.b32  	%r871, %r870, %r648;
	or.b32  	%r872, %r871, -2147483648;
	add.s32 	%r873, %r872, -1;
	not.b32 	%r874, %r872;
	and.b32  	%r875, %r874, %r873;
	popc.b32 	%r823, %r875;
	mov.b32 	%r827, 1;
	// begin inline asm
	shfl.sync.down.b32 %r820, %r821, %r827, %r823, %r869;
	// end inline asm
	// begin inline asm
	shfl.sync.down.b32 %r825, %r826, %r827, %r823, %r869;
	// end inline asm
	setp.lt.s32 	%p164, %r458, %r823;
	setp.eq.s32 	%p165, %r821, 0;
	selp.b32 	%r876, %r820, 0, %p164;
	add.s32 	%r831, %r876, %r821;
	selp.b32 	%r877, %r825, 0, %p165;
	selp.b32 	%r878, %r877, 0, %p164;
	add.s32 	%r836, %r878, %r826;
	mov.b32 	%r837, 2;
	// begin inline asm
	shfl.sync.down.b32 %r830, %r831, %r837, %r823, %r869;
	// end inline asm
	// begin inline asm
	shfl.sync.down.b32 %r835, %r836, %r837, %r823, %r869;
	// end inline asm
	add.s32 	%r879, %r458, 2;
	setp.gt.s32 	%p166, %r879, %r823;
	setp.eq.s32 	%p167, %r831, 0;
	selp.b32 	%r880, %r835, 0, %p167;
	selp.b32 	%r881, 0, %r830, %p166;
	add.s32 	%r841, %r831, %r881;
	selp.b32 	%r882, 0, %r880, %p166;
	add.s32 	%r846, %r882, %r836;
	mov.b32 	%r847, 4;
	// begin inline asm
	shfl.sync.down.b32 %r840, %r841, %r847, %r823, %r869;
	// end inline asm
	// begin inline asm
	shfl.sync.down.b32 %r845, %r846, %r847, %r823, %r869;
	// end inline asm
	add.s32 	%r883, %r458, 4;
	setp.gt.s32 	%p168, %r883, %r823;
	setp.eq.s32 	%p169, %r841, 0;
	selp.b32 	%r884, %r845, 0, %p169;
	selp.b32 	%r885, 0, %r840, %p168;
	add.s32 	%r851, %r841, %r885;
	selp.b32 	%r886, 0, %r884, %p168;
	add.s32 	%r856, %r846, %r886;
	mov.b32 	%r857, 8;
	// begin inline asm
	shfl.sync.down.b32 %r850, %r851, %r857, %r823, %r869;
	// end inline asm
	// begin inline asm
	shfl.sync.down.b32 %r855, %r856, %r857, %r823, %r869;
	// end inline asm
	add.s32 	%r887, %r458, 8;
	setp.gt.s32 	%p170, %r887, %r823;
	setp.eq.s32 	%p171, %r851, 0;
	selp.b32 	%r888, %r855, 0, %p171;
	selp.b32 	%r889, 0, %r850, %p170;
	add.s32 	%r861, %r851, %r889;
	selp.b32 	%r890, 0, %r888, %p170;
	add.s32 	%r866, %r856, %r890;
	mov.b32 	%r867, 16;
	// begin inline asm
	shfl.sync.down.b32 %r860, %r861, %r867, %r823, %r869;
	// end inline asm
	// begin inline asm
	shfl.sync.down.b32 %r865, %r866, %r867, %r823, %r869;
	// end inline asm
	add.s32 	%r891, %r458, 16;
	setp.gt.s32 	%p172, %r891, %r823;
	setp.eq.s32 	%p173, %r861, 0;
	selp.b32 	%r892, %r865, 0, %p173;
	selp.b32 	%r893, 0, %r860, %p172;
	selp.b32 	%r894, 0, %r892, %p172;
	add.s32 	%r895, %r866, %r894;
	add.s32 	%r896, %r893, %r1939;
	add.s32 	%r392, %r896, %r861;
	setp.eq.s32 	%p174, %r1939, 0;
	selp.b32 	%r897, %r895, 0, %p174;
	add.s32 	%r1940, %r897, %r1940;
	add.s32 	%r1941, %r1941, -32;
	mov.u32 	%r1939, %r392;
	bra.uni 	$L__BB1_264;
$L__BB1_268:
	@%p86 bra 	$L__BB1_270;
	add.s32 	%r727, %r1939, %r381;
	setp.eq.s32 	%p106, %r381, 0;
	selp.b32 	%r728, %r1940, 0, %p106;
	add.s32 	%r729, %r728, %r382;
	mov.b64 	%rd98, {%r727, %r729};
	add.s64 	%rd97, %rd48, 512;
	mov.b64 	%rd99, 101;
	// begin inline asm
	st.relaxed.gpu.v2.u64 [%rd97], {%rd98, %rd99};
	// end inline asm
	st.shared.u32 	[_ZN6thrust24THRUST_300001_SM_1000_NS8cuda_cub4core6detail5shmemE+100], %r1939;
	st.shared.v2.u32 	[_ZN6thrust24THRUST_300001_SM_1000_NS8cuda_cub4core6detail5shmemE+104], {%r1940, %r727};
	st.shared.u32 	[_ZN6thrust24THRUST_300001_SM_1000_NS8cuda_cub4core6detail5shmemE+112], %r729;
$L__BB1_270:
	setp.ne.s32 	%p107, %r458, 0;
	@%p107 bra 	$L__BB1_272;
	st.shared.v2.u32 	[_ZN6thrust24THRUST_300001_SM_1000_NS8cuda_cub4core6detail5shmemE+72], {%r1939, %r1940};
	mov.u32 	%r1942, %r1939;
	mov.u32 	%r1943, %r1940;
$L__BB1_272:
	setp.eq.s32 	%p108, %r299, 0;
	bar.sync 	0;
	@%p108 bra 	$L__BB1_274;
	ld.shared.v2.u32 	{%r730, %r731}, [_ZN6thrust24THRUST_300001_SM_1000_NS8cuda_cub4core6detail5shmemE+72];
	add.s32 	%r397, %r730, %r1942;
	setp.eq.s32 	%p109, %r1942, 0;
	selp.b32 	%r732, %r731, 0, %p109;
	add.s32 	%r1943, %r732, %r1943;
	mov.u32 	%r1942, %r397;
$L__BB1_274:
	mul.lo.s32 	%r733, %r299, 9;
	setp.eq.s32 	%p110, %r733, %r3;
	setp.ne.s32 	%p111, %r1938, %r332;
	or.pred  	%p112, %p110, %p111;
	selp.u32 	%r734, 1, 0, %p112;
	add.s32 	%r401, %r1942, %r734;
	selp.b32 	%r735, 0, %r1943, %p112;
	add.s32 	%r402, %r735, %r362;
	selp.u32 	%r736, 1, 0, %p6;
	add.s32 	%r737, %r736, %r734;
	add.s32 	%r403, %r737, %r1942;
	selp.b32 	%r738, 0, %r402, %p6;
	add.s32 	%r404, %r363, %r738;
	selp.u32 	%r739, 1, 0, %p7;
	add.s32 	%r405, %r403, %r739;
	selp.b32 	%r740, 0, %r404, %p7;
	add.s32 	%r406, %r364, %r740;
	add.s32 	%r741, %r733, 3;
	setp.eq.s32 	%p113, %r741, %r3;
	setp.ne.s32 	%p114, %r334, %r335;
	or.pred  	%p115, %p113, %p114;
	selp.u32 	%r742, 1, 0, %p115;
	add.s32 	%r407, %r405, %r742;
	selp.b32 	%r743, 0, %r406, %p115;
	add.s32 	%r408, %r365, %r743;
	add.s32 	%r744, %r733, 4;
	setp.eq.s32 	%p116, %r744, %r3;
	setp.ne.s32 	%p117, %r335, %r336;
	or.pred  	%p9, %p116, %p117;
	selp.u32 	%r745, 1, 0, %p9;
	add.s32 	%r409, %r407, %r745;
	selp.b32 	%r746, 0, %r408, %p9;
	add.s32 	%r410, %r366, %r746;
	add.s32 	%r747, %r733, 5;
	setp.eq.s32 	%p118, %r747, %r3;
	setp.ne.s32 	%p119, %r336, %r337;
	or.pred  	%p10, %p118, %p119;
	selp.u32 	%r748, 1, 0, %p10;
	add.s32 	%r411, %r409, %r748;
	selp.b32 	%r749, 0, %r410, %p10;
	add.s32 	%r412, %r367, %r749;
	selp.u32 	%r750, 1, 0, %p8;
	add.s32 	%r413, %r411, %r750;
	selp.b32 	%r751, 0, %r412, %p8;
	add.s32 	%r414, %r368, %r751;
	add.s32 	%r415, %r374, %r1942;
	add.s32 	%r752, %r733, 7;
	setp.eq.s32 	%p120, %r752, %r3;
	setp.ne.s32 	%p121, %r338, %r339;
	or.pred  	%p11, %p120, %p121;
	selp.b32 	%r753, 0, %r414, %p11;
	add.s32 	%r416, %r369, %r753;
	ld.shared.v2.u32 	{%r417, %r418}, [_ZN6thrust24THRUST_300001_SM_1000_NS8cuda_cub4core6detail5shmemE+112];
	ld.shared.u32 	%r1953, [_ZN6thrust24THRUST_300001_SM_1000_NS8cuda_cub4core6detail5shmemE+108];
	ld.shared.u32 	%r420, [_ZN6thrust24THRUST_300001_SM_1000_NS8cuda_cub4core6detail5shmemE+100];
	setp.lt.s32 	%p122, %r418, 257;
	@%p122 bra 	$L__BB1_300;
	bar.sync 	0;
	mul.lo.s32 	%r757, %r299, 9;
	setp.ne.s32 	%p138, %r757, %r3;
	setp.eq.s32 	%p139, %r1938, %r332;
	and.pred  	%p140, %p138, %p139;
	@%p140 bra 	$L__BB1_277;
	sub.s32 	%r758, %r1942, %r420;
	shl.b32 	%r759, %r758, 3;
	mov.u32 	%r760, _ZN6thrust24THRUST_300001_SM_1000_NS8cuda_cub4core6detail5shmemE;
	add.s32 	%r761, %r760, %r759;
	st.shared.v2.u32 	[%r761], {%r1938, %r1943};
$L__BB1_277:
	not.pred 	%p141, %p6;
	@%p141 bra 	$L__BB1_279;
	sub.s32 	%r762, %r401, %r420;
	shl.b32 	%r763, %r762, 3;
	mov.u32 	%r764, _ZN6thrust24THRUST_300001_SM_1000_NS8cuda_cub4core6detail5shmemE;
	add.s32 	%r765, %r764, %r763;
	st.shared.v2.u32 	[%r765], {%r332, %r402};
$L__BB1_279:
	not.pred 	%p142, %p7;
	@%p142 bra 	$L__BB1_281;
	sub.s32 	%r766, %r403, %r420;
	shl.b32 	%r767, %r766, 3;
	mov.u32 	%r768, _ZN6thrust24THRUST_300001_SM_1000_NS8cuda_cub4core6detail5shmemE;
	add.s32 	%r769, %r768, %r767;
	st.shared.v2.u32 	[%r769], {%r333, %r404};
$L__BB1_281:
	mad.lo.s32 	%r770, %r299, 9, 3;
	setp.ne.s32 	%p143, %r770, %r3;
	setp.eq.s32 	%p144, %r334, %r335;
	and.pred  	%p145, %p143, %p144;
	@%p145 bra 	$L__BB1_283;
	sub.s32 	%r771, %r405, %r420;
	shl.b32 	%r772, %r771, 3;
	mov.u32 	%r773, _ZN6thrust24THRUST_300001_SM_1000_NS8cuda_cub4core6detail5shmemE;
	add.s32 	%r774, %r773, %r772;
	st.shared.v2.u32 	[%r774], {%r334, %r406};
$L__BB1_283:
	not.pred 	%p146, %p9;
	@%p146 bra 	$L__BB1_285;
	sub.s32 	%r775, %r407, %r420;
	shl.b32 	%r776, %r775, 3;
	mov.u32 	%r777, _ZN6thrust24THRUST_300001_SM_1000_NS8cuda_cub4core6detail5shmemE;
	add.s32 	%r778, %r777, %r776;
	st.shared.v2.u32 	[%r778], {%r335, %r408};
$L__BB1_285:
	not.pred 	%p147, %p10;
	@%p147 bra 	$L__BB1_287;
	sub.s32 	%r779, %r409, %r420;
	shl.b32 	%r780, %r779, 3;
	mov.u32 	%r781, _ZN6thrust24THRUST_300001_SM_1000_NS8cuda_cub4core6detail5shmemE;
	add.s32 	%r782, %r781, %r780;
	st.shared.v2.u32 	[%r782], {%r336, %r410};
$L__BB1_287:
	not.pred 	%p148, %p8;
	@%p148 bra 	$L__BB1_289;
	sub.s32 	%r783, %r411, %r420;
	shl.b32 	%r784, %r783, 3;
	mov.u32 	%r785, _ZN6thrust24THRUST_300001_SM_1000_NS8cuda_cub4core6detail5shmemE;
	add.s32 	%r786, %r785, %r784;
	st.shared.v2.u32 	[%r786], {%r337, %r412};
$L__BB1_289:
	not.pred 	%p149, %p11;
	@%p149 bra 	$L__BB1_291;
	sub.s32 	%r787, %r413, %r420;
	shl.b32 	%r788, %r787, 3;
	mov.u32 	%r789, _ZN6thrust24THRUST_300001_SM_1000_NS8cuda_cub4core6detail5shmemE;
	add.s32 	%r790, %r789, %r788;
	st.shared.v2.u32 	[%r790], {%r338, %r414};
$L__BB1_291:
	mad.lo.s32 	%r791, %r299, 9, 8;
	setp.ne.s32 	%p150, %r791, %r3;
	setp.eq.s32 	%p151, %r339, %r340;
	and.pred  	%p152, %p150, %p151;
	@%p152 bra 	$L__BB1_293;
	sub.s32 	%r792, %r415, %r420;
	shl.b32 	%r793, %r792, 3;
	mov.u32 	%r794, _ZN6thrust24THRUST_300001_SM_1000_NS8cuda_cub4core6detail5shmemE;
	add.s32 	%r795, %r794, %r793;
	st.shared.v2.u32 	[%r795], {%r339, %r416};
$L__BB1_293:
	bar.sync 	0;
	setp.ge.s32 	%p153, %r299, %r418;
	@%p153 bra 	$L__BB1_318;
	not.b32 	%r796, %r299;
	add.s32 	%r421, %r418, %r796;
	and.b32  	%r797, %r421, 768;
	setp.eq.s32 	%p154, %r797, 768;
	mov.u32 	%r1952, %r299;
	@%p154 bra 	$L__BB1_297;
	shr.u32 	%r798, %r421, 8;
	add.s32 	%r799, %r798, 1;
	and.b32  	%r800, %r799, 3;
	shl.b32 	%r801, %r299, 3;
	mov.u32 	%r802, _ZN6thrust24THRUST_300001_SM_1000_NS8cuda_cub4core6detail5shmemE;
	add.s32 	%r1948, %r802, %r801;
	add.s32 	%r1947, %r299, %r420;
	neg.s32 	%r1946, %r800;
	shl.b32 	%r803, %r799, 8;
	and.b32  	%r804, %r803, 768;
	add.s32 	%r1952, %r299, %r804;
$L__BB1_296:
	.pragma "nounroll";
	mul.wide.s32 	%rd127, %r1947, 4;
	add.s64 	%rd128, %rd5, %rd127;
	add.s64 	%rd129, %rd4, %rd127;
	ld.shared.v2.u32 	{%r805, %r806}, [%r1948];
	st.global.u32 	[%rd129], %r805;
	st.global.u32 	[%rd128], %r806;
	add.s32 	%r1948, %r1948, 2048;
	add.s32 	%r1947, %r1947, 256;
	add.s32 	%r1946, %r1946, 1;
	setp.ne.s32 	%p155, %r1946, 0;
	@%p155 bra 	$L__BB1_296;
$L__BB1_297:
	setp.lt.u32 	%p156, %r421, 768;
	@%p156 bra 	$L__BB1_318;
	add.s64 	%rd55, %rd4, 2048;
	add.s32 	%r1951, %r1952, %r420;
	add.s64 	%rd56, %rd5, 2048;
	shl.b32 	%r807, %r1952, 3;
	mov.u32 	%r808, _ZN6thrust24THRUST_300001_SM_1000_NS8cuda_cub4core6detail5shmemE;
	add.s32 	%r809, %r807, %r808;
	add.s32 	%r1950, %r809, 4096;
$L__BB1_299:
	mul.wide.s32 	%rd130, %r1951, 4;
	add.s64 	%rd131, %rd55, %rd130;
	add.s64 	%rd132, %rd56, %rd130;
	ld.shared.v2.u32 	{%r810, %r811}, [%r1950+-4096];
	st.global.u32 	[%rd131+-2048], %r810;
	st.global.u32 	[%rd132+-2048], %r811;
	ld.shared.v2.u32 	{%r812, %r813}, [%r1950+-2048];
	st.global.u32 	[%rd131+-1024], %r812;
	st.global.u32 	[%rd132+-1024], %r813;
	ld.shared.v2.u32 	{%r814, %r815}, [%r1950];
	st.global.u32 	[%rd131], %r814;
	st.global.u32 	[%rd132], %r815;
	ld.shared.v2.u32 	{%r816, %r817}, [%r1950+2048];
	st.global.u32 	[%rd131+1024], %r816;
	st.global.u32 	[%rd132+1024], %r817;
	add.s32 	%r1952, %r1952, 1024;
	add.s32 	%r1951, %r1951, 1024;
	add.s32 	%r1950, %r1950, 8192;
	setp.lt.s32 	%p157, %r1952, %r418;
	@%p157 bra 	$L__BB1_299;
	bra.uni 	$L__BB1_318;
$L__BB1_300:
	mul.lo.s32 	%r754, %r299, 9;
	setp.ne.s32 	%p123, %r754, %r3;
	setp.eq.s32 	%p124, %r1938, %r332;
	and.pred  	%p125, %p123, %p124;
	@%p125 bra 	$L__BB1_302;
	mul.wide.s32 	%rd100, %r1942, 4;
	add.s64 	%rd101, %rd4, %rd100;
	st.global.u32 	[%rd101], %r1938;
	add.s64 	%rd102, %rd5, %rd100;
	st.global.u32 	[%rd102], %r1943;
$L__BB1_302:
	not.pred 	%p126, %p6;
	@%p126 bra 	$L__BB1_304;
	mul.wide.s32 	%rd103, %r401, 4;
	add.s64 	%rd104, %rd4, %rd103;
	st.global.u32 	[%rd104], %r332;
	add.s64 	%rd105, %rd5, %rd103;
	st.global.u32 	[%rd105], %r402;
$L__BB1_304:
	not.pred 	%p127, %p7;
	@%p127 bra 	$L__BB1_306;
	mul.wide.s32 	%rd106, %r403, 4;
	add.s64 	%rd107, %rd4, %rd106;
	st.global.u32 	[%rd107], %r333;
	add.s64 	%rd108, %rd5, %rd106;
	st.global.u32 	[%rd108], %r404;
$L__BB1_306:
	mad.lo.s32 	%r755, %r299, 9, 3;
	setp.ne.s32 	%p128, %r755, %r3;
	setp.eq.s32 	%p129, %r334, %r335;
	and.pred  	%p130, %p128, %p129;
	@%p130 bra 	$L__BB1_308;
	mul.wide.s32 	%rd109, %r405, 4;
	add.s64 	%rd110, %rd4, %rd109;
	st.global.u32 	[%rd110], %r334;
	add.s64 	%rd111, %rd5, %rd109;
	st.global.u32 	[%rd111], %r406;
$L__BB1_308:
	not.pred 	%p131, %p9;
	@%p131 bra 	$L__BB1_310;
	mul.wide.s32 	%rd112, %r407, 4;
	add.s64 	%rd113, %rd4, %rd112;
	st.global.u32 	[%rd113], %r335;
	add.s64 	%rd114, %rd5, %rd112;
	st.global.u32 	[%rd114], %r408;
$L__BB1_310:
	not.pred 	%p132, %p10;
	@%p132 bra 	$L__BB1_312;
	mul.wide.s32 	%rd115, %r409, 4;
	add.s64 	%rd116, %rd4, %rd115;
	st.global.u32 	[%rd116], %r336;
	add.s64 	%rd117, %rd5, %rd115;
	st.global.u32 	[%rd117], %r410;
$L__BB1_312:
	not.pred 	%p133, %p8;
	@%p133 bra 	$L__BB1_314;
	mul.wide.s32 	%rd118, %r411, 4;
	add.s64 	%rd119, %rd4, %rd118;
	st.global.u32 	[%rd119], %r337;
	add.s64 	%rd120, %rd5, %rd118;
	st.global.u32 	[%rd120], %r412;
$L__BB1_314:
	not.pred 	%p134, %p11;
	@%p134 bra 	$L__BB1_316;
	mul.wide.s32 	%rd121, %r413, 4;
	add.s64 	%rd122, %rd4, %rd121;
	st.global.u32 	[%rd122], %r338;
	add.s64 	%rd123, %rd5, %rd121;
	st.global.u32 	[%rd123], %r414;
$L__BB1_316:
	mad.lo.s32 	%r756, %r299, 9, 8;
	setp.ne.s32 	%p135, %r756, %r3;
	setp.eq.s32 	%p136, %r339, %r340;
	and.pred  	%p137, %p135, %p136;
	@%p137 bra 	$L__BB1_318;
	mul.wide.s32 	%rd124, %r415, 4;
	add.s64 	%rd125, %rd4, %rd124;
	st.global.u32 	[%rd125], %r339;
	add.s64 	%rd126, %rd5, %rd124;
	st.global.u32 	[%rd126], %r416;
$L__BB1_318:
	setp.ne.s32 	%p158, %r299, 255;
	@%p158 bra 	$L__BB1_322;
	setp.ne.s32 	%p159, %r3, 2304;
	@%p159 bra 	$L__BB1_321;
	mul.wide.s32 	%rd133, %r1953, 4;
	add.s64 	%rd134, %rd4, %rd133;
	st.global.u32 	[%rd134], %r340;
	add.s64 	%rd135, %rd5, %rd133;
	st.global.u32 	[%rd135], %r417;
	add.s32 	%r1953, %r1953, 1;
$L__BB1_321:
	ld.param.u64 	%rd328, [_ZN6thrust24THRUST_300001_SM_1000_NS8cuda_cub4core6detail13_kernel_agentINS1_15__reduce_by_key16ReduceByKeyAgentINS0_6detail15normal_iteratorINS0_10device_ptrIiEEEESB_SB_SB_N4cuda3std3__48equal_toIiEENSE_4plusIiEEPiiEEJSB_SB_SB_SB_SJ_N3cub18CUB_300001_SM_100024ReduceByKeyScanTileStateIiiLb1EEESG_SI_iiEEEvDpT0__param_4];
	cvta.to.global.u64 	%rd136, %rd328;
	st.global.u32 	[%rd136], %r1953;
$L__BB1_322:
	ret;

}
	// .globl	_ZN6thrust24THRUST_300001_SM_1000_NS8cuda_cub4core6detail13_kernel_agentINS1_15__reduce_by_key9InitAgentIN3cub18CUB_300001_SM_100024ReduceByKeyScanTileStateIilLb1EEElPlEEJSA_lSB_EEEvDpT0_
.visible .entry _ZN6thrust24THRUST_300001_SM_1000_NS8cuda_cub4core6detail13_kernel_agentINS1_15__reduce_by_key9InitAgentIN3cub18CUB_300001_SM_100024ReduceByKeyScanTileStateIilLb1EEElPlEEJSA_lSB_EEEvDpT0_(
	.param .align 8 .b8 _ZN6thrust24THRUST_300001_SM_1000_NS8cuda_cub4core6detail13_kernel_agentINS1_15__reduce_by_key9InitAgentIN3cub18CUB_300001_SM_100024ReduceByKeyScanTileStateIilLb1EEElPlEEJSA_lSB_EEEvDpT0__param_0[8],
	.param .u64 _ZN6thrust24THRUST_300001_SM_1000_NS8cuda_cub4core6detail13_kernel_agentINS1_15__reduce_by_key9InitAgentIN3cub18CUB_300001_SM_100024ReduceByKeyScanTileStateIilLb1EEElPlEEJSA_lSB_EEEvDpT0__param_1,
	.param .u64 .ptr .align 1 _ZN6thrust24THRUST_300001_SM_1000_NS8cuda_cub4core6detail13_kernel_agentINS1_15__reduce_by_key9InitAgentIN3cub18CUB_300001_SM_100024ReduceByKeyScanTileStateIilLb1EEElPlEEJSA_lSB_EEEvDpT0__param_2
)
.maxntid 128
{
	.reg .pred 	%p<6>;
	.reg .b32 	%r<16>;
	.reg .b64 	%rd<12>;

	ld.param.u64 	%rd3, [_ZN6thrust24THRUST_300001_SM_1000_NS8cuda_cub4core6detail13_kernel_agentINS1_15__reduce_by_key9InitAgentIN3cub18CUB_300001_SM_100024ReduceByKeyScanTileStateIilLb1EEElPlEEJSA_lSB_EEEvDpT0__param_0];
	ld.param.u32 	%r8, [_ZN6thrust24THRUST_300001_SM_1000_NS8cuda_cub4core6detail13_kernel_agentINS1_15__reduce_by_key9InitAgentIN3cub18CUB_300001_SM_100024ReduceByKeyScanTileStateIilLb1EEElPlEEJSA_lSB_EEEvDpT0__param_1];
	ld.param.u64 	%rd2, [_ZN6thrust24THRUST_300001_SM_1000_NS8cuda_cub4core6detail13_kernel_agentINS1_15__reduce_by_key9InitAgentIN3cub18CUB_300001_SM_100024ReduceByKeyScanTileStateIilLb1EEElPlEEJSA_lSB_EEEvDpT0__param_2];
	cvta.to.global.u64 	%rd1, %rd3;
	mov.u32 	%r1, %ctaid.x;
	mov.u32 	%r9, %ntid.x;
	mov.u32 	%r2, %tid.x;
	mad.lo.s32 	%r3, %r1, %r9, %r2;
	setp.ge.s32 	%p1, %r3, %r8;
	@%p1 bra 	$L__BB2_2;
	mul.wide.s32 	%rd4, %r3, 16;
	add.s64 	%rd5, %rd1, %rd4;
	mov.b64 	%rd6, 0;
	mov.b64 	%rd7, 425201762304;
	st.global.v2.u64 	[%rd5+512], {%rd7, %rd6};
$L__BB2_2:
	mov.b32 	%r15, 0;
	setp.ne.s32 	%p2, %r1, 0;
	setp.gt.u32 	%p3, %r2, 31;
	or.pred  	%p4, %p2, %p3;
	@%p4 bra 	$L__BB2_4;
	mul.wide.u32 	%rd8, %r2, 16;
	add.s64 	%rd9, %rd1, %rd8;
	st.global.v4.u32 	[%rd9], {%r15, %r15, %r15, %r15};
$L__BB2_4:
	or.b32  	%r14, %r1, %r2;
	setp.ne.s32 	%p5, %r14, 0;
	@%p5 bra 	$L__BB2_6;
	cvta.to.global.u64 	%rd10, %rd2;
	mov.b64 	%rd11, 0;
	st.global.u64 	[%rd10], %rd11;
$L__BB2_6:
	ret;

}
	// .globl	_ZN6thrust24THRUST_300001_SM_1000_NS8cuda_cub4core6detail13_kernel_agentINS1_15__reduce_by_key16ReduceByKeyAgentINS0_6detail15normal_iteratorINS0_10device_ptrIiEEEESB_SB_SB_N4cuda3std3__48equal_toIiEENSE_4plusIiEEPllEEJSB_SB_SB_SB_SJ_N3cub18CUB_300001_SM_100024ReduceByKeyScanTileStateIilLb1EEESG_SI_llEEEvDpT0_
.visible .entry _ZN6thrust24THRUST_300001_SM_1000_NS8cuda_cub4core6detail13_kernel_agentINS1_15__reduce_by_key16ReduceByKeyAgentINS0_6detail15normal_iteratorINS0_10device_ptrIiEEEESB_SB_SB_N4cuda3std3__48equal_toIiEENSE_4plusIiEEPllEEJSB_SB_SB_SB_SJ_N3cub18CUB_300001_SM_100024ReduceByKeyScanTileStateIilLb1EEESG_SI_llEEEvDpT0_(
	.param .align 8 .b8 _ZN6thrust24THRUST_300001_SM_1000_NS8cuda_cub4core6detail13_kernel_agentINS1_15__reduce_by_key16ReduceByKeyAgentINS0_6detail15normal_iteratorINS0_10device_ptrIiEEEESB_SB_SB_N4cuda3std3__48equal_toIiEENSE_4plusIiEEPllEEJSB_SB_SB_SB_SJ_N3cub18CUB_300001_SM_100024ReduceByKeyScanTileStateIilLb1EEESG_SI_llEEEvDpT0__param_0[8],
	.param .align 8 .b8 _ZN6thrust24THRUST_300001_SM_1000_NS8cuda_cub4core6detail13_kernel_agentINS1_15__reduce_by_key16ReduceByKeyAgentINS0_6detail15normal_iteratorINS0_10device_ptrIiEEEESB_SB_SB_N4cuda3std3__48equal_toIiEENSE_4plusIiEEPllEEJSB_SB_SB_SB_SJ_N3cub18CUB_300001_SM_100024ReduceByKeyScanTileStateIilLb1EEESG_SI_llEEEvDpT0__param_1[8],
	.param .align 8 .b8 _ZN6thrust24THRUST_300001_SM_1000_NS8cuda_cub4core6detail13_kernel_agentINS1_15__reduce_by_key16ReduceByKeyAgentINS0_6detail15normal_iteratorINS0_10device_ptrIiEEEESB_SB_SB_N4cuda3std3__48equal_toIiEENSE_4plusIiEEPllEEJSB_SB_SB_SB_SJ_N3cub18CUB_300001_SM_100024ReduceByKeyScanTileStateIilLb1EEESG_SI_llEEEvDpT0__param_2[8],
	.param .align 8 .b8 _ZN6thrust24THRUST_300001_SM_1000_NS8cuda_cub4core6detail13_kernel_agentINS1_15__reduce_by_key16ReduceByKeyAgentINS0_6detail15normal_iteratorINS0_10device_ptrIiEEEESB_SB_SB_N4cuda3std3__48equal_toIiEENSE_4plusIiEEPllEEJSB_SB_SB_SB_SJ_N3cub18CUB_300001_SM_100024ReduceByKeyScanTileStateIilLb1EEESG_SI_llEEEvDpT0__param_3[8],
	.param .u64 .ptr .align 1 _ZN6thrust24THRUST_300001_SM_1000_NS8cuda_cub4core6detail13_kernel_agentINS1_15__reduce_by_key16ReduceByKeyAgentINS0_6detail15normal_iteratorINS0_10device_ptrIiEEEESB_SB_SB_N4cuda3std3__48equal_toIiEENSE_4plusIiEEPllEEJSB_SB_SB_SB_SJ_N3cub18CUB_300001_SM_100024ReduceByKeyScanTileStateIilLb1EEESG_SI_llEEEvDpT0__param_4,
	.param .align 8 .b8 _ZN6thrust24THRUST_300001_SM_1000_NS8cuda_cub4core6detail13_kernel_agentINS1_15__reduce_by_key16ReduceByKeyAgentINS0_6detail15normal_iteratorINS0_10device_ptrIiEEEESB_SB_SB_N4cuda3std3__48equal_toIiEENSE_4plusIiEEPllEEJSB_SB_SB_SB_SJ_N3cub18CUB_300001_SM_100024ReduceByKeyScanTileStateIilLb1EEESG_SI_llEEEvDpT0__param_5[8],
	.param .align 1 .b8 _ZN6thrust24THRUST_300001_SM_1000_NS8cuda_cub4core6detail13_kernel_agentINS1_15__reduce_by_key16ReduceByKeyAgentINS0_6detail15normal_iteratorINS0_10device_ptrIiEEEESB_SB_SB_N4cuda3std3__48equal_toIiEENSE_4plusIiEEPllEEJSB_SB_SB_SB_SJ_N3cub18CUB_300001_SM_100024ReduceByKeyScanTileStateIilLb1EEESG_SI_llEEEvDpT0__param_6[1],
	.param .align 1 .b8 _ZN6thrust24THRUST_300001_SM_1000_NS8cuda_cub4core6detail13_kernel_agentINS1_15__reduce_by_key16ReduceByKeyAgentINS0_6detail15normal_iteratorINS0_10device_ptrIiEEEESB_SB_SB_N4cuda3std3__48equal_toIiEENSE_4plusIiEEPllEEJSB_SB_SB_SB_SJ_N3cub18CUB_300001_SM_100024ReduceByKeyScanTileStateIilLb1EEESG_SI_llEEEvDpT0__param_7[1],
	.param .u64 _ZN6thrust24THRUST_300001_SM_1000_NS8cuda_cub4core6detail13_kernel_agentINS1_15__reduce_by_key16ReduceByKeyAgentINS0_6detail15normal_iteratorINS0_10device_ptrIiEEEESB_SB_SB_N4cuda3std3__48equal_toIiEENSE_4plusIiEEPllEEJSB_SB_SB_SB_SJ_N3cub18CUB_300001_SM_100024ReduceByKeyScanTileStateIilLb1EEESG_SI_llEEEvDpT0__param_8,
	.param .u64 _ZN6thrust24THRUST_300001_SM_1000_NS8cuda_cub4core6detail13_kernel_agentINS1_15__reduce_by_key16ReduceByKeyAgentINS0_6detail15normal_iteratorINS0_10device_ptrIiEEEESB_SB_SB_N4cuda3std3__48equal_toIiEENSE_4plusIiEEPllEEJSB_SB_SB_SB_SJ_N3cub18CUB_300001_SM_100024ReduceByKeyScanTileStateIilLb1EEESG_SI_llEEEvDpT0__param_9
)
.maxntid 256
{
	.reg .pred 	%p<460>;
	.reg .b32 	%r<2120>;
	.reg .b64 	%rd<842>;

	ld.param.u64 	%rd1, [_ZN6thrust24THRUST_300001_SM_1000_NS8cuda_cub4core6detail13_kernel_agentINS1_15__reduce_by_key16ReduceByKeyAgentINS0_6detail15normal_iteratorINS0_10device_ptrIiEEEESB_SB_SB_N4cuda3std3__48equal_toIiEENSE_4plusIiEEPllEEJSB_SB_SB_SB_SJ_N3cub18CUB_300001_SM_100024ReduceByKeyScanTileStateIilLb1EEESG_SI_llEEEvDpT0__param_5];
	ld.param.u64 	%rd2, [_ZN6thrust24THRUST_300001_SM_1000_NS8cuda_cub4core6detail13_kernel_agentINS1_15__reduce_by_key16ReduceByKeyAgentINS0_6detail15normal_iteratorINS0_10device_ptrIiEEEESB_SB_SB_N4cuda3std3__48equal_toIiEENSE_4plusIiEEPllEEJSB_SB_SB_SB_SJ_N3cub18CUB_300001_SM_100024ReduceByKeyScanTileStateIilLb1EEESG_SI_llEEEvDpT0__param_0];
	ld.param.u64 	%rd3, [_ZN6thrust24THRUST_300001_SM_1000_NS8cuda_cub4core6detail13_kernel_agentINS1_15__reduce_by_key16ReduceByKeyAgentINS0_6detail15normal_iteratorINS0_10device_ptrIiEEEESB_SB_SB_N4cuda3std3__48equal_toIiEENSE_4plusIiEEPllEEJSB_SB_SB_SB_SJ_N3cub18CUB_300001_SM_100024ReduceByKeyScanTileStateIilLb1EEESG_SI_llEEEvDpT0__param_1];
	ld.param.u64 	%rd217, [_ZN6thrust24THRUST_300001_SM_1000_NS8cuda_cub4core6detail13_kernel_agentINS1_15__reduce_by_key16ReduceByKeyAgentINS0_6detail15normal_iteratorINS0_10device_ptrIiEEEESB_SB_SB_N4cuda3std3__48equal_toIiEENSE_4plusIiEEPllEEJSB_SB_SB_SB_SJ_N3cub18CUB_300001_SM_100024ReduceByKeyScanTileStateIilLb1EEESG_SI_llEEEvDpT0__param_3];
	ld.param.u64 	%rd218, [_ZN6thrust24THRUST_300001_SM_1000_NS8cuda_cub4core6detail13_kernel_agentINS1_15__reduce_by_key16ReduceByKeyAgentINS0_6detail15normal_iteratorINS0_10device_ptrIiEEEESB_SB_SB_N4cuda3std3__48equal_toIiEENSE_4plusIiEEPllEEJSB_SB_SB_SB_SJ_N3cub18CUB_300001_SM_100024ReduceByKeyScanTileStateIilLb1EEESG_SI_llEEEvDpT0__param_2];
	ld.param.u64 	%rd216, [_ZN6thrust24THRUST_300001_SM_1000_NS8cuda_cub4core6detail13_kernel_agentINS1_15__reduce_by_key16ReduceByKeyAgentINS0_6detail15normal_iteratorINS0_10device_ptrIiEEEESB_SB_SB_N4cuda3std3__48equal_toIiEENSE_4plusIiEEPllEEJSB_SB_SB_SB_SJ_N3cub18CUB_300001_SM_100024ReduceByKeyScanTileStateIilLb1EEESG_SI_llEEEvDpT0__param_8];
	cvta.to.global.u64 	%rd4, %rd218;
	cvta.to.global.u64 	%rd5, %rd217;
	mov.u32 	%r1, %ctaid.x;
	mul.wide.u32 	%rd6, %r1, 2304;
	sub.s64 	%rd7, %rd216, %rd6;
	setp.lt.s64 	%p12, %rd7, 2305;
	@%p12 bra 	$L__BB3_142;
	setp.ne.s32 	%p280, %r1, 0;
	@%p280 bra 	$L__BB3_52;
	mov.u32 	%r2, %tid.x;
	and.b32  	%r1793, %r2, 31;
	and.b32  	%r1794, %r2, 992;
	mul.lo.s32 	%r1795, %r1794, 9;
	or.b32  	%r1796, %r1795, %r1793;
	cvt.u64.u32 	%rd698, %r1796;
	add.s64 	%rd699, %rd6, %rd698;
	shl.b64 	%rd700, %rd699, 2;
	add.s64 	%rd679, %rd2, %rd700;
	// begin inline asm
	ld.global.nc.u32 %r1773, [%rd679];
	// end inline asm
	add.s64 	%rd680, %rd679, 128;
	// begin inline asm
	ld.global.nc.u32 %r1774, [%rd680];
	// end inline asm
	add.s64 	%rd681, %rd679, 256;
	// begin inline asm
	ld.global.nc.u32 %r1775, [%rd681];
	// end inline asm
	add.s64 	%rd682, %rd679, 384;
	// begin inline asm
	ld.global.nc.u32 %r1776, [%rd682];
	// end inline asm
	add.s64 	%rd683, %rd679, 512;
	// begin inline asm
	ld.global.nc.u32 %r1777, [%rd683];
	// end inline asm
	add.s64 	%rd684, %rd679, 640;
	// begin inline asm
	ld.global.nc.u32 %r1778, [%rd684];
	// end inline asm
	add.s64 	%rd685, %rd679, 768;
	// begin inline asm
	ld.global.nc.u32 %r1779, [%rd685];
	// end inline asm
	add.s64 	%rd686, %rd679, 896;
	// begin inline asm
	ld.global.nc.u32 %r1780, [%rd686];
	// end inline asm
	add.s64 	%rd687, %rd679, 1024;
	// begin inline asm
	ld.global.nc.u32 %r1781, [%rd687];
	// end inline asm
	// begin inline asm
	mov.u32 %r1782, %laneid;
	// end inline asm
	shr.u32 	%r4, %r2, 5;
	mad.lo.s32 	%r1797, %r4, 288, %r1782;
	shl.b32 	%r1798, %r1797, 2;
	mov.u32 	%r1799, _ZN6thrust24THRUST_300001_SM_1000_NS8cuda_cub4core6detail5shmemE;
	add.s32 	%r1800, %r1799, %r1798;
	st.shared.u32 	[%r1800], %r1773;
	st.shared.u32 	[%r1800+128], %r1774;
	st.shared.u32 	[%r1800+256], %r1775;
	st.shared.u32 	[%r1800+384], %r1776;
	st.shared.u32 	[%r1800+512], %r1777;
	st.shared.u32 	[%r1800+640], %r1778;
	st.shared.u32 	[%r1800+768], %r1779;
	st.shared.u32 	[%r1800+896], %r1780;
	st.shared.u32 	[%r1800+1024], %r1781;
	bar.warp.sync 	-1;
	shl.b32 	%r1801, %r1782, 5;
	add.s32 	%r1802, %r1800, %r1801;
	ld.shared.u32 	%r5, [%r1802];
	ld.shared.u32 	%r6, [%r1802+4];
	ld.shared.u32 	%r7, [%r1802+8];
	ld.shared.u32 	%r8, [%r1802+12];
	ld.shared.u32 	%r9, [%r1802+16];
	ld.shared.u32 	%r10, [%r1802+20];
	ld.shared.u32 	%r11, [%r1802+24];
	ld.shared.u32 	%r12, [%r1802+28];
	ld.shared.u32 	%r13, [%r1802+32];
	bar.sync 	0;
	add.s64 	%rd688, %rd3, %rd700;
	// begin inline asm
	ld.global.nc.u32 %r1783, [%rd688];
	// end inline asm
	add.s64 	%rd689, %rd688, 128;
	// begin inline asm
	ld.global.nc.u32 %r1784, [%rd689];
	// end inline asm
	add.s64 	%rd690, %rd688, 256;
	// begin inline asm
	ld.global.nc.u32 %r1785, [%rd690];
	// end inline asm
	add.s64 	%rd691, %rd688, 384;
	// begin inline asm
	ld.global.nc.u32 %r1786, [%rd691];
	// end inline asm
	add.s64 	%rd692, %rd688, 512;
	// begin inline asm
	ld.global.nc.u32 %r1787, [%rd692];
	// end inline asm
	add.s64 	%rd693, %rd688, 640;
	// begin inline asm
	ld.global.nc.u32 %r1788, [%rd693];
	// end inline asm
	add.s64 	%rd694, %rd688, 768;
	// begin inline asm
	ld.global.nc.u32 %r1789, [%rd694];
	// end inline asm
	add.s64 	%rd695, %rd688, 896;
	// begin inline asm
	ld.global.nc.u32 %r1790, [%rd695];
	// end inline asm
	add.s64 	%rd696, %rd688, 1024;
	// begin inline asm
	ld.global.nc.u32 %r1791, [%rd696];
	// end inline asm
	st.shared.u32 	[%r1800], %r1783;
	st.shared.u32 	[%r1800+128], %r1784;
	st.shared.u32 	[%r1800+256], %r1785;
	st.shared.u32 	[%r1800+384], %r1786;
	st.shared.u32 	[%r1800+512], %r1787;
	st.shared.u32 	[%r1800+640], %r1788;
	st.shared.u32 	[%r1800+768], %r1789;
	st.shared.u32 	[%r1800+896], %r1790;
	st.shared.u32 	[%r1800+1024], %r1791;
	bar.warp.sync 	-1;
	ld.shared.u32 	%r14, [%r1802];
	ld.shared.u32 	%r15, [%r1802+4];
	ld.shared.u32 	%r16, [%r1802+8];
	ld.shared.u32 	%r17, [%r1802+12];
	ld.shared.u32 	%r18, [%r1802+16];
	ld.shared.u32 	%r19, [%r1802+20];
	ld.shared.u32 	%r20, [%r1802+24];
	ld.shared.u32 	%r21, [%r1802+28];
	ld.shared.u32 	%r22, [%r1802+32];
	bar.sync 	0;
	shl.b32 	%r1803, %r2, 2;
	add.s32 	%r1804, %r1799, %r1803;
	add.s32 	%r23, %r1804, 1240;
	st.shared.u32 	[%r1804+1240], %r13;
	bar.sync 	0;
	setp.eq.s32 	%p390, %r2, 0;
	mov.b64 	%rd792, 0;
	@%p390 bra 	$L__BB3_4;
	ld.shared.u32 	%r2044, [%r23+-4];
	setp.ne.s32 	%p391, %r2044, %r5;
	selp.u64 	%rd792, 1, 0, %p391;
$L__BB3_4:
	setp.ne.s32 	%p392, %r5, %r6;
	selp.u64 	%rd701, 1, 0, %p392;
	setp.ne.s32 	%p393, %r6, %r7;
	selp.u64 	%rd702, 1, 0, %p393;
	setp.ne.s32 	%p394, %r7, %r8;
	selp.u64 	%rd703, 1, 0, %p394;
	setp.ne.s32 	%p395, %r8, %r9;
	selp.u64 	%rd704, 1, 0, %p395;
	setp.ne.s32 	%p396, %r9, %r10;
	selp.u64 	%rd705, 1, 0, %p396;
	setp.ne.s32 	%p397, %r10, %r11;
	selp.u64 	%rd706, 1, 0, %p397;
	setp.ne.s32 	%p398, %r11, %r12;
	selp.u64 	%rd707, 1, 0, %p398;
	setp.ne.s32 	%p399, %r12, %r13;
	selp.u64 	%rd708, 1, 0, %p399;
	add.s64 	%rd10, %rd792, %rd701;
	selp.b32 	%r1925, 0, %r14, %p392;
	add.s32 	%r1926, %r15, %r1925;
	add.s64 	%rd11, %rd10, %rd702;
	selp.b32 	%r1927, 0, %r1926, %p393;
	add.s32 	%r1928, %r16, %r1927;
	add.s64 	%rd12, %rd11, %rd703;
	selp.b32 	%r1929, 0, %r1928, %p394;
	add.s32 	%r1930, %r17, %r1929;
	add.s64 	%rd13, %rd12, %rd704;
	selp.b32 	%r1931, 0, %r1930, %p395;
	add.s32 	%r1932, %r18, %r1931;
	add.s64 	%rd14, %rd13, %rd705;
	selp.b32 	%r1933, 0, %r1932, %p396;
	add.s32 	%r1934, %r19, %r1933;
	add.s64 	%rd15, %rd14, %rd706;
	selp.b32 	%r1935, 0, %r1934, %p397;
	add.s32 	%r1936, %r20, %r1935;
	add.s64 	%rd16, %rd15, %rd707;
	selp.b32 	%r1937, 0, %r1936, %p398;
	add.s32 	%r1938, %r21, %r1937;
	add.s64 	%rd709, %rd16, %rd708;
	mov.b64 	{%r1806, %r1811}, %rd709;
	selp.b32 	%r1939, 0, %r1938, %p399;
	add.s32 	%r1816, %r22, %r1939;
	mov.b32 	%r1922, 1;
	mov.b32 	%r1923, 0;
	mov.b32 	%r1924, -1;
	// begin inline asm
	shfl.sync.up.b32 %r1805, %r1806, %r1922, %r1923, %r1924;
	// end inline asm
	// begin inline asm
	shfl.sync.up.b32 %r1810, %r1811, %r1922, %r1923, %r1924;
	// end inline asm
	mov.b64 	%rd710, {%r1805, %r1810};
	// begin inline asm
	shfl.sync.up.b32 %r1815, %r1816, %r1922, %r1923, %r1924;
	// end inline asm
	// begin inline asm
	shfl.sync.up.b32 %r1820, %r1821, %r1922, %r1923, %r1924;
	// end inline asm
	setp.eq.s64 	%p400, %rd709, 0;
	selp.b32 	%r1940, %r1815, 0, %p400;
	setp.lt.s32 	%p401, %r1782, 1;
	selp.b32 	%r1941, 0, %r1940, %p401;
	add.s32 	%r1836, %r1941, %r1816;
	selp.b64 	%rd711, 0, %rd710, %p401;
	add.s64 	%rd712, %rd711, %rd709;
	mov.b64 	{%r1826, %r1831}, %rd712;
	mov.b32 	%r1842, 2;
	// begin inline asm
	shfl.sync.up.b32 %r1825, %r1826, %r1842, %r1923, %r1924;
	// end inline asm
	// begin inline asm
	shfl.sync.up.b32 %r1830, %r1831, %r1842, %r1923, %r1924;
	// end inline asm
	mov.b64 	%rd713, {%r1825, %r1830};
	// begin inline asm
	shfl.sync.up.b32 %r1835, %r1836, %r1842, %r1923, %r1924;
	// end inline asm
	// begin inline asm
	shfl.sync.up.b32 %r1840, %r1841, %r1842, %r1923, %r1924;
	// end inline asm
	setp.eq.s64 	%p402, %rd712, 0;
	selp.b32 	%r1942, %r1835, 0, %p402;
	setp.lt.s32 	%p403, %r1782, 2;
	selp.b32 	%r1943, 0, %r1942, %p403;
	add.s32 	%r1856, %r1943, %r1836;
	selp.b64 	%rd714, 0, %rd713, %p403;
	add.s64 	%rd715, %rd714, %rd712;
	mov.b64 	{%r1846, %r1851}, %rd715;
	mov.b32 	%r1862, 4;
	// begin inline asm
	shfl.sync.up.b32 %r1845, %r1846, %r1862, %r1923, %r1924;
	// end inline asm
	// begin inline asm
	shfl.sync.up.b32 %r1850, %r1851, %r1862, %r1923, %r1924;
	// end inline asm
	mov.b64 	%rd716, {%r1845, %r1850};
	// begin inline asm
	shfl.sync.up.b32 %r1855, %r1856, %r1862, %r1923, %r1924;
	// end inline asm
	// begin inline asm
	shfl.sync.up.b32 %r1860, %r1861, %r1862, %r1923, %r1924;
	// end inline asm
	setp.eq.s64 	%p404, %rd715, 0;
	selp.b32 	%r1944, %r1855, 0, %p404;
	setp.lt.s32 	%p405, %r1782, 4;
	selp.b32 	%r1945, 0, %r1944, %p405;
	add.s32 	%r1876, %r1945, %r1856;
	selp.b64 	%rd717, 0, %rd716, %p405;
	add.s64 	%rd718, %rd717, %rd715;
	mov.b64 	{%r1866, %r1871}, %rd718;
	mov.b32 	%r1882, 8;
	// begin inline asm
	shfl.sync.up.b32 %r1865, %r1866, %r1882, %r1923, %r1924;
	// end inline asm
	// begin inline asm
	shfl.sync.up.b32 %r1870, %r1871, %r1882, %r1923, %r1924;
	// end inline asm
	mov.b64 	%rd719, {%r1865, %r1870};
	// begin inline asm
	shfl.sync.up.b32 %r1875, %r1876, %r1882, %r1923, %r1924;
	// end inline asm
	// begin inline asm
	shfl.sync.up.b32 %r1880, %r1881, %r1882, %r1923, %r1924;
	// end inline asm
	setp.eq.s64 	%p406, %rd718, 0;
	selp.b32 	%r1946, %r1875, 0, %p406;
	setp.lt.s32 	%p407, %r1782, 8;
	selp.b32 	%r1947, 0, %r1946, %p407;
	add.s32 	%r1896, %r1947, %r1876;
	selp.b64 	%rd720, 0, %rd719, %p407;
	add.s64 	%rd721, %rd720, %rd718;
	mov.b64 	{%r1886, %r1891}, %rd721;
	mov.b32 	%r1902, 16;
	// begin inline asm
	shfl.sync.up.b32 %r1885, %r1886, %r1902, %r1923, %r1924;
	// end inline asm
	// begin inline asm
	shfl.sync.up.b32 %r1890, %r1891, %r1902, %r1923, %r1924;
	// end inline asm
	mov.b64 	%rd722, {%r1885, %r1890};
	// begin inline asm
	shfl.sync.up.b32 %r1895, %r1896, %r1902, %r1923, %r1924;
	// end inline asm
	// begin inline asm
	shfl.sync.up.b32 %r1900, %r1901, %r1902, %r1923, %r1924;
	// end inline asm
	setp.eq.s64 	%p408, %rd721, 0;
	selp.b32 	%r1948, %r1895, 0, %p408;
	setp.lt.s32 	%p409, %r1782, 16;
	selp.b32 	%r1949, 0, %r1948, %p409;
	add.s32 	%r1916, %r1949, %r1896;
	selp.b64 	%rd723, 0, %rd722, %p409;
	add.s64 	%rd17, %rd723, %rd721;
	mov.b64 	{%r1906, %r1911}, %rd17;
	// begin inline asm
	shfl.sync.up.b32 %r1905, %r1906, %r1922, %r1923, %r1924;
	// end inline asm
	// begin inline asm
	shfl.sync.up.b32 %r1910, %r1911, %r1922, %r1923, %r1924;
	// end inline asm
	// begin inline asm
	shfl.sync.up.b32 %r1915, %r1916, %r1922, %r1923, %r1924;
	// end inline asm
	// begin inline asm
	shfl.sync.up.b32 %r1920, %r1921, %r1922, %r1923, %r1924;
	// end inline asm
	setp.ne.s32 	%p410, %r1782, 31;
	@%p410 bra 	$L__BB3_6;
	shl.b32 	%r1950, %r4, 4;
	mov.u32 	%r1951, _ZN6thrust24THRUST_300001_SM_1000_NS8cuda_cub4core6detail5shmemE;
	add.s32 	%r1952, %r1951, %r1950;
	st.shared.u64 	[%r1952], %rd17;
	st.shared.u32 	[%r1952+8], %r1916;
$L__BB3_6:
	mov.b64 	%rd724, {%r1905, %r1910};
	setp.ne.s32 	%p411, %r11, %r12;
	setp.ne.s32 	%p412, %r10, %r11;
	setp.ne.s32 	%p413, %r9, %r10;
	setp.ne.s32 	%p414, %r8, %r9;
	setp.ne.s32 	%p415, %r7, %r8;
	setp.ne.s32 	%p416, %r6, %r7;
	setp.ne.s32 	%p417, %r5, %r6;
	setp.ne.s32 	%p418, %r2, 0;
	bar.sync 	0;
	ld.shared.u64 	%rd725, [_ZN6thrust24THRUST_300001_SM_1000_NS8cuda_cub4core6detail5shmemE];
	ld.shared.u32 	%r1953, [_ZN6thrust24THRUST_300001_SM_1000_NS8cuda_cub4core6detail5shmemE+8];
	ld.shared.u64 	%rd726, [_ZN6thrust24THRUST_300001_SM_1000_NS8cuda_cub4core6detail5shmemE+16];
	ld.shared.u32 	%r1954, [_ZN6thrust24THRUST_300001_SM_1000_NS8cuda_cub4core6detail5shmemE+24];
	add.s64 	%rd727, %rd726, %rd725;
	setp.eq.s64 	%p419, %rd726, 0;
	selp.b32 	%r1955, %r1953, 0, %p419;
	add.s32 	%r1956, %r1955, %r1954;
	setp.eq.s32 	%p420, %r4, 2;
	selp.b64 	%rd728, %rd727, %rd725, %p420;
	selp.b32 	%r1957, %r1956, %r1953, %p420;
	ld.shared.u64 	%rd729, [_ZN6thrust24THRUST_300001_SM_1000_NS8cuda_cub4core6detail5shmemE+32];
	ld.shared.u32 	%r1958, [_ZN6thrust24THRUST_300001_SM_1000_NS8cuda_cub4core6detail5shmemE+40];
	add.s64 	%rd730, %rd729, %rd727;
	setp.eq.s64 	%p421, %rd729, 0;
	selp.b32 	%r1959, %r1956, 0, %p421;
	add.s32 	%r1960, %r1959, %r1958;
	setp.eq.s32 	%p422, %r4, 3;
	selp.b64 	%rd731, %rd730, %rd728, %p422;
	selp.b32 	%r1961, %r1960, %r1957, %p422;
	ld.shared.u64 	%rd732, [_ZN6thrust24THRUST_300001_SM_1000_NS8cuda_cub4core6detail5shmemE+48];
	ld.shared.u32 	%r1962, [_ZN6thrust24THRUST_300001_SM_1000_NS8cuda_cub4core6detail5shmemE+56];
	add.s64 	%rd733, %rd732, %rd730;
	setp.eq.s64 	%p423, %rd732, 0;
	selp.b32 	%r1963, %r1960, 0, %p423;
	add.s32 	%r1964, %r1963, %r1962;
	setp.eq.s32 	%p424, %r4, 4;
	selp.b64 	%rd734, %rd733, %rd731, %p424;
	selp.b32 	%r1965, %r1964, %r1961, %p424;
	ld.shared.u64 	%rd735, [_ZN6thrust24THRUST_300001_SM_1000_NS8cuda_cub4core6detail5shmemE+64];
	ld.shared.u32 	%r1966, [_ZN6thrust24THRUST_300001_SM_1000_NS8cuda_cub4core6detail5shmemE+72];
	add.s64 	%rd736, %rd735, %rd733;
	setp.eq.s64 	%p425, %rd735, 0;
	selp.b32 	%r1967, %r1964, 0, %p425;
	add.s32 	%r1968, %r1967, %r1966;
	setp.eq.s32 	%p426, %r4, 5;
	selp.b64 	%rd737, %rd736, %rd734, %p426;
	selp.b32 	%r1969, %r1968, %r1965, %p426;
	ld.shared.u64 	%rd738, [_ZN6thrust24THRUST_300001_SM_1000_NS8cuda_cub4core6detail5shmemE+80];
	ld.shared.u32 	%r1970, [_ZN6thrust24THRUST_300001_SM_1000_NS8cuda_cub4core6detail5shmemE+88];
	add.s64 	%rd739, %rd738, %rd736;
	setp.eq.s64 	%p427, %rd738, 0;
	selp.b32 	%r1971, %r1968, 0, %p427;
	add.s32 	%r1972, %r1971, %r1970;
	setp.eq.s32 	%p428, %r4, 6;
	selp.b64 	%rd740, %rd739, %rd737, %p428;
	selp.b32 	%r1973, %r1972, %r1969, %p428;
	ld.shared.u64 	%rd741, [_ZN6thrust24THRUST_300001_SM_1000_NS8cuda_cub4core6detail5shmemE+96];
	ld.shared.u32 	%r1974, [_ZN6thrust24THRUST_300001_SM_1000_NS8cuda_cub4core6detail5shmemE+104];
	add.s64 	%rd742, %rd741, %rd739;
	setp.eq.s64 	%p429, %rd741, 0;
	selp.b32 	%r1975, %r1972, 0, %p429;
	add.s32 	%r1976, %r1975, %r1974;
	setp.eq.s32 	%p430, %r4, 7;
	selp.b64 	%rd743, %rd742, %rd740, %p430;
	selp.b32 	%r1977, %r1976, %r1973, %p430;
	ld.shared.u64 	%rd744, [_ZN6thrust24THRUST_300001_SM_1000_NS8cuda_cub4core6detail5shmemE+112];
	ld.shared.u32 	%r1978, [_ZN6thrust24THRUST_300001_SM_1000_NS8cuda_cub4core6detail5shmemE+120];
	add.s64 	%rd18, %rd744, %rd742;
	setp.eq.s64 	%p431, %rd744, 0;
	selp.b32 	%r1979, %r1976, 0, %p431;
	add.s32 	%r30, %r1979, %r1978;
	setp.lt.u32 	%p432, %r2, 32;
	selp.b64 	%rd745, 0, %rd743, %p432;
	selp.b32 	%r1980, 0, %r1977, %p432;
	setp.eq.s64 	%p433, %rd724, 0;
	selp.b32 	%r1981, %r1980, 0, %p433;
	add.s32 	%r1982, %r1981, %r1915;
	setp.eq.s32 	%p434, %r1782, 0;
	selp.b32 	%r31, %r1980, %r1982, %p434;
	selp.b64 	%rd746, 0, %rd724, %p434;
	add.s64 	%rd19, %rd745, %rd746;
	add.s64 	%rd20, %rd19, %rd792;
	setp.eq.s64 	%p435, %rd792, 0;
	selp.b32 	%r1983, %r31, 0, %p435;
	add.s32 	%r32, %r1983, %r14;
	add.s64 	%rd21, %rd10, %rd19;
	selp.b32 	%r1984, 0, %r32, %p417;
	add.s32 	%r33, %r15, %r1984;
	add.s64 	%rd22, %rd11, %rd19;
	selp.b32 	%r1985, 0, %r33, %p416;
	add.s32 	%r34, %r16, %r1985;
	add.s64 	%rd23, %rd12, %rd19;
	selp.b32 	%r1986, 0, %r34, %p415;
	add.s32 	%r35, %r17, %r1986;
	add.s64 	%rd24, %rd13, %rd19;
	selp.b32 	%r1987, 0, %r35, %p414;
	add.s32 	%r36, %r18, %r1987;
	add.s64 	%rd25, %rd14, %rd19;
	selp.b32 	%r1988, 0, %r36, %p413;
	add.s32 	%r37, %r19, %r1988;
	add.s64 	%rd26, %rd15, %rd19;
	selp.b32 	%r1989, 0, %r37, %p412;
	add.s32 	%r38, %r20, %r1989;
	add.s64 	%rd27, %rd16, %rd19;
	selp.b32 	%r1990, 0, %r38, %p411;
	add.s32 	%r39, %r21, %r1990;
	@%p418 bra 	$L__BB3_8;
	mov.b32 	%r1991, 101;
	mov.b64 	%rd748, {%r30, %r1991};
	add.s64 	%rd747, %rd1, 512;
	// begin inline asm
	st.relaxed.gpu.v2.u64 [%rd747], {%rd748, %rd18};
	// end inline asm
$L__BB3_8:
	setp.lt.s64 	%p436, %rd18, 257;
	@%p436 bra 	$L__BB3_34;
	bar.sync 	0;
	@%p435 bra 	$L__BB3_11;
	cvt.u32.u64 	%r1992, %rd19;
	shl.b32 	%r1993, %r1992, 3;
	mov.u32 	%r1994, _ZN6thrust24THRUST_300001_SM_1000_NS8cuda_cub4core6detail5shmemE;
	add.s32 	%r1995, %r1994, %r1993;
	st.shared.v2.u32 	[%r1995], {%r2044, %r31};
$L__BB3_11:
	setp.eq.s32 	%p447, %r5, %r6;
	@%p447 bra 	$L__BB3_13;
	cvt.u32.u64 	%r1996, %rd20;
	shl.b32 	%r1997, %r1996, 3;
	mov.u32 	%r1998, _ZN6thrust24THRUST_300001_SM_1000_NS8cuda_cub4core6detail5shmemE;
	add.s32 	%r1999, %r1998, %r1997;
	st.shared.v2.u32 	[%r1999], {%r5, %r32};
$L__BB3_13:
	setp.eq.s32 	%p448, %r6, %r7;
	@%p448 bra 	$L__BB3_15;
	cvt.u32.u64 	%r2000, %rd21;
	shl.b32 	%r2001, %r2000, 3;
	mov.u32 	%r2002, _ZN6thrust24THRUST_300001_SM_1000_NS8cuda_cub4core6detail5shmemE;
	add.s32 	%r2003, %r2002, %r2001;
	st.shared.v2.u32 	[%r2003], {%r6, %r33};
$L__BB3_15:
	setp.eq.s32 	%p449, %r7, %r8;
	@%p449 bra 	$L__BB3_17;
	cvt.u32.u64 	%r2004, %rd22;
	shl.b32 	%r2005, %r2004, 3;
	mov.u32 	%r2006, _ZN6thrust24THRUST_300001_SM_1000_NS8cuda_cub4core6detail5shmemE;
	add.s32 	%r2007, %r2006, %r2005;
	st.shared.v2.u32 	[%r2007], {%r7, %r34};
$L__BB3_17:
	setp.eq.s32 	%p450, %r8, %r9;
	@%p450 bra 	$L__BB3_19;
	cvt.u32.u64 	%r2008, %rd23;
	shl.b32 	%r2009, %r2008, 3;
	mov.u32 	%r2010, _ZN6thrust24THRUST_300001_SM_1000_NS8cuda_cub4core6detail5shmemE;
	add.s32 	%r2011, %r2010, %r2009;
	st.shared.v2.u32 	[%r2011], {%r8, %r35};
$L__BB3_19:
	setp.eq.s32 	%p451, %r9, %r10;
	@%p451 bra 	$L__BB3_21;
	cvt.u32.u64 	%r2012, %rd24;
	shl.b32 	%r2013, %r2012, 3;
	mov.u32 	%r2014, _ZN6thrust24THRUST_300001_SM_1000_NS8cuda_cub4core6detail5shmemE;
	add.s32 	%r2015, %r2014, %r2013;
	st.shared.v2.u32 	[%r2015], {%r9, %r36};
$L__BB3_21:
	setp.eq.s32 	%p452, %r10, %r11;
	@%p452 bra 	$L__BB3_23;
	cvt.u32.u64 	%r2016, %rd25;
	shl.b32 	%r2017, %r2016, 3;
	mov.u32 	%r2018, _ZN6thrust24THRUST_300001_SM_1000_NS8cuda_cub4core6detail5shmemE;
	add.s32 	%r2019, %r2018, %r2017;
	st.shared.v2.u32 	[%r2019], {%r10, %r37};
$L__BB3_23:
	setp.eq.s32 	%p453, %r11, %r12;
	@%p453 bra 	$L__BB3_25;
	cvt.u32.u64 	%r2020, %rd26;
	shl.b32 	%r2021, %r2020, 3;
	mov.u32 	%r2022, _ZN6thrust24THRUST_300001_SM_1000_NS8cuda_cub4core6detail5shmemE;
	add.s32 	%r2023, %r2022, %r2021;
	st.shared.v2.u32 	[%r2023], {%r11, %r38};
$L__BB3_25:
	setp.eq.s32 	%p454, %r12, %r13;
	@%p454 bra 	$L__BB3_27;
	cvt.u32.u64 	%r2024, %rd27;
	shl.b32 	%r2025, %r2024, 3;
	mov.u32 	%r2026, _ZN6thrust24THRUST_300001_SM_1000_NS8cuda_cub4core6detail5shmemE;
	add.s32 	%r2027, %r2026, %r2025;
	st.shared.v2.u32 	[%r2027], {%r12, %r39};
$L__BB3_27:
	bar.sync 	0;
	cvt.u64.u32 	%rd797, %r2;
	setp.le.u64 	%p455, %rd18, %rd797;
	@%p455 bra 	$L__BB3_362;
	not.b64 	%rd777, %rd797;
	add.s64 	%rd29, %rd18, %rd777;
	shr.u64 	%rd778, %rd29, 8;
	add.s64 	%rd779, %rd778, 1;
	and.b64  	%rd793, %rd779, 3;
	and.b64  	%rd780, %rd29, 768;
	setp.eq.s64 	%p456, %rd780, 768;
	@%p456 bra 	$L__BB3_31;
	shl.b64 	%rd781, %rd797, 2;
	add.s64 	%rd795, %rd5, %rd781;
	add.s64 	%rd794, %rd4, %rd781;
	shl.b32 	%r2028, %r2, 3;
	mov.u32 	%r2029, _ZN6thrust24THRUST_300001_SM_1000_NS8cuda_cub4core6detail5shmemE;
	add.s32 	%r2045, %r2029, %r2028;
	shl.b64 	%rd782, %rd793, 8;
	add.s64 	%rd797, %rd782, %rd797;
$L__BB3_30:
	.pragma "nounroll";
	ld.shared.v2.u32 	{%r2030, %r2031}, [%r2045];
	st.global.u32 	[%rd794], %r2030;
	st.global.u32 	[%rd795], %r2031;
	add.s64 	%rd795, %rd795, 1024;
	add.s64 	%rd794, %rd794, 1024;
	add.s32 	%r2045, %r2045, 2048;
	add.s64 	%rd793, %rd793, -1;
	setp.ne.s64 	%p457, %rd793, 0;
	@%p457 bra 	$L__BB3_30;
$L__BB3_31:
	setp.lt.u64 	%p458, %rd29, 768;
	@%p458 bra 	$L__BB3_362;
	mov.u32 	%r2034, _ZN6thrust24THRUST_300001_SM_1000_NS8cuda_cub4core6detail5shmemE;
$L__BB3_33:
	cvt.u32.u64 	%r2032, %rd797;
	shl.b32 	%r2033, %r2032, 3;
	add.s32 	%r2035, %r2034, %r2033;
	ld.shared.v2.u32 	{%r2036, %r2037}, [%r2035];
	shl.b64 	%rd783, %rd797, 2;
	add.s64 	%rd784, %rd4, %rd783;
	st.global.u32 	[%rd784], %r2036;
	add.s64 	%rd785, %rd5, %rd783;
	st.global.u32 	[%rd785], %r2037;
	ld.shared.v2.u32 	{%r2038, %r2039}, [%r2035+2048];
	and.b64  	%rd786, %rd783, 17179869180;
	add.s64 	%rd787, %rd4, %rd786;
	st.global.u32 	[%rd787+1024], %r2038;
	add.s64 	%rd788, %rd5, %rd786;
	st.global.u32 	[%rd788+1024], %r2039;
	ld.shared.v2.u32 	{%r2040, %r2041}, [%r2035+4096];
	st.global.u32 	[%rd787+2048], %r2040;
	st.global.u32 	[%rd788+2048], %r2041;
	ld.shared.v2.u32 	{%r2042, %r2043}, [%r2035+6144];
	st.global.u32 	[%rd787+3072], %r2042;
	st.global.u32 	[%rd788+3072], %r2043;
	add.s64 	%rd789, %rd797, 1024;
	and.b64  	%rd797, %rd789, 4294967295;
	setp.gt.u64 	%p459, %rd18, %rd797;
	@%p459 bra 	$L__BB3_33;
	bra.uni 	$L__BB3_362;
$L__BB3_34:
	@%p435 bra 	$L__BB3_36;
	shl.b64 	%rd750, %rd19, 2;
	add.s64 	%rd751, %rd4, %rd750;
	st.global.u32 	[%rd751], %r2044;
	add.s64 	%rd752, %rd5, %rd750;
	st.global.u32 	[%rd752], %r31;
$L__BB3_36:
	setp.eq.s32 	%p438, %r5, %r6;
	@%p438 bra 	$L__BB3_38;
	shl.b64 	%rd753, %rd20, 2;
	add.s64 	%rd754, %rd4, %rd753;
	st.global.u32 	[%rd754], %r5;
	add.s64 	%rd755, %rd5, %rd753;
	st.global.u32 	[%rd755], %r32;
$L__BB3_38:
	setp.eq.s32 	%p439, %r6, %r7;
	@%p439 bra 	$L__BB3_40;
	shl.b64 	%rd756, %rd21, 2;
	add.s64 	%rd757, %rd4, %rd756;
	st.global.u32 	[%rd757], %r6;
	add.s64 	%rd758, %rd5, %rd756;
	st.global.u32 	[%rd758], %r33;
$L__BB3_40:
	setp.eq.s32 	%p440, %r7, %r8;
	@%p440 bra 	$L__BB3_42;
	shl.b64 	%rd759, %rd22, 2;
	add.s64 	%rd760, %rd4, %rd759;
	st.global.u32 	[%rd760], %r7;
	add.s64 	%rd761, %rd5, %rd759;
	st.global.u32 	[%rd761], %r34;
$L__BB3_42:
	setp.eq.s32 	%p441, %r8, %r9;
	@%p441 bra 	$L__BB3_44;
	shl.b64 	%rd762, %rd23, 2;
	add.s64 	%rd763, %rd4, %rd762;
	st.global.u32 	[%rd763], %r8;
	add.s64 	%rd764, %rd5, %rd762;
	st.global.u32 	[%rd764], %r35;
$L__BB3_44:
	setp.eq.s32 	%p442, %r9, %r10;
	@%p442 bra 	$L__BB3_46;
	shl.b64 	%rd765, %rd24, 2;
	add.s64 	%rd766, %rd4, %rd765;
	st.global.u32 	[%rd766], %r9;
	add.s64 	%rd767, %rd5, %rd765;
	st.global.u32 	[%rd767], %r36;
$L__BB3_46:
	setp.eq.s32 	%p443, %r10, %r11;
	@%p443 bra 	$L__BB3_48;
	shl.b64 	%rd768, %rd25, 2;
	add.s64 	%rd769, %rd4, %rd768;
	st.global.u32 	[%rd769], %r10;
	add.s64 	%rd770, %rd5, %rd768;
	st.global.u32 	[%rd770], %r37;
$L__BB3_48:
	setp.eq.s32 	%p444, %r11, %r12;
	@%p444 bra 	$L__BB3_50;
	shl.b64 	%rd771, %rd26, 2;
	add.s64 	%rd772, %rd4, %rd771;
	st.global.u32 	[%rd772], %r11;
	add.s64 	%rd773, %rd5, %rd771;
	st.global.u32 	[%rd773], %r38;
$L__BB3_50:
	setp.eq.s32 	%p445, %r12, %r13;
	@%p445 bra 	$L__BB3_362;
	shl.b64 	%rd774, %rd27, 2;
	add.s64 	%rd775, %rd4, %rd774;
	st.global.u32 	[%rd775], %r12;
	add.s64 	%rd776, %rd5, %rd774;
	st.global.u32 	[%rd776], %r39;
	bra.uni 	$L__BB3_362;
$L__BB3_52:
	mov.u32 	%r43, %tid.x;
	and.b32  	%r1259, %r43, 31;
	and.b32  	%r1260, %r43, 992;
	mul.lo.s32 	%r1261, %r1260, 9;
	or.b32  	%r1262, %r1261, %r1259;
	cvt.u64.u32 	%rd542, %r1262;
	add.s64 	%rd43, %rd6, %rd542;
	shl.b64 	%rd543, %rd43, 2;
	add.s64 	%rd533, %rd2, %rd543;
	// begin inline asm
	ld.global.nc.u32 %r1248, [%rd533];
	// end inline asm
	add.s64 	%rd534, %rd533, 128;
	// begin inline asm
	ld.global.nc.u32 %r1249, [%rd534];
	// end inline asm
	add.s64 	%rd535, %rd533, 256;
	// begin inline asm
	ld.global.nc.u32 %r1250, [%rd535];
	// end inline asm
	add.s64 	%rd536, %rd533, 384;
	// begin inline asm
	ld.global.nc.u32 %r1251, [%rd536];
	// end inline asm
	add.s64 	%rd537, %rd533, 512;
	// begin inline asm
	ld.global.nc.u32 %r1252, [%rd537];
	// end inline asm
	add.s64 	%rd538, %rd533, 640;
	// begin inline asm
	ld.global.nc.u32 %r1253, [%rd538];
	// end inline asm
	add.s64 	%rd539, %rd533, 768;
	// begin inline asm
	ld.global.nc.u32 %r1254, [%rd539];
	// end inline asm
	add.s64 	%rd540, %rd533, 896;
	// begin inline asm
	ld.global.nc.u32 %r1255, [%rd540];
	// end inline asm
	add.s64 	%rd541, %rd533, 1024;
	// begin inline asm
	ld.global.nc.u32 %r1256, [%rd541];
	// end inline asm
	// begin inline asm
	mov.u32 %r1257, %laneid;
	// end inline asm
	shr.u32 	%r45, %r43, 5;
	mad.lo.s32 	%r1263, %r45, 288, %r1257;
	shl.b32 	%r1264, %r1263, 2;
	mov.u32 	%r1265, _ZN6thrust24THRUST_300001_SM_1000_NS8cuda_cub4core6detail5shmemE;
	add.s32 	%r46, %r1265, %r1264;
	st.shared.u32 	[%r46], %r1248;
	st.shared.u32 	[%r46+128], %r1249;
	st.shared.u32 	[%r46+256], %r1250;
	st.shared.u32 	[%r46+384], %r1251;
	st.shared.u32 	[%r46+512], %r1252;
	st.shared.u32 	[%r46+640], %r1253;
	st.shared.u32 	[%r46+768], %r1254;
	st.shared.u32 	[%r46+896], %r1255;
	st.shared.u32 	[%r46+1024], %r1256;
	bar.warp.sync 	-1;
	shl.b32 	%r1266, %r1257, 5;
	add.s32 	%r47, %r46, %r1266;
	ld.shared.u32 	%r48, [%r47];
	ld.shared.u32 	%r49, [%r47+4];
	ld.shared.u32 	%r50, [%r47+8];
	ld.shared.u32 	%r51, [%r47+12];
	ld.shared.u32 	%r52, [%r47+16];
	ld.shared.u32 	%r53, [%r47+20];
	ld.shared.u32 	%r54, [%r47+24];
	ld.shared.u32 	%r55, [%r47+28];
	ld.shared.u32 	%r56, [%r47+32];
	setp.ne.s32 	%p281, %r43, 0;
	mov.b32 	%r2047, 0;
	@%p281 bra 	$L__BB3_54;
	shl.b64 	%rd545, %rd6, 2;
	add.s64 	%rd546, %rd2, %rd545;
	add.s64 	%rd544, %rd546, -4;
	// begin inline asm
	ld.global.nc.u32 %r2047, [%rd544];
	// end inline asm
$L__BB3_54:
	setp.eq.s32 	%p282, %r43, 0;
	bar.sync 	0;
	add.s64 	%rd547, %rd3, %rd543;
	// begin inline asm
	ld.global.nc.u32 %r1268, [%rd547];
	// end inline asm
	add.s64 	%rd548, %rd547, 128;
	// begin inline asm
	ld.global.nc.u32 %r1269, [%rd548];
	// end inline asm
	add.s64 	%rd549, %rd547, 256;
	// begin inline asm
	ld.global.nc.u32 %r1270, [%rd549];
	// end inline asm
	add.s64 	%rd550, %rd547, 384;
	// begin inline asm
	ld.global.nc.u32 %r1271, [%rd550];
	// end inline asm
	add.s64 	%rd551, %rd547, 512;
	// begin inline asm
	ld.global.nc.u32 %r1272, [%rd551];
	// end inline asm
	add.s64 	%rd552, %rd547, 640;
	// begin inline asm
	ld.global.nc.u32 %r1273, [%rd552];
	// end inline asm
	add.s64 	%rd553, %rd547, 768;
	// begin inline asm
	ld.global.nc.u32 %r1274, [%rd553];
	// end inline asm
	add.s64 	%rd554, %rd547, 896;
	// begin inline asm
	ld.global.nc.u32 %r1275, [%rd554];
	// end inline asm
	add.s64 	%rd555, %rd547, 1024;
	// begin inline asm
	ld.global.nc.u32 %r1276, [%rd555];
	// end inline asm
	st.shared.u32 	[%r46], %r1268;
	st.shared.u32 	[%r46+128], %r1269;
	st.shared.u32 	[%r46+256], %r1270;
	st.shared.u32 	[%r46+384], %r1271;
	st.shared.u32 	[%r46+512], %r1272;
	st.shared.u32 	[%r46+640], %r1273;
	st.shared.u32 	[%r46+768], %r1274;
	st.shared.u32 	[%r46+896], %r1275;
	st.shared.u32 	[%r46+1024], %r1276;
	bar.warp.sync 	-1;
	ld.shared.u32 	%r59, [%r47];
	ld.shared.u32 	%r60, [%r47+4];
	ld.shared.u32 	%r61, [%r47+8];
	ld.shared.u32 	%r62, [%r47+12];
	ld.shared.u32 	%r63, [%r47+16];
	ld.shared.u32 	%r64, [%r47+20];
	ld.shared.u32 	%r65, [%r47+24];
	ld.shared.u32 	%r66, [%r47+28];
	ld.shared.u32 	%r67, [%r47+32];
	bar.sync 	0;
	shl.b32 	%r1277, %r43, 2;
	add.s32 	%r1279, %r1265, %r1277;
	add.s32 	%r68, %r1279, 1240;
	st.shared.u32 	[%r1279+1240], %r56;
	bar.sync 	0;
	@%p282 bra 	$L__BB3_56;
	ld.shared.u32 	%r2047, [%r68+-4];
$L__BB3_56:
	setp.ne.s32 	%p283, %r2047, %r48;
	selp.u64 	%rd557, 1, 0, %p283;
	setp.ne.s32 	%p284, %r48, %r49;
	selp.u64 	%rd558, 1, 0, %p284;
	setp.ne.s32 	%p285, %r49, %r50;
	selp.u64 	%rd559, 1, 0, %p285;
	setp.ne.s32 	%p286, %r50, %r51;
	selp.u64 	%rd560, 1, 0, %p286;
	setp.ne.s32 	%p287, %r51, %r52;
	selp.u64 	%rd561, 1, 0, %p287;
	setp.ne.s32 	%p288, %r52, %r53;
	selp.u64 	%rd562, 1, 0, %p288;
	setp.ne.s32 	%p289, %r53, %r54;
	selp.u64 	%rd563, 1, 0, %p289;
	setp.ne.s32 	%p290, %r54, %r55;
	selp.u64 	%rd564, 1, 0, %p290;
	setp.ne.s32 	%p291, %r55, %r56;
	selp.u64 	%rd565, 1, 0, %p291;
	add.s64 	%rd566, %rd558, %rd557;
	selp.b32 	%r1400, 0, %r59, %p284;
	add.s32 	%r1401, %r60, %r1400;
	add.s64 	%rd567, %rd566, %rd559;
	selp.b32 	%r1402, 0, %r1401, %p285;
	add.s32 	%r1403, %r61, %r1402;
	add.s64 	%rd44, %rd567, %rd560;
	selp.b32 	%r1404, 0, %r1403, %p286;
	add.s32 	%r1405, %r62, %r1404;
	add.s64 	%rd45, %rd44, %rd561;
	selp.b32 	%r1406, 0, %r1405, %p287;
	add.s32 	%r1407, %r63, %r1406;
	add.s64 	%rd46, %rd45, %rd562;
	selp.b32 	%r1408, 0, %r1407, %p288;
	add.s32 	%r1409, %r64, %r1408;
	add.s64 	%rd47, %rd46, %rd563;
	selp.b32 	%r1410, 0, %r1409, %p289;
	add.s32 	%r1411, %r65, %r1410;
	add.s64 	%rd48, %rd47, %rd564;
	selp.b32 	%r1412, 0, %r1411, %p290;
	add.s32 	%r1413, %r66, %r1412;
	add.s64 	%rd568, %rd48, %rd565;
	mov.b64 	{%r1281, %r1286}, %rd568;
	selp.b32 	%r1414, 0, %r1413, %p291;
	add.s32 	%r1291, %r67, %r1414;
	mov.b32 	%r1397, 1;
	mov.b32 	%r1398, 0;
	mov.b32 	%r1399, -1;
	// begin inline asm
	shfl.sync.up.b32 %r1280, %r1281, %r1397, %r1398, %r1399;
	// end inline asm
	// begin inline asm
	shfl.sync.up.b32 %r1285, %r1286, %r1397, %r1398, %r1399;
	// end inline asm
	mov.b64 	%rd569, {%r1280, %r1285};
	// begin inline asm
	shfl.sync.up.b32 %r1290, %r1291, %r1397, %r1398, %r1399;
	// end inline asm
	// begin inline asm
	shfl.sync.up.b32 %r1295, %r1296, %r1397, %r1398, %r1399;
	// end inline asm
	setp.eq.s64 	%p292, %rd568, 0;
	selp.b32 	%r1415, %r1290, 0, %p292;
	setp.lt.s32 	%p293, %r1257, 1;
	selp.b64 	%rd570, 0, %rd569, %p293;
	add.s64 	%rd571, %rd570, %rd568;
	mov.b64 	{%r1301, %r1306}, %rd571;
	selp.b32 	%r1416, 0, %r1415, %p293;
	add.s32 	%r1311, %r1416, %r1291;
	mov.b32 	%r1317, 2;
	// begin inline asm
	shfl.sync.up.b32 %r1300, %r1301, %r1317, %r1398, %r1399;
	// end inline asm
	// begin inline asm
	shfl.sync.up.b32 %r1305, %r1306, %r1317, %r1398, %r1399;
	// end inline asm
	mov.b64 	%rd572, {%r1300, %r1305};
	// begin inline asm
	shfl.sync.up.b32 %r1310, %r1311, %r1317, %r1398, %r1399;
	// end inline asm
	// begin inline asm
	shfl.sync.up.b32 %r1315, %r1316, %r1317, %r1398, %r1399;
	// end inline asm
	setp.eq.s64 	%p294, %rd571, 0;
	selp.b32 	%r1417, %r1310, 0, %p294;
	setp.lt.s32 	%p295, %r1257, 2;
	selp.b64 	%rd573, 0, %rd572, %p295;
	add.s64 	%rd574, %rd573, %rd571;
	mov.b64 	{%r1321, %r1326}, %rd574;
	selp.b32 	%r1418, 0, %r1417, %p295;
	add.s32 	%r1331, %r1418, %r1311;
	mov.b32 	%r1337, 4;
	// begin inline asm
	shfl.sync.up.b32 %r1320, %r1321, %r1337, %r1398, %r1399;
	// end inline asm
	// begin inline asm
	shfl.sync.up.b32 %r1325, %r1326, %r1337, %r1398, %r1399;
	// end inline asm
	mov.b64 	%rd575, {%r1320, %r1325};
	// begin inline asm
	shfl.sync.up.b32 %r1330, %r1331, %r1337, %r1398, %r1399;
	// end inline asm
	// begin inline asm
	shfl.sync.up.b32 %r1335, %r1336, %r1337, %r1398, %r1399;
	// end inline asm
	setp.eq.s64 	%p296, %rd574, 0;
	selp.b32 	%r1419, %r1330, 0, %p296;
	setp.lt.s32 	%p297, %r1257, 4;
	selp.b64 	%rd576, 0, %rd575, %p297;
	add.s64 	%rd577, %rd576, %rd574;
	mov.b64 	{%r1341, %r1346}, %rd577;
	selp.b32 	%r1420, 0, %r1419, %p297;
	add.s32 	%r1351, %r1420, %r1331;
	mov.b32 	%r1357, 8;
	// begin inline asm
	shfl.sync.up.b32 %r1340, %r1341, %r1357, %r1398, %r1399;
	// end inline asm
	// begin inline asm
	shfl.sync.up.b32 %r1345, %r1346, %r1357, %r1398, %r1399;
	// end inline asm
	mov.b64 	%rd578, {%r1340, %r1345};
	// begin inline asm
	shfl.sync.up.b32 %r1350, %r1351, %r1357, %r1398, %r1399;
	// end inline asm
	// begin inline asm
	shfl.sync.up.b32 %r1355, %r1356, %r1357, %r1398, %r1399;
	// end inline asm
	setp.eq.s64 	%p298, %rd577, 0;
	selp.b32 	%r1421, %r1350, 0, %p298;
	setp.lt.s32 	%p299, %r1257, 8;
	selp.b64 	%rd579, 0, %rd578, %p299;
	add.s64 	%rd580, %rd579, %rd577;
	mov.b64 	{%r1361, %r1366}, %rd580;
	selp.b32 	%r1422, 0, %r1421, %p299;
	add.s32 	%r1371, %r1422, %r1351;
	mov.b32 	%r1377, 16;
	// begin inline asm
	shfl.sync.up.b32 %r1360, %r1361, %r1377, %r1398, %r1399;
	// end inline asm
	// begin inline asm
	shfl.sync.up.b32 %r1365, %r1366, %r1377, %r1398, %r1399;
	// end inline asm
	mov.b64 	%rd581, {%r1360, %r1365};
	// begin inline asm
	shfl.sync.up.b32 %r1370, %r1371, %r1377, %r1398, %r1399;
	// end inline asm
	// begin inline asm
	shfl.sync.up.b32 %r1375, %r1376, %r1377, %r1398, %r1399;
	// end inline asm
	setp.eq.s64 	%p300, %rd580, 0;
	selp.b32 	%r1423, %r1370, 0, %p300;
	setp.lt.s32 	%p301, %r1257, 16;
	selp.b64 	%rd582, 0, %rd581, %p301;
	add.s64 	%rd49, %rd582, %rd580;
	mov.b64 	{%r1381, %r1386}, %rd49;
	selp.b32 	%r1424, 0, %r1423, %p301;
	add.s32 	%r1391, %r1424, %r1371;
	// begin inline asm
	shfl.sync.up.b32 %r1380, %r1381, %r1397, %r1398, %r1399;
	// end inline asm
	// begin inline asm
	shfl.sync.up.b32 %r1385, %r1386, %r1397, %r1398, %r1399;
	// end inline asm
	mov.b64 	%rd809, {%r1380, %r1385};
	// begin inline asm
	shfl.sync.up.b32 %r2061, %r1391, %r1397, %r1398, %r1399;
	// end inline asm
	// begin inline asm
	shfl.sync.up.b32 %r1395, %r1396, %r1397, %r1398, %r1399;
	// end inline asm
	setp.ne.s32 	%p302, %r1257, 31;
	@%p302 bra 	$L__BB3_58;
	shl.b32 	%r1425, %r45, 4;
	mov.u32 	%r1426, _ZN6thrust24THRUST_300001_SM_1000_NS8cuda_cub4core6detail5shmemE;
	add.s32 	%r1427, %r1426, %r1425;
	st.shared.u64 	[%r1427], %rd49;
	st.shared.u32 	[%r1427+8], %r1391;
$L__BB3_58:
	bar.sync 	0;
	ld.shared.u64 	%rd583, [_ZN6thrust24THRUST_300001_SM_1000_NS8cuda_cub4core6detail5shmemE];
	ld.shared.u32 	%r1428, [_ZN6thrust24THRUST_300001_SM_1000_NS8cuda_cub4core6detail5shmemE+8];
	ld.shared.u64 	%rd584, [_ZN6thrust24THRUST_300001_SM_1000_NS8cuda_cub4core6detail5shmemE+16];
	ld.shared.u32 	%r1429, [_ZN6thrust24THRUST_300001_SM_1000_NS8cuda_cub4core6detail5shmemE+24];
	add.s64 	%rd585, %rd584, %rd583;
	setp.eq.s64 	%p303, %rd584, 0;
	selp.b32 	%r1430, %r1428, 0, %p303;
	add.s32 	%r1431, %r1430, %r1429;
	setp.eq.s32 	%p304, %r45, 2;
	selp.b64 	%rd586, %rd585, %rd583, %p304;
	selp.b32 	%r1432, %r1431, %r1428, %p304;
	ld.shared.u64 	%rd587, [_ZN6thrust24THRUST_300001_SM_1000_NS8cuda_cub4core6detail5shmemE+32];
	ld.shared.u32 	%r1433, [_ZN6thrust24THRUST_300001_SM_1000_NS8cuda_cub4core6detail5shmemE+40];
	add.s64 	%rd588, %rd587, %rd585;
	setp.eq.s64 	%p305, %rd587, 0;
	selp.b32 	%r1434, %r1431, 0, %p305;
	add.s32 	%r1435, %r1434, %r1433;
	setp.eq.s32 	%p306, %r45, 3;
	selp.b64 	%rd589, %rd588, %rd586, %p306;
	selp.b32 	%r1436, %r1435, %r1432, %p306;
	ld.shared.u64 	%rd590, [_ZN6thrust24THRUST_300001_SM_1000_NS8cuda_cub4core6detail5shmemE+48];
	ld.shared.u32 	%r1437, [_ZN6thrust24THRUST_300001_SM_1000_NS8cuda_cub4core6detail5shmemE+56];
	add.s64 	%rd591, %rd590, %rd588;
	setp.eq.s64 	%p307, %rd590, 0;
	selp.b32 	%r1438, %r1435, 0, %p307;
	add.s32 	%r1439, %r1438, %r1437;
	setp.eq.s32 	%p308, %r45, 4;
	selp.b64 	%rd592, %rd591, %rd589, %p308;
	selp.b32 	%r1440, %r1439, %r1436, %p308;
	ld.shared.u64 	%rd593, [_ZN6thrust24THRUST_300001_SM_1000_NS8cuda_cub4core6detail5shmemE+64];
	ld.shared.u32 	%r1441, [_ZN6thrust24THRUST_300001_SM_1000_NS8cuda_cub4core6detail5shmemE+72];
	add.s64 	%rd594, %rd593, %rd591;
	setp.eq.s64 	%p309, %rd593, 0;
	selp.b32 	%r1442, %r1439, 0, %p309;
	add.s32 	%r1443, %r1442, %r1441;
	setp.eq.s32 	%p310, %r45, 5;
	selp.b64 	%rd595, %rd594, %rd592, %p310;
	selp.b32 	%r1444, %r1443, %r1440, %p310;
	ld.shared.u64 	%rd596, [_ZN6thrust24THRUST_300001_SM_1000_NS8cuda_cub4core6detail5shmemE+80];
	ld.shared.u32 	%r1445, [_ZN6thrust24THRUST_300001_SM_1000_NS8cuda_cub4core6detail5shmemE+88];
	add.s64 	%rd597, %rd596, %rd594;
	setp.eq.s64 	%p311, %rd596, 0;
	selp.b32 	%r1446, %r1443, 0, %p311;
	add.s32 	%r1447, %r1446, %r1445;
	setp.eq.s32 	%p312, %r45, 6;
	selp.b64 	%rd598, %rd597, %rd595, %p312;
	selp.b32 	%r1448, %r1447, %r1444, %p312;
	ld.shared.u64 	%rd599, [_ZN6thrust24THRUST_300001_SM_1000_NS8cuda_cub4core6detail5shmemE+96];
	ld.shared.u32 	%r1449, [_ZN6thrust24THRUST_300001_SM_1000_NS8cuda_cub4core6detail5shmemE+104];
	add.s64 	%rd600, %rd599, %rd597;
	setp.eq.s64 	%p313, %rd599, 0;
	selp.b32 	%r1450, %r1447, 0, %p313;
	add.s32 	%r1451, %r1450, %r1449;
	setp.eq.s32 	%p314, %r45, 7;
	selp.b64 	%rd51, %rd600, %rd598, %p314;
	selp.b32 	%r73, %r1451, %r1448, %p314;
	ld.shared.u64 	%rd601, [_ZN6thrust24THRUST_300001_SM_1000_NS8cuda_cub4core6detail5shmemE+112];
	ld.shared.u32 	%r1452, [_ZN6thrust24THRUST_300001_SM_1000_NS8cuda_cub4core6detail5shmemE+120];
	add.s64 	%rd52, %rd601, %rd600;
	setp.eq.s64 	%p315, %rd601, 0;
	selp.b32 	%r1453, %r1451, 0, %p315;
	add.s32 	%r74, %r1453, %r1452;
	setp.lt.u32 	%p316, %r43, 32;
	@%p316 bra 	$L__BB3_60;
	setp.eq.s64 	%p317, %rd809, 0;
	selp.b32 	%r1454, %r73, 0, %p317;
	add.s32 	%r1455, %r1454, %r2061;
	setp.eq.s32 	%p318, %r1257, 0;
	selp.b64 	%rd602, 0, %rd809, %p318;
	add.s64 	%rd809, %rd51, %rd602;
	selp.b32 	%r2061, %r73, %r1455, %p318;
	bra.uni 	$L__BB3_96;
$L__BB3_60:
	setp.ne.s32 	%p319, %r43, 0;
	mul.wide.u32 	%rd603, %r1, 16;
	add.s64 	%rd54, %rd1, %rd603;
	@%p319 bra 	$L__BB3_62;
	st.shared.u64 	[_ZN6thrust24THRUST_300001_SM_1000_NS8cuda_cub4core6detail5shmemE+200], %rd52;
	st.shared.u32 	[_ZN6thrust24THRUST_300001_SM_1000_NS8cuda_cub4core6detail5shmemE+208], %r74;
	mov.b32 	%r1456, 100;
	mov.b64 	%rd605, {%r74, %r1456};
	add.s64 	%rd604, %rd54, 512;
	// begin inline asm
	st.relaxed.gpu.v2.u64 [%rd604], {%rd605, %rd52};
	// end inline asm
$L__BB3_62:
	not.b32 	%r76, %r43;
	mov.u32 	%r1457, %nctaid.x;
	setp.gt.u32 	%p320, %r1457, 499;
	@%p320 bra 	$L__BB3_64;
	membar.cta;
	bra.uni 	$L__BB3_65;
$L__BB3_64:
	mov.b32 	%r1458, 450;
	// begin inline asm
	nanosleep.u32 %r1458;
	// end inline asm
$L__BB3_65:
	mul.wide.s32 	%rd607, %r76, 16;
	add.s64 	%rd608, %rd54, %rd607;
	add.s64 	%rd55, %rd608, 512;
$L__BB3_66:
	// begin inline asm
	ld.relaxed.gpu.v2.u64 {%rd609, %rd799}, [%rd55];
	// end inline asm
	mov.b64 	{%r2049, %r2054}, %rd609;
	setp.eq.s32 	%p321, %r2054, 99;
	mov.b32 	%r1459, -1;
	vote.sync.any.pred 	%p322, %p321, %r1459;
	@%p322 bra 	$L__BB3_66;
	setp.eq.s32 	%p323, %r2054, 101;
	mov.b32 	%r1481, -1;
	vote.sync.ballot.b32 	%r1482, %p323, %r1481;
	// begin inline asm
	mov.u32 %r1461, %lanemask_ge;
	// end inline asm
	and.b32  	%r1483, %r1482, %r1461;
	or.b32  	%r1484, %r1483, -2147483648;
	add.s32 	%r1485, %r1484, -1;
	not.b32 	%r1486, %r1484;
	and.b32  	%r1487, %r1486, %r1485;
	popc.b32 	%r80, %r1487;
	mov.b64 	{%r1463, %r1468}, %rd799;
	mov.b32 	%r1479, 1;
	// begin inline asm
	shfl.sync.down.b32 %r1462, %r1463, %r1479, %r80, %r1481;
	// end inline asm
	// begin inline asm
	shfl.sync.down.b32 %r1467, %r1468, %r1479, %r80, %r1481;
	// end inline asm
	// begin inline asm
	shfl.sync.down.b32 %r1472, %r2049, %r1479, %r80, %r1481;
	// end inline asm
	// begin inline asm
	shfl.sync.down.b32 %r1477, %r1478, %r1479, %r80, %r1481;
	// end inline asm
	setp.ge.s32 	%p325, %r1257, %r80;
	@%p325 bra 	$L__BB3_69;
	mov.b64 	%rd612, {%r1462, %r1467};
	add.s64 	%rd57, %rd799, %rd612;
	setp.eq.s64 	%p326, %rd799, 0;
	selp.b32 	%r1488, %r1472, 0, %p326;
	add.s32 	%r2049, %r1488, %r2049;
	mov.u64 	%rd799, %rd57;
$L__BB3_69:
	mov.b64 	{%r1490, %r1495}, %rd799;
	mov.b32 	%r1506, 2;
	mov.b32 	%r1508, -1;
	// begin inline asm
	shfl.sync.down.b32 %r1489, %r1490, %r1506, %r80, %r1508;
	// end inline asm
	// begin inline asm
	shfl.sync.down.b32 %r1494, %r1495, %r1506, %r80, %r1508;
	// end inline asm
	// begin inline asm
	shfl.sync.down.b32 %r1499, %r2049, %r1506, %r80, %r1508;
	// end inline asm
	// begin inline asm
	shfl.sync.down.b32 %r1504, %r1505, %r1506, %r80, %r1508;
	// end inline asm
	add.s32 	%r89, %r1257, 2;
	setp.gt.s32 	%p327, %r89, %r80;
	@%p327 bra 	$L__BB3_71;
	mov.b64 	%rd613, {%r1489, %r1494};
	add.s64 	%rd59, %rd799, %rd613;
	setp.eq.s64 	%p328, %rd799, 0;
	selp.b32 	%r1509, %r1499, 0, %p328;
	add.s32 	%r2049, %r1509, %r2049;
	mov.u64 	%rd799, %rd59;
$L__BB3_71:
	mov.b64 	{%r1511, %r1516}, %rd799;
	mov.b32 	%r1527, 4;
	mov.b32 	%r1529, -1;
	// begin inline asm
	shfl.sync.down.b32 %r1510, %r1511, %r1527, %r80, %r1529;
	// end inline asm
	// begin inline asm
	shfl.sync.down.b32 %r1515, %r1516, %r1527, %r80, %r1529;
	// end inline asm
	// begin inline asm
	shfl.sync.down.b32 %r1520, %r2049, %r1527, %r80, %r1529;
	// end inline asm
	// begin inline asm
	shfl.sync.down.b32 %r1525, %r1526, %r1527, %r80, %r1529;
	// end inline asm
	add.s32 	%r95, %r1257, 4;
	setp.gt.s32 	%p329, %r95, %r80;
	@%p329 bra 	$L__BB3_73;
	mov.b64 	%rd614, {%r1510, %r1515};
	add.s64 	%rd61, %rd799, %rd614;
	setp.eq.s64 	%p330, %rd799, 0;
	selp.b32 	%r1530, %r1520, 0, %p330;
	add.s32 	%r2049, %r1530, %r2049;
	mov.u64 	%rd799, %rd61;
$L__BB3_73:
	mov.b64 	{%r1532, %r1537}, %rd799;
	mov.b32 	%r1548, 8;
	mov.b32 	%r1550, -1;
	// begin inline asm
	shfl.sync.down.b32 %r1531, %r1532, %r1548, %r80, %r1550;
	// end inline asm
	// begin inline asm
	shfl.sync.down.b32 %r1536, %r1537, %r1548, %r80, %r1550;
	// end inline asm
	// begin inline asm
	shfl.sync.down.b32 %r1541, %r2049, %r1548, %r80, %r1550;
	// end inline asm
	// begin inline asm
	shfl.sync.down.b32 %r1546, %r1547, %r1548, %r80, %r1550;
	// end inline asm
	add.s32 	%r101, %r1257, 8;
	setp.gt.s32 	%p331, %r101, %r80;
	@%p331 bra 	$L__BB3_75;
	mov.b64 	%rd615, {%r1531, %r1536};
	add.s64 	%rd63, %rd799, %rd615;
	setp.eq.s64 	%p332, %rd799, 0;
	selp.b32 	%r1551, %r1541, 0, %p332;
	add.s32 	%r2049, %r1551, %r2049;
	mov.u64 	%rd799, %rd63;
$L__BB3_75:
	mov.b64 	{%r1553, %r1558}, %rd799;
	mov.b32 	%r1569, 16;
	mov.b32 	%r1571, -1;
	// begin inline asm
	shfl.sync.down.b32 %r1552, %r1553, %r1569, %r80, %r1571;
	// end inline asm
	// begin inline asm
	shfl.sync.down.b32 %r1557, %r1558, %r1569, %r80, %r1571;
	// end inline asm
	// begin inline asm
	shfl.sync.down.b32 %r1562, %r2049, %r1569, %r80, %r1571;
	// end inline asm
	// begin inline asm
	shfl.sync.down.b32 %r1567, %r1568, %r1569, %r80, %r1571;
	// end inline asm
	add.s32 	%r107, %r1257, 16;
	setp.gt.s32 	%p333, %r107, %r80;
	@%p333 bra 	$L__BB3_77;
	mov.b64 	%rd616, {%r1552, %r1557};
	add.s64 	%rd65, %rd799, %rd616;
	setp.eq.s64 	%p334, %rd799, 0;
	selp.b32 	%r1572, %r1562, 0, %p334;
	add.s32 	%r2049, %r1572, %r2049;
	mov.u64 	%rd799, %rd65;
$L__BB3_77:
	not.b32 	%r1573, %r43;
	add.s32 	%r2055, %r1, %r1573;
	add.s64 	%rd67, %rd1, 512;
$L__BB3_78:
	setp.ne.s32 	%p335, %r2054, 101;
	mov.b32 	%r1574, -1;
	vote.sync.all.pred 	%p336, %p335, %r1574;
	not.pred 	%p337, %p336;
	@%p337 bra 	$L__BB3_92;
	mul.wide.s32 	%rd672, %r2055, 16;
	add.s64 	%rd673, %rd67, %rd672;
	add.s64 	%rd671, %rd673, -512;
$L__BB3_80:
	// begin inline asm
	ld.relaxed.gpu.v2.u64 {%rd669, %rd805}, [%rd671];
	// end inline asm
	mov.b64 	{%r2057, %r2054}, %rd669;
	setp.eq.s32 	%p375, %r2054, 99;
	mov.b32 	%r1659, -1;
	vote.sync.any.pred 	%p376, %p375, %r1659;
	@%p376 bra 	$L__BB3_80;
	setp.eq.s32 	%p377, %r2054, 101;
	mov.b32 	%r1680, -1;
	vote.sync.ballot.b32 	%r1681, %p377, %r1680;
	and.b32  	%r1682, %r1681, %r1461;
	or.b32  	%r1683, %r1682, -2147483648;
	add.s32 	%r1684, %r1683, -1;
	not.b32 	%r1685, %r1683;
	and.b32  	%r1686, %r1685, %r1684;
	popc.b32 	%r116, %r1686;
	mov.b64 	{%r1662, %r1667}, %rd805;
	mov.b32 	%r1678, 1;
	// begin inline asm
	shfl.sync.down.b32 %r1661, %r1662, %r1678, %r116, %r1680;
	// end inline asm
	// begin inline asm
	shfl.sync.down.b32 %r1666, %r1667, %r1678, %r116, %r1680;
	// end inline asm
	// begin inline asm
	shfl.sync.down.b32 %r1671, %r2057, %r1678, %r116, %r1680;
	// end inline asm
	// begin inline asm
	shfl.sync.down.b32 %r1676, %r1677, %r1678, %r116, %r1680;
	// end inline asm
	setp.ge.s32 	%p379, %r1257, %r116;
	@%p379 bra 	$L__BB3_83;
	mov.b64 	%rd674, {%r1661, %r1666};
	add.s64 	%rd70, %rd805, %rd674;
	setp.eq.s64 	%p380, %rd805, 0;
	selp.b32 	%r1687, %r1671, 0, %p380;
	add.s32 	%r2057, %r1687, %r2057;
	mov.u64 	%rd805, %rd70;
$L__BB3_83:
	mov.b64 	{%r1689, %r1694}, %rd805;
	mov.b32 	%r1705, 2;
	mov.b32 	%r1707, -1;
	// begin inline asm
	shfl.sync.down.b32 %r1688, %r1689, %r1705, %r116, %r1707;
	// end inline asm
	// begin inline asm
	shfl.sync.down.b32 %r1693, %r1694, %r1705, %r116, %r1707;
	// end inline asm
	// begin inline asm
	shfl.sync.down.b32 %r1698, %r2057, %r1705, %r116, %r1707;
	// end inline asm
	// begin inline asm
	shfl.sync.down.b32 %r1703, %r1704, %r1705, %r116, %r1707;
	// end inline asm
	setp.gt.s32 	%p381, %r89, %r116;
	@%p381 bra 	$L__BB3_85;
	mov.b64 	%rd675, {%r1688, %r1693};
	add.s64 	%rd72, %rd805, %rd675;
	setp.eq.s64 	%p382, %rd805, 0;
	selp.b32 	%r1708, %r1698, 0, %p382;
	add.s32 	%r2057, %r1708, %r2057;
	mov.u64 	%rd805, %rd72;
$L__BB3_85:
	mov.b64 	{%r1710, %r1715}, %rd805;
	mov.b32 	%r1726, 4;
	mov.b32 	%r1728, -1;
	// begin inline asm
	shfl.sync.down.b32 %r1709, %r1710, %r1726, %r116, %r1728;
	// end inline asm
	// begin inline asm
	shfl.sync.down.b32 %r1714, %r1715, %r1726, %r116, %r1728;
	// end inline asm
	// begin inline asm
	shfl.sync.down.b32 %r1719, %r2057, %r1726, %r116, %r1728;
	// end inline asm
	// begin inline asm
	shfl.sync.down.b32 %r1724, %r1725, %r1726, %r116, %r1728;
	// end inline asm
	setp.gt.s32 	%p383, %r95, %r116;
	@%p383 bra 	$L__BB3_87;
	mov.b64 	%rd676, {%r1709, %r1714};
	add.s64 	%rd74, %rd805, %rd676;
	setp.eq.s64 	%p384, %rd805, 0;
	selp.b32 	%r1729, %r1719, 0, %p384;
	add.s32 	%r2057, %r1729, %r2057;
	mov.u64 	%rd805, %rd74;
$L__BB3_87:
	mov.b64 	{%r1731, %r1736}, %rd805;
	mov.b32 	%r1747, 8;
	mov.b32 	%r1749, -1;
	// begin inline asm
	shfl.sync.down.b32 %r1730, %r1731, %r1747, %r116, %r1749;
	// end inline asm
	// begin inline asm
	shfl.sync.down.b32 %r1735, %r1736, %r1747, %r116, %r1749;
	// end inline asm
	// begin inline asm
	shfl.sync.down.b32 %r1740, %r2057, %r1747, %r116, %r1749;
	// end inline asm
	// begin inline asm
	shfl.sync.down.b32 %r1745, %r1746, %r1747, %r116, %r1749;
	// end inline asm
	setp.gt.s32 	%p385, %r101, %r116;
	@%p385 bra 	$L__BB3_89;
	mov.b64 	%rd677, {%r1730, %r1735};
	add.s64 	%rd76, %rd805, %rd677;
	setp.eq.s64 	%p386, %rd805, 0;
	selp.b32 	%r1750, %r1740, 0, %p386;
	add.s32 	%r2057, %r1750, %r2057;
	mov.u64 	%rd805, %rd76;
$L__BB3_89:
	mov.b64 	{%r1752, %r1757}, %rd805;
	mov.b32 	%r1768, 16;
	mov.b32 	%r1770, -1;
	// begin inline asm
	shfl.sync.down.b32 %r1751, %r1752, %r1768, %r116, %r1770;
	// end inline asm
	// begin inline asm
	shfl.sync.down.b32 %r1756, %r1757, %r1768, %r116, %r1770;
	// end inline asm
	// begin inline asm
	shfl.sync.down.b32 %r1761, %r2057, %r1768, %r116, %r1770;
	// end inline asm
	// begin inline asm
	shfl.sync.down.b32 %r1766, %r1767, %r1768, %r116, %r1770;
	// end inline asm
	setp.gt.s32 	%p387, %r107, %r116;
	@%p387 bra 	$L__BB3_91;
	mov.b64 	%rd678, {%r1751, %r1756};
	add.s64 	%rd78, %rd805, %rd678;
	setp.eq.s64 	%p388, %rd805, 0;
	selp.b32 	%r1771, %r1761, 0, %p388;
	add.s32 	%r2057, %r1771, %r2057;
	mov.u64 	%rd805, %rd78;
$L__BB3_91:
	add.s64 	%rd80, %rd805, %rd799;
	setp.eq.s64 	%p389, %rd799, 0;
	selp.b32 	%r1772, %r2057, 0, %p389;
	add.s32 	%r2049, %r1772, %r2049;
	add.s32 	%r2055, %r2055, -32;
	mov.u64 	%rd799, %rd80;
	bra.uni 	$L__BB3_78;
$L__BB3_92:
	@%p319 bra 	$L__BB3_94;
	add.s64 	%rd619, %rd799, %rd52;
	setp.eq.s64 	%p339, %rd52, 0;
	selp.b32 	%r1576, %r2049, 0, %p339;
	add.s32 	%r1577, %r1576, %r74;
	mov.b32 	%r1578, 101;
	mov.b64 	%rd618, {%r1577, %r1578};
	add.s64 	%rd617, %rd54, 512;
	// begin inline asm
	st.relaxed.gpu.v2.u64 [%rd617], {%rd618, %rd619};
	// end inline asm
	st.shared.u64 	[_ZN6thrust24THRUST_300001_SM_1000_NS8cuda_cub4core6detail5shmemE+168], %rd799;
	st.shared.u32 	[_ZN6thrust24THRUST_300001_SM_1000_NS8cuda_cub4core6detail5shmemE+176], %r2049;
	st.shared.u64 	[_ZN6thrust24THRUST_300001_SM_1000_NS8cuda_cub4core6detail5shmemE+184], %rd619;
	st.shared.u32 	[_ZN6thrust24THRUST_300001_SM_1000_NS8cuda_cub4core6detail5shmemE+192], %r1577;
$L__BB3_94:
	setp.ne.s32 	%p340, %r1257, 0;
	@%p340 bra 	$L__BB3_96;
	st.shared.u64 	[_ZN6thrust24THRUST_300001_SM_1000_NS8cuda_cub4core6detail5shmemE+136], %rd799;
	st.shared.u32 	[_ZN6thrust24THRUST_300001_SM_1000_NS8cuda_cub4core6detail5shmemE+144], %r2049;
	mov.u64 	%rd809, %rd799;
	mov.u32 	%r2061, %r2049;
$L__BB3_96:
	setp.eq.s32 	%p341, %r43, 0;
	bar.sync 	0;
	@%p341 bra 	$L__BB3_98;
	ld.shared.u32 	%r1579, [_ZN6thrust24THRUST_300001_SM_1000_NS8cuda_cub4core6detail5shmemE+144];
	ld.shared.u64 	%rd620, [_ZN6thrust24THRUST_300001_SM_1000_NS8cuda_cub4core6detail5shmemE+136];
	add.s64 	%rd82, %rd620, %rd809;
	setp.eq.s64 	%p342, %rd809, 0;
	selp.b32 	%r1580, %r1579, 0, %p342;
	add.s32 	%r2061, %r1580, %r2061;
	mov.u64 	%rd809, %rd82;
$L__BB3_98:
	setp.ne.s32 	%p343, %r54, %r55;
	setp.ne.s32 	%p344, %r53, %r54;
	setp.ne.s32 	%p345, %r52, %r53;
	setp.ne.s32 	%p346, %r51, %r52;
	setp.ne.s32 	%p347, %r50, %r51;
	setp.ne.s32 	%p348, %r49, %r50;
	setp.ne.s32 	%p349, %r48, %r49;
	setp.ne.s32 	%p350, %r2047, %r48;
	selp.u64 	%rd621, 1, 0, %p350;
	add.s64 	%rd84, %rd809, %rd621;
	selp.b32 	%r1581, 0, %r2061, %p350;
	add.s32 	%r147, %r1581, %r59;
	selp.u64 	%rd622, 1, 0, %p349;
	add.s64 	%rd623, %rd622, %rd621;
	add.s64 	%rd85, %rd623, %rd809;
	selp.b32 	%r1582, 0, %r147, %p349;
	add.s32 	%r148, %r60, %r1582;
	selp.u64 	%rd624, 1, 0, %p348;
	add.s64 	%rd86, %rd85, %rd624;
	selp.b32 	%r1583, 0, %r148, %p348;
	add.s32 	%r149, %r61, %r1583;
	add.s64 	%rd87, %rd44, %rd809;
	selp.b32 	%r1584, 0, %r149, %p347;
	add.s32 	%r150, %r62, %r1584;
	add.s64 	%rd88, %rd45, %rd809;
	selp.b32 	%r1585, 0, %r150, %p346;
	add.s32 	%r151, %r63, %r1585;
	add.s64 	%rd89, %rd46, %rd809;
	selp.b32 	%r1586, 0, %r151, %p345;
	add.s32 	%r152, %r64, %r1586;
	add.s64 	%rd90, %rd47, %rd809;
	selp.b32 	%r1587, 0, %r152, %p344;
	add.s32 	%r153, %r65, %r1587;
	add.s64 	%rd91, %rd48, %rd809;
	selp.b32 	%r1588, 0, %r153, %p343;
	add.s32 	%r154, %r66, %r1588;
	ld.shared.u64 	%rd92, [_ZN6thrust24THRUST_300001_SM_1000_NS8cuda_cub4core6detail5shmemE+200];
	ld.shared.u64 	%rd93, [_ZN6thrust24THRUST_300001_SM_1000_NS8cuda_cub4core6detail5shmemE+168];
	setp.lt.s64 	%p351, %rd92, 257;
	@%p351 bra 	$L__BB3_124;
	setp.eq.s32 	%p361, %r2047, %r48;
	bar.sync 	0;
	@%p361 bra 	$L__BB3_101;
	cvt.u32.u64 	%r1589, %rd93;
	cvt.u32.u64 	%r1590, %rd809;
	sub.s32 	%r1591, %r1590, %r1589;
	shl.b32 	%r1592, %r1591, 3;
	mov.u32 	%r1593, _ZN6thrust24THRUST_300001_SM_1000_NS8cuda_cub4core6detail5shmemE;
	add.s32 	%r1594, %r1593, %r1592;
	st.shared.v2.u32 	[%r1594], {%r2047, %r2061};
$L__BB3_101:
	setp.eq.s32 	%p362, %r48, %r49;
	@%p362 bra 	$L__BB3_103;
	cvt.u32.u64 	%r1595, %rd93;
	cvt.u32.u64 	%r1596, %rd84;
	sub.s32 	%r1597, %r1596, %r1595;
	shl.b32 	%r1598, %r1597, 3;
	mov.u32 	%r1599, _ZN6thrust24THRUST_300001_SM_1000_NS8cuda_cub4core6detail5shmemE;
	add.s32 	%r1600, %r1599, %r1598;
	st.shared.v2.u32 	[%r1600], {%r48, %r147};
$L__BB3_103:
	setp.eq.s32 	%p363, %r49, %r50;
	@%p363 bra 	$L__BB3_105;
	cvt.u32.u64 	%r1601, %rd93;
	cvt.u32.u64 	%r1602, %rd85;
	sub.s32 	%r1603, %r1602, %r1601;
	shl.b32 	%r1604, %r1603, 3;
	mov.u32 	%r1605, _ZN6thrust24THRUST_300001_SM_1000_NS8cuda_cub4core6detail5shmemE;
	add.s32 	%r1606, %r1605, %r1604;
	st.shared.v2.u32 	[%r1606], {%r49, %r148};
$L__BB3_105:
	setp.eq.s32 	%p364, %r50, %r51;
	@%p364 bra 	$L__BB3_107;
	cvt.u32.u64 	%r1607, %rd93;
	cvt.u32.u64 	%r1608, %rd86;
	sub.s32 	%r1609, %r1608, %r1607;
	shl.b32 	%r1610, %r1609, 3;
	mov.u32 	%r1611, _ZN6thrust24THRUST_300001_SM_1000_NS8cuda_cub4core6detail5shmemE;
	add.s32 	%r1612, %r1611, %r1610;
	st.shared.v2.u32 	[%r1612], {%r50, %r149};
$L__BB3_107:
	setp.eq.s32 	%p365, %r51, %r52;
	@%p365 bra 	$L__BB3_109;
	cvt.u32.u64 	%r1613, %rd93;
	cvt.u32.u64 	%r1614, %rd87;
	sub.s32 	%r1615, %r1614, %r1613;
	shl.b32 	%r1616, %r1615, 3;
	mov.u32 	%r1617, _ZN6thrust24THRUST_300001_SM_1000_NS8cuda_cub4core6detail5shmemE;
	add.s32 	%r1618, %r1617, %r1616;
	st.shared.v2.u32 	[%r1618], {%r51, %r150};
$L__BB3_109:
	setp.eq.s32 	%p366, %r52, %r53;
	@%p366 bra 	$L__BB3_111;
	cvt.u32.u64 	%r1619, %rd93;
	cvt.u32.u64 	%r1620, %rd88;
	sub.s32 	%r1621, %r1620, %r1619;
	shl.b32 	%r1622, %r1621, 3;
	mov.u32 	%r1623, _ZN6thrust24THRUST_300001_SM_1000_NS8cuda_cub4core6detail5shmemE;
	add.s32 	%r1624, %r1623, %r1622;
	st.shared.v2.u32 	[%r1624], {%r52, %r151};
$L__BB3_111:
	setp.eq.s32 	%p367, %r53, %r54;
	@%p367 bra 	$L__BB3_113;
	cvt.u32.u64 	%r1625, %rd93;
	cvt.u32.u64 	%r1626, %rd89;
	sub.s32 	%r1627, %r1626, %r1625;
	shl.b32 	%r1628, %r1627, 3;
	mov.u32 	%r1629, _ZN6thrust24THRUST_300001_SM_1000_NS8cuda_cub4core6detail5shmemE;
	add.s32 	%r1630, %r1629, %r1628;
	st.shared.v2.u32 	[%r1630], {%r53, %r152};
$L__BB3_113:
	setp.eq.s32 	%p368, %r54, %r55;
	@%p368 bra 	$L__BB3_115;
	cvt.u32.u64 	%r1631, %rd93;
	cvt.u32.u64 	%r1632, %rd90;
	sub.s32 	%r1633, %r1632, %r1631;
	shl.b32 	%r1634, %r1633, 3;
	mov.u32 	%r1635, _ZN6thrust24THRUST_300001_SM_1000_NS8cuda_cub4core6detail5shmemE;
	add.s32 	%r1636, %r1635, %r1634;
	st.shared.v2.u32 	[%r1636], {%r54, %r153};
$L__BB3_115:
	setp.eq.s32 	%p369, %r55, %r56;
	@%p369 bra 	$L__BB3_117;
	cvt.u32.u64 	%r1637, %rd93;
	cvt.u32.u64 	%r1638, %rd91;
	sub.s32 	%r1639, %r1638, %r1637;
	shl.b32 	%r1640, %r1639, 3;
	mov.u32 	%r1641, _ZN6thrust24THRUST_300001_SM_1000_NS8cuda_cub4core6detail5shmemE;
	add.s32 	%r1642, %r1641, %r1640;
	st.shared.v2.u32 	[%r1642], {%r55, %r154};
$L__BB3_117:
	bar.sync 	0;
	cvt.u64.u32 	%rd815, %r43;
	setp.le.u64 	%p370, %rd92, %rd815;
	@%p370 bra 	$L__BB3_362;
	not.b64 	%rd652, %rd815;
	add.s64 	%rd95, %rd92, %rd652;
	shr.u64 	%rd653, %rd95, 8;
	add.s64 	%rd654, %rd653, 1;
	and.b64  	%rd811, %rd654, 3;
	and.b64  	%rd655, %rd95, 768;
	setp.eq.s64 	%p371, %rd655, 768;
	@%p371 bra 	$L__BB3_121;
	add.s64 	%rd656, %rd93, %rd815;
	shl.b64 	%rd657, %rd656, 2;
	add.s64 	%rd813, %rd5, %rd657;
	add.s64 	%rd812, %rd4, %rd657;
	shl.b32 	%r1643, %r43, 3;
	mov.u32 	%r1644, _ZN6thrust24THRUST_300001_SM_1000_NS8cuda_cub4core6detail5shmemE;
	add.s32 	%r2063, %r1644, %r1643;
	shl.b64 	%rd658, %rd811, 8;
	add.s64 	%rd815, %rd658, %rd815;
$L__BB3_120:
	.pragma "nounroll";
	ld.shared.v2.u32 	{%r1645, %r1646}, [%r2063];
	st.global.u32 	[%rd812], %r1645;
	st.global.u32 	[%rd813], %r1646;
	add.s64 	%rd813, %rd813, 1024;
	add.s64 	%rd812, %rd812, 1024;
	add.s32 	%r2063, %r2063, 2048;
	add.s64 	%rd811, %rd811, -1;
	setp.ne.s64 	%p372, %rd811, 0;
	@%p372 bra 	$L__BB3_120;
$L__BB3_121:
	setp.lt.u64 	%p373, %rd95, 768;
	@%p373 bra 	$L__BB3_362;
	mov.u32 	%r1649, _ZN6thrust24THRUST_300001_SM_1000_NS8cuda_cub4core6detail5shmemE;
$L__BB3_123:
	cvt.u32.u64 	%r1647, %rd815;
	add.s64 	%rd659, %rd815, %rd93;
	shl.b32 	%r1648, %r1647, 3;
	add.s32 	%r1650, %r1649, %r1648;
	ld.shared.v2.u32 	{%r1651, %r1652}, [%r1650];
	shl.b64 	%rd660, %rd659, 2;
	add.s64 	%rd661, %rd4, %rd660;
	st.global.u32 	[%rd661], %r1651;
	add.s64 	%rd662, %rd5, %rd660;
	st.global.u32 	[%rd662], %r1652;
	and.b64  	%rd663, %rd815, 4294967295;
	add.s64 	%rd664, %rd93, %rd663;
	ld.shared.v2.u32 	{%r1653, %r1654}, [%r1650+2048];
	shl.b64 	%rd665, %rd664, 2;
	add.s64 	%rd666, %rd4, %rd665;
	st.global.u32 	[%rd666+1024], %r1653;
	add.s64 	%rd667, %rd5, %rd665;
	st.global.u32 	[%rd667+1024], %r1654;
	ld.shared.v2.u32 	{%r1655, %r1656}, [%r1650+4096];
	st.global.u32 	[%rd666+2048], %r1655;
	st.global.u32 	[%rd667+2048], %r1656;
	ld.shared.v2.u32 	{%r1657, %r1658}, [%r1650+6144];
	st.global.u32 	[%rd666+3072], %r1657;
	st.global.u32 	[%rd667+3072], %r1658;
	add.s64 	%rd668, %rd815, 1024;
	and.b64  	%rd815, %rd668, 4294967295;
	setp.gt.u64 	%p374, %rd92, %rd815;
	@%p374 bra 	$L__BB3_123;
	bra.uni 	$L__BB3_362;
$L__BB3_124:
	setp.eq.s32 	%p352, %r2047, %r48;
	@%p352 bra 	$L__BB3_126;
	shl.b64 	%rd625, %rd809, 2;
	add.s64 	%rd626, %rd4, %rd625;
	st.global.u32 	[%rd626], %r2047;
	add.s64 	%rd627, %rd5, %rd625;
	st.global.u32 	[%rd627], %r2061;
$L__BB3_126:
	setp.eq.s32 	%p353, %r48, %r49;
	@%p353 bra 	$L__BB3_128;
	shl.b64 	%rd628, %rd84, 2;
	add.s64 	%rd629, %rd4, %rd628;
	st.global.u32 	[%rd629], %r48;
	add.s64 	%rd630, %rd5, %rd628;
	st.global.u32 	[%rd630], %r147;
$L__BB3_128:
	setp.eq.s32 	%p354, %r49, %r50;
	@%p354 bra 	$L__BB3_130;
	shl.b64 	%rd631, %rd85, 2;
	add.s64 	%rd632, %rd4, %rd631;
	st.global.u32 	[%rd632], %r49;
	add.s64 	%rd633, %rd5, %rd631;
	st.global.u32 	[%rd633], %r148;
$L__BB3_130:
	setp.eq.s32 	%p355, %r50, %r51;
	@%p355 bra 	$L__BB3_132;
	shl.b64 	%rd634, %rd86, 2;
	add.s64 	%rd635, %rd4, %rd634;
	st.global.u32 	[%rd635], %r50;
	add.s64 	%rd636, %rd5, %rd634;
	st.global.u32 	[%rd636], %r149;
$L__BB3_132:
	setp.eq.s32 	%p356, %r51, %r52;
	@%p356 bra 	$L__BB3_134;
	shl.b64 	%rd637, %rd87, 2;
	add.s64 	%rd638, %rd4, %rd637;
	st.global.u32 	[%rd638], %r51;
	add.s64 	%rd639, %rd5, %rd637;
	st.global.u32 	[%rd639], %r150;
$L__BB3_134:
	setp.eq.s32 	%p357, %r52, %r53;
	@%p357 bra 	$L__BB3_136;
	shl.b64 	%rd640, %rd88, 2;
	add.s64 	%rd641, %rd4, %rd640;
	st.global.u32 	[%rd641], %r52;
	add.s64 	%rd642, %rd5, %rd640;
	st.global.u32 	[%rd642], %r151;
$L__BB3_136:
	setp.eq.s32 	%p358, %r53, %r54;
	@%p358 bra 	$L__BB3_138;
	shl.b64 	%rd643, %rd89, 2;
	add.s64 	%rd644, %rd4, %rd643;
	st.global.u32 	[%rd644], %r53;
	add.s64 	%rd645, %rd5, %rd643;
	st.global.u32 	[%rd645], %r152;
$L__BB3_138:
	setp.eq.s32 	%p359, %r54, %r55;
	@%p359 bra 	$L__BB3_140;
	shl.b64 	%rd646, %rd90, 2;
	add.s64 	%rd647, %rd4, %rd646;
	st.global.u32 	[%rd647], %r54;
	add.s64 	%rd648, %rd5, %rd646;
	st.global.u32 	[%rd648], %r153;
$L__BB3_140:
	setp.eq.s32 	%p360, %r55, %r56;
	@%p360 bra 	$L__BB3_362;
	shl.b64 	%rd649, %rd91, 2;
	add.s64 	%rd650, %rd4, %rd649;
	st.global.u32 	[%rd650], %r55;
	add.s64 	%rd651, %rd5, %rd649;
	st.global.u32 	[%rd651], %r154;
	bra.uni 	$L__BB3_362;
$L__BB3_142:
	setp.lt.s64 	%p13, %rd7, 1;
	@%p13 bra 	$L__BB3_362;
	setp.ne.s32 	%p14, %r1, 0;
	@%p14 bra 	$L__BB3_232;
	cvt.u32.u64 	%r158, %rd216;
	shl.b64 	%rd400, %rd6, 2;
	add.s64 	%rd399, %rd2, %rd400;
	// begin inline asm
	ld.global.nc.u32 %r2072, [%rd399];
	// end inline asm
	mov.u32 	%r160, %tid.x;
	and.b32  	%r959, %r160, 31;
	and.b32  	%r960, %r160, 992;
	mul.lo.s32 	%r961, %r960, 9;
	or.b32  	%r161, %r961, %r959;
	setp.ge.s32 	%p169, %r161, %r158;
	shl.b32 	%r162, %r161, 2;
	cvt.u64.u32 	%rd401, %r162;
	add.s64 	%rd109, %rd399, %rd401;
	mov.u32 	%r2064, %r2072;
	@%p169 bra 	$L__BB3_146;
	// begin inline asm
	ld.global.nc.u32 %r2064, [%rd109];
	// end inline asm
$L__BB3_146:
	add.s32 	%r165, %r161, 32;
	setp.ge.s32 	%p170, %r165, %r158;
	mov.u32 	%r2065, %r2072;
	@%p170 bra 	$L__BB3_148;
	add.s64 	%rd403, %rd109, 128;
	// begin inline asm
	ld.global.nc.u32 %r2065, [%rd403];
	// end inline asm
$L__BB3_148:
	add.s32 	%r168, %r161, 64;
	setp.ge.s32 	%p171, %r168, %r158;
	mov.u32 	%r2066, %r2072;
	@%p171 bra 	$L__BB3_150;
	add.s64 	%rd404, %rd109, 256;
	// begin inline asm
	ld.global.nc.u32 %r2066, [%rd404];
	// end inline asm
$L__BB3_150:
	add.s32 	%r171, %r161, 96;
	setp.ge.s32 	%p172, %r171, %r158;
	mov.u32 	%r2067, %r2072;
	@%p172 bra 	$L__BB3_152;
	add.s64 	%rd405, %rd109, 384;
	// begin inline asm
	ld.global.nc.u32 %r2067, [%rd405];
	// end inline asm
$L__BB3_152:
	add.s32 	%r174, %r161, 128;
	setp.ge.s32 	%p173, %r174, %r158;
	mov.u32 	%r2068, %r2072;
	@%p173 bra 	$L__BB3_154;
	add.s64 	%rd406, %rd109, 512;
	// begin inline asm
	ld.global.nc.u32 %r2068, [%rd406];
	// end inline asm
$L__BB3_154:
	add.s32 	%r177, %r161, 160;
	setp.ge.s32 	%p174, %r177, %r158;
	mov.u32 	%r2069, %r2072;
	@%p174 bra 	$L__BB3_156;
	add.s64 	%rd407, %rd109, 640;
	// begin inline asm
	ld.global.nc.u32 %r2069, [%rd407];
	// end inline asm
$L__BB3_156:
	add.s32 	%r180, %r161, 192;
	setp.ge.s32 	%p175, %r180, %r158;
	mov.u32 	%r2070, %r2072;
	@%p175 bra 	$L__BB3_158;
	add.s64 	%rd408, %rd109, 768;
	// begin inline asm
	ld.global.nc.u32 %r2070, [%rd408];
	// end inline asm
$L__BB3_158:
	add.s32 	%r183, %r161, 224;
	setp.ge.s32 	%p176, %r183, %r158;
	mov.u32 	%r2071, %r2072;
	@%p176 bra 	$L__BB3_160;
	add.s64 	%rd409, %rd109, 896;
	// begin inline asm
	ld.global.nc.u32 %r2071, [%rd409];
	// end inline asm
$L__BB3_160:
	add.s32 	%r186, %r161, 256;
	setp.ge.s32 	%p177, %r186, %r158;
	@%p177 bra 	$L__BB3_162;
	add.s64 	%rd410, %rd109, 1024;
	// begin inline asm
	ld.global.nc.u32 %r2072, [%rd410];
	// end inline asm
$L__BB3_162:
	setp.ge.s32 	%p178, %r161, %r158;
	// begin inline asm
	mov.u32 %r971, %laneid;
	// end inline asm
	shr.u32 	%r190, %r160, 5;
	mad.lo.s32 	%r973, %r190, 288, %r971;
	shl.b32 	%r974, %r973, 2;
	mov.u32 	%r975, _ZN6thrust24THRUST_300001_SM_1000_NS8cuda_cub4core6detail5shmemE;
	add.s32 	%r191, %r975, %r974;
	st.shared.u32 	[%r191], %r2064;
	st.shared.u32 	[%r191+128], %r2065;
	st.shared.u32 	[%r191+256], %r2066;
	st.shared.u32 	[%r191+384], %r2067;
	st.shared.u32 	[%r191+512], %r2068;
	st.shared.u32 	[%r191+640], %r2069;
	st.shared.u32 	[%r191+768], %r2070;
	st.shared.u32 	[%r191+896], %r2071;
	st.shared.u32 	[%r191+1024], %r2072;
	bar.warp.sync 	-1;
	shl.b32 	%r976, %r971, 5;
	add.s32 	%r192, %r191, %r976;
	ld.shared.u32 	%r193, [%r192];
	ld.shared.u32 	%r194, [%r192+4];
	ld.shared.u32 	%r195, [%r192+8];
	ld.shared.u32 	%r196, [%r192+12];
	ld.shared.u32 	%r197, [%r192+16];
	ld.shared.u32 	%r198, [%r192+20];
	ld.shared.u32 	%r199, [%r192+24];
	ld.shared.u32 	%r200, [%r192+28];
	ld.shared.u32 	%r201, [%r192+32];
	bar.sync 	0;
	add.s64 	%rd411, %rd3, %rd400;
	// begin inline asm
	ld.global.nc.u32 %r2081, [%rd411];
	// end inline asm
	add.s64 	%rd110, %rd411, %rd401;
	mov.u32 	%r2073, %r2081;
	@%p178 bra 	$L__BB3_164;
	// begin inline asm
	ld.global.nc.u32 %r2073, [%rd110];
	// end inline asm
$L__BB3_164:
	setp.ge.s32 	%p179, %r165, %r158;
	mov.u32 	%r2074, %r2081;
	@%p179 bra 	$L__BB3_166;
	add.s64 	%rd415, %rd110, 128;
	// begin inline asm
	ld.global.nc.u32 %r2074, [%rd415];
	// end inline asm
$L__BB3_166:
	setp.ge.s32 	%p180, %r168, %r158;
	mov.u32 	%r2075, %r2081;
	@%p180 bra 	$L__BB3_168;
	add.s64 	%rd416, %rd110, 256;
	// begin inline asm
	ld.global.nc.u32 %r2075, [%rd416];
	// end inline asm
$L__BB3_168:
	setp.ge.s32 	%p181, %r171, %r158;
	mov.u32 	%r2076, %r2081;
	@%p181 bra 	$L__BB3_170;
	add.s64 	%rd417, %rd110, 384;
	// begin inline asm
	ld.global.nc.u32 %r2076, [%rd417];
	// end inline asm
$L__BB3_170:
	setp.ge.s32 	%p182, %r174, %r158;
	mov.u32 	%r2077, %r2081;
	@%p182 bra 	$L__BB3_172;
	add.s64 	%rd418, %rd110, 512;
	// begin inline asm
	ld.global.nc.u32 %r2077, [%rd418];
	// end inline asm
$L__BB3_172:
	setp.ge.s32 	%p183, %r177, %r158;
	mov.u32 	%r2078, %r2081;
	@%p183 bra 	$L__BB3_174;
	add.s64 	%rd419, %rd110, 640;
	// begin inline asm
	ld.global.nc.u32 %r2078, [%rd419];
	// end inline asm
$L__BB3_174:
	setp.ge.s32 	%p184, %r180, %r158;
	mov.u32 	%r2079, %r2081;
	@%p184 bra 	$L__BB3_176;
	add.s64 	%rd420, %rd110, 768;
	// begin inline asm
	ld.global.nc.u32 %r2079, [%rd420];
	// end inline asm
$L__BB3_176:
	setp.ge.s32 	%p185, %r183, %r158;
	mov.u32 	%r2080, %r2081;
	@%p185 bra 	$L__BB3_178;
	add.s64 	%rd421, %rd110, 896;
	// begin inline asm
	ld.global.nc.u32 %r2080, [%rd421];
	// end inline asm
$L__BB3_178:
	setp.ge.s32 	%p186, %r186, %r158;
	@%p186 bra 	$L__BB3_180;
	add.s64 	%rd422, %rd110, 1024;
	// begin inline asm
	ld.global.nc.u32 %r2081, [%rd422];
	// end inline asm
$L__BB3_180:
	st.shared.u32 	[%r191], %r2073;
	st.shared.u32 	[%r191+128], %r2074;
	st.shared.u32 	[%r191+256], %r2075;
	st.shared.u32 	[%r191+384], %r2076;
	st.shared.u32 	[%r191+512], %r2077;
	st.shared.u32 	[%r191+640], %r2078;
	st.shared.u32 	[%r191+768], %r2079;
	st.shared.u32 	[%r191+896], %r2080;
	st.shared.u32 	[%r191+1024], %r2081;
	bar.warp.sync 	-1;
	ld.shared.u32 	%r221, [%r192];
	ld.shared.u32 	%r222, [%r192+4];
	ld.shared.u32 	%r223, [%r192+8];
	ld.shared.u32 	%r224, [%r192+12];
	ld.shared.u32 	%r225, [%r192+16];
	ld.shared.u32 	%r226, [%r192+20];
	ld.shared.u32 	%r227, [%r192+24];
	ld.shared.u32 	%r228, [%r192+28];
	ld.shared.u32 	%r229, [%r192+32];
	bar.sync 	0;
	shl.b32 	%r987, %r160, 2;
	add.s32 	%r989, %r975, %r987;
	add.s32 	%r230, %r989, 1240;
	st.shared.u32 	[%r989+1240], %r201;
	bar.sync 	0;
	setp.eq.s32 	%p187, %r160, 0;
	mov.b64 	%rd816, 1;
	@%p187 bra 	$L__BB3_182;
	ld.shared.u32 	%r2082, [%r230+-4];
	setp.ne.s32 	%p188, %r2082, %r193;
	selp.u64 	%rd816, 1, 0, %p188;
$L__BB3_182:
	setp.eq.s32 	%p189, %r160, 0;
	setp.ne.s32 	%p190, %r193, %r194;
	setp.ne.s32 	%p191, %r194, %r195;
	setp.ne.s32 	%p192, %r195, %r196;
	setp.ne.s32 	%p193, %r196, %r197;
	setp.ne.s32 	%p194, %r197, %r198;
	setp.ne.s32 	%p195, %r198, %r199;
	setp.ne.s32 	%p196, %r199, %r200;
	setp.ne.s32 	%p197, %r200, %r201;
	mul.lo.s32 	%r1110, %r160, 9;
	cvt.u64.u32 	%rd424, %r1110;
	setp.eq.s64 	%p198, %rd7, %rd424;
	selp.u64 	%rd425, 1, 0, %p198;
	selp.b64 	%rd426, %rd425, %rd816, %p198;
	selp.b64 	%rd113, %rd425, %rd426, %p189;
	add.s32 	%r1111, %r1110, 1;
	cvt.u64.u32 	%rd427, %r1111;
	setp.eq.s64 	%p199, %rd7, %rd427;
	or.pred  	%p1, %p199, %p190;
	selp.u64 	%rd428, 1, 0, %p1;
	add.s32 	%r1112, %r1110, 2;
	cvt.u64.u32 	%rd429, %r1112;
	setp.eq.s64 	%p200, %rd7, %rd429;
	or.pred  	%p2, %p200, %p191;
	selp.u64 	%rd430, 1, 0, %p2;
	add.s32 	%r1113, %r1110, 3;
	cvt.u64.u32 	%rd431, %r1113;
	setp.eq.s64 	%p201, %rd7, %rd431;
	or.pred  	%p3, %p201, %p192;
	selp.u64 	%rd432, 1, 0, %p3;
	add.s32 	%r1114, %r1110, 4;
	cvt.u64.u32 	%rd433, %r1114;
	setp.eq.s64 	%p202, %rd7, %rd433;
	or.pred  	%p4, %p202, %p193;
	selp.u64 	%rd434, 1, 0, %p4;
	add.s32 	%r1115, %r1110, 5;
	cvt.u64.u32 	%rd435, %r1115;
	setp.eq.s64 	%p203, %rd7, %rd435;
	or.pred  	%p204, %p203, %p194;
	selp.u64 	%rd436, 1, 0, %p204;
	add.s32 	%r1116, %r1110, 6;
	cvt.u64.u32 	%rd437, %r1116;
	setp.eq.s64 	%p205, %rd7, %rd437;
	or.pred  	%p206, %p205, %p195;
	selp.u64 	%rd438, 1, 0, %p206;
	add.s32 	%r1117, %r1110, 7;
	cvt.u64.u32 	%rd439, %r1117;
	setp.eq.s64 	%p207, %rd7, %rd439;
	or.pred  	%p5, %p207, %p196;
	selp.u64 	%rd440, 1, 0, %p5;
	add.s32 	%r1118, %r1110, 8;
	cvt.u64.u32 	%rd441, %r1118;
	setp.eq.s64 	%p208, %rd7, %rd441;
	or.pred  	%p209, %p208, %p197;
	selp.u64 	%rd442, 1, 0, %p209;
	add.s64 	%rd114, %rd113, %rd428;
	selp.b32 	%r1119, 0, %r221, %p1;
	add.s32 	%r1120, %r222, %r1119;
	add.s64 	%rd115, %rd114, %rd430;
	selp.b32 	%r1121, 0, %r1120, %p2;
	add.s32 	%r1122, %r223, %r1121;
	add.s64 	%rd116, %rd115, %rd432;
	selp.b32 	%r1123, 0, %r1122, %p3;
	add.s32 	%r1124, %r224, %r1123;
	add.s64 	%rd117, %rd116, %rd434;
	selp.b32 	%r1125, 0, %r1124, %p4;
	add.s32 	%r1126, %r225, %r1125;
	add.s64 	%rd118, %rd117, %rd436;
	selp.b32 	%r1127, 0, %r1126, %p204;
	add.s32 	%r1128, %r226, %r1127;
	add.s64 	%rd119, %rd118, %rd438;
	selp.b32 	%r1129, 0, %r1128, %p206;
	add.s32 	%r1130, %r227, %r1129;
	add.s64 	%rd120, %rd119, %rd440;
	selp.b32 	%r1131, 0, %r1130, %p5;
	add.s32 	%r1132, %r228, %r1131;
	add.s64 	%rd443, %rd120, %rd442;
	mov.b64 	{%r991, %r996}, %rd443;
	selp.b32 	%r1133, 0, %r1132, %p209;
	add.s32 	%r1001, %r229, %r1133;
	mov.b32 	%r1107, 1;
	mov.b32 	%r1108, 0;
	mov.b32 	%r1109, -1;
	// begin inline asm
	shfl.sync.up.b32 %r990, %r991, %r1107, %r1108, %r1109;
	// end inline asm
	// begin inline asm
	shfl.sync.up.b32 %r995, %r996, %r1107, %r1108, %r1109;
	// end inline asm
	mov.b64 	%rd444, {%r990, %r995};
	// begin inline asm
	shfl.sync.up.b32 %r1000, %r1001, %r1107, %r1108, %r1109;
	// end inline asm
	// begin inline asm
	shfl.sync.up.b32 %r1005, %r1006, %r1107, %r1108, %r1109;
	// end inline asm
	setp.eq.s64 	%p210, %rd443, 0;
	selp.b32 	%r1134, %r1000, 0, %p210;
	setp.lt.s32 	%p211, %r971, 1;
	selp.b64 	%rd445, 0, %rd444, %p211;
	add.s64 	%rd446, %rd445, %rd443;
	mov.b64 	{%r1011, %r1016}, %rd446;
	selp.b32 	%r1135, 0, %r1134, %p211;
	add.s32 	%r1021, %r1135, %r1001;
	mov.b32 	%r1027, 2;
	// begin inline asm
	shfl.sync.up.b32 %r1010, %r1011, %r1027, %r1108, %r1109;
	// end inline asm
	// begin inline asm
	shfl.sync.up.b32 %r1015, %r1016, %r1027, %r1108, %r1109;
	// end inline asm
	mov.b64 	%rd447, {%r1010, %r1015};
	// begin inline asm
	shfl.sync.up.b32 %r1020, %r1021, %r1027, %r1108, %r1109;
	// end inline asm
	// begin inline asm
	shfl.sync.up.b32 %r1025, %r1026, %r1027, %r1108, %r1109;
	// end inline asm
	setp.eq.s64 	%p212, %rd446, 0;
	selp.b32 	%r1136, %r1020, 0, %p212;
	setp.lt.s32 	%p213, %r971, 2;
	selp.b64 	%rd448, 0, %rd447, %p213;
	add.s64 	%rd449, %rd448, %rd446;
	mov.b64 	{%r1031, %r1036}, %rd449;
	selp.b32 	%r1137, 0, %r1136, %p213;
	add.s32 	%r1041, %r1137, %r1021;
	mov.b32 	%r1047, 4;
	// begin inline asm
	shfl.sync.up.b32 %r1030, %r1031, %r1047, %r1108, %r1109;
	// end inline asm
	// begin inline asm
	shfl.sync.up.b32 %r1035, %r1036, %r1047, %r1108, %r1109;
	// end inline asm
	mov.b64 	%rd450, {%r1030, %r1035};
	// begin inline asm
	shfl.sync.up.b32 %r1040, %r1041, %r1047, %r1108, %r1109;
	// end inline asm
	// begin inline asm
	shfl.sync.up.b32 %r1045, %r1046, %r1047, %r1108, %r1109;
	// end inline asm
	setp.eq.s64 	%p214, %rd449, 0;
	selp.b32 	%r1138, %r1040, 0, %p214;
	setp.lt.s32 	%p215, %r971, 4;
	selp.b64 	%rd451, 0, %rd450, %p215;
	add.s64 	%rd452, %rd451, %rd449;
	mov.b64 	{%r1051, %r1056}, %rd452;
	selp.b32 	%r1139, 0, %r1138, %p215;
	add.s32 	%r1061, %r1139, %r1041;
	mov.b32 	%r1067, 8;
	// begin inline asm
	shfl.sync.up.b32 %r1050, %r1051, %r1067, %r1108, %r1109;
	// end inline asm
	// begin inline asm
	shfl.sync.up.b32 %r1055, %r1056, %r1067, %r1108, %r1109;
	// end inline asm
	mov.b64 	%rd453, {%r1050, %r1055};
	// begin inline asm
	shfl.sync.up.b32 %r1060, %r1061, %r1067, %r1108, %r1109;
	// end inline asm
	// begin inline asm
	shfl.sync.up.b32 %r1065, %r1066, %r1067, %r1108, %r1109;
	// end inline asm
	setp.eq.s64 	%p216, %rd452, 0;
	selp.b32 	%r1140, %r1060, 0, %p216;
	setp.lt.s32 	%p217, %r971, 8;
	selp.b64 	%rd454, 0, %rd453, %p217;
	add.s64 	%rd455, %rd454, %rd452;
	mov.b64 	{%r1071, %r1076}, %rd455;
	selp.b32 	%r1141, 0, %r1140, %p217;
	add.s32 	%r1081, %r1141, %r1061;
	mov.b32 	%r1087, 16;
	// begin inline asm
	shfl.sync.up.b32 %r1070, %r1071, %r1087, %r1108, %r1109;
	// end inline asm
	// begin inline asm
	shfl.sync.up.b32 %r1075, %r1076, %r1087, %r1108, %r1109;
	// end inline asm
	mov.b64 	%rd456, {%r1070, %r1075};
	// begin inline asm
	shfl.sync.up.b32 %r1080, %r1081, %r1087, %r1108, %r1109;
	// end inline asm
	// begin inline asm
	shfl.sync.up.b32 %r1085, %r1086, %r1087, %r1108, %r1109;
	// end inline asm
	setp.eq.s64 	%p218, %rd455, 0;
	selp.b32 	%r1142, %r1080, 0, %p218;
	setp.lt.s32 	%p219, %r971, 16;
	selp.b64 	%rd457, 0, %rd456, %p219;
	add.s64 	%rd121, %rd457, %rd455;
	mov.b64 	{%r1091, %r1096}, %rd121;
	selp.b32 	%r1143, 0, %r1142, %p219;
	add.s32 	%r1101, %r1143, %r1081;
	// begin inline asm
	shfl.sync.up.b32 %r1090, %r1091, %r1107, %r1108, %r1109;
	// end inline asm
	// begin inline asm
	shfl.sync.up.b32 %r1095, %r1096, %r1107, %r1108, %r1109;
	// end inline asm
	// begin inline asm
	shfl.sync.up.b32 %r1100, %r1101, %r1107, %r1108, %r1109;
	// end inline asm
	// begin inline asm
	shfl.sync.up.b32 %r1105, %r1106, %r1107, %r1108, %r1109;
	// end inline asm
	setp.ne.s32 	%p220, %r971, 31;
	@%p220 bra 	$L__BB3_184;
	shl.b32 	%r1144, %r190, 4;
	mov.u32 	%r1145, _ZN6thrust24THRUST_300001_SM_1000_NS8cuda_cub4core6detail5shmemE;
	add.s32 	%r1146, %r1145, %r1144;
	st.shared.u64 	[%r1146], %rd121;
	st.shared.u32 	[%r1146+8], %r1101;
$L__BB3_184:
	mov.b64 	%rd458, {%r1090, %r1095};
	bar.sync 	0;
	ld.shared.u64 	%rd459, [_ZN6thrust24THRUST_300001_SM_1000_NS8cuda_cub4core6detail5shmemE];
	ld.shared.u32 	%r1147, [_ZN6thrust24THRUST_300001_SM_1000_NS8cuda_cub4core6detail5shmemE+8];
	ld.shared.u64 	%rd460, [_ZN6thrust24THRUST_300001_SM_1000_NS8cuda_cub4core6detail5shmemE+16];
	ld.shared.u32 	%r1148, [_ZN6thrust24THRUST_300001_SM_1000_NS8cuda_cub4core6detail5shmemE+24];
	add.s64 	%rd461, %rd460, %rd459;
	setp.eq.s64 	%p221, %rd460, 0;
	selp.b32 	%r1149, %r1147, 0, %p221;
	add.s32 	%r1150, %r1149, %r1148;
	setp.eq.s32 	%p222, %r190, 2;
	selp.b64 	%rd462, %rd461, %rd459, %p222;
	selp.b32 	%r1151, %r1150, %r1147, %p222;
	ld.shared.u64 	%rd463, [_ZN6thrust24THRUST_300001_SM_1000_NS8cuda_cub4core6detail5shmemE+32];
	ld.shared.u32 	%r1152, [_ZN6thrust24THRUST_300001_SM_1000_NS8cuda_cub4core6detail5shmemE+40];
	add.s64 	%rd464, %rd463, %rd461;
	setp.eq.s64 	%p223, %rd463, 0;
	selp.b32 	%r1153, %r1150, 0, %p223;
	add.s32 	%r1154, %r1153, %r1152;
	setp.eq.s32 	%p224, %r190, 3;
	selp.b64 	%rd465, %rd464, %rd462, %p224;
	selp.b32 	%r1155, %r1154, %r1151, %p224;
	ld.shared.u64 	%rd466, [_ZN6thrust24THRUST_300001_SM_1000_NS8cuda_cub4core6detail5shmemE+48];
	ld.shared.u32 	%r1156, [_ZN6thrust24THRUST_300001_SM_1000_NS8cuda_cub4core6detail5shmemE+56];
	add.s64 	%rd467, %rd466, %rd464;
	setp.eq.s64 	%p225, %rd466, 0;
	selp.b32 	%r1157, %r1154, 0, %p225;
	add.s32 	%r1158, %r1157, %r1156;
	setp.eq.s32 	%p226, %r190, 4;
	selp.b64 	%rd468, %rd467, %rd465, %p226;
	selp.b32 	%r1159, %r1158, %r1155, %p226;
	ld.shared.u64 	%rd469, [_ZN6thrust24THRUST_300001_SM_1000_NS8cuda_cub4core6detail5shmemE+64];
	ld.shared.u32 	%r1160, [_ZN6thrust24THRUST_300001_SM_1000_NS8cuda_cub4core6detail5shmemE+72];
	add.s64 	%rd470, %rd469, %rd467;
	setp.eq.s64 	%p227, %rd469, 0;
	selp.b32 	%r1161, %r1158, 0, %p227;
	add.s32 	%r1162, %r1161, %r1160;
	setp.eq.s32 	%p228, %r190, 5;
	selp.b64 	%rd471, %rd470, %rd468, %p228;
	selp.b32 	%r1163, %r1162, %r1159, %p228;
	ld.shared.u64 	%rd472, [_ZN6thrust24THRUST_300001_SM_1000_NS8cuda_cub4core6detail5shmemE+80];
	ld.shared.u32 	%r1164, [_ZN6thrust24THRUST_300001_SM_1000_NS8cuda_cub4core6detail5shmemE+88];
	add.s64 	%rd473, %rd472, %rd470;
	setp.eq.s64 	%p229, %rd472, 0;
	selp.b32 	%r1165, %r1162, 0, %p229;
	add.s32 	%r1166, %r1165, %r1164;
	setp.eq.s32 	%p230, %r190, 6;
	selp.b64 	%rd474, %rd473, %rd471, %p230;
	selp.b32 	%r1167, %r1166, %r1163, %p230;
	ld.shared.u64 	%rd475, [_ZN6thrust24THRUST_300001_SM_1000_NS8cuda_cub4core6detail5shmemE+96];
	ld.shared.u32 	%r1168, [_ZN6thrust24THRUST_300001_SM_1000_NS8cuda_cub4core6detail5shmemE+104];
	add.s64 	%rd476, %rd475, %rd473;
	setp.eq.s64 	%p231, %rd475, 0;
	selp.b32 	%r1169, %r1166, 0, %p231;
	add.s32 	%r1170, %r1169, %r1168;
	setp.eq.s32 	%p232, %r190, 7;
	selp.b64 	%rd477, %rd476, %rd474, %p232;
	selp.b32 	%r1171, %r1170, %r1167, %p232;
	ld.shared.u64 	%rd478, [_ZN6thrust24THRUST_300001_SM_1000_NS8cuda_cub4core6detail5shmemE+112];
	ld.shared.u32 	%r1172, [_ZN6thrust24THRUST_300001_SM_1000_NS8cuda_cub4core6detail5shmemE+120];
	add.s64 	%rd822, %rd478, %rd476;
	setp.eq.s64 	%p233, %rd478, 0;
	selp.b32 	%r1173, %r1170, 0, %p233;
	add.s32 	%r237, %r1173, %r1172;
	setp.lt.u32 	%p234, %r160, 32;
	selp.b64 	%rd479, 0, %rd477, %p234;
	selp.b32 	%r1174, 0, %r1171, %p234;
	setp.eq.s64 	%p235, %rd458, 0;
	selp.b32 	%r1175, %r1174, 0, %p235;
	add.s32 	%r1176, %r1175, %r1100;
	setp.eq.s32 	%p236, %r971, 0;
	selp.b64 	%rd480, 0, %rd458, %p236;
	add.s64 	%rd123, %rd479, %rd480;
	selp.b32 	%r238, %r1174, %r1176, %p236;
	add.s64 	%rd124, %rd123, %rd113;
	setp.eq.s64 	%p237, %rd113, 0;
	selp.b32 	%r1177, %r238, 0, %p237;
	add.s32 	%r239, %r1177, %r221;
	add.s64 	%rd125, %rd114, %rd123;
	selp.b32 	%r1178, 0, %r239, %p1;
	add.s32 	%r240, %r222, %r1178;
	add.s64 	%rd126, %rd115, %rd123;
	selp.b32 	%r1179, 0, %r240, %p2;
	add.s32 	%r241, %r223, %r1179;
	add.s64 	%rd127, %rd116, %rd123;
	selp.b32 	%r1180, 0, %r241, %p3;
	add.s32 	%r242, %r224, %r1180;
	add.s64 	%rd128, %rd117, %rd123;
	selp.b32 	%r1181, 0, %r242, %p4;
	add.s32 	%r243, %r225, %r1181;
	add.s64 	%rd129, %rd118, %rd123;
	mul.lo.s32 	%r1182, %r160, 9;
	add.s32 	%r1183, %r1182, 5;
	cvt.u64.u32 	%rd481, %r1183;
	setp.eq.s64 	%p238, %rd7, %rd481;
	setp.ne.s32 	%p239, %r197, %r198;
	selp.b32 	%r1184, 0, %r243, %p239;
	selp.b32 	%r1185, 0, %r1184, %p238;
	add.s32 	%r244, %r226, %r1185;
	add.s64 	%rd130, %rd119, %rd123;
	add.s32 	%r1186, %r1182, 6;
	cvt.u64.u32 	%rd482, %r1186;
	setp.eq.s64 	%p240, %rd7, %rd482;
	setp.ne.s32 	%p241, %r198, %r199;
	selp.b32 	%r1187, 0, %r244, %p241;
	selp.b32 	%r1188, 0, %r1187, %p240;
	add.s32 	%r245, %r227, %r1188;
	add.s64 	%rd131, %rd120, %rd123;
	selp.b32 	%r1189, 0, %r245, %p5;
	add.s32 	%r246, %r228, %r1189;
	setp.lt.s64 	%p242, %rd822, 257;
	@%p242 bra 	$L__BB3_210;
	bar.sync 	0;
	@%p237 bra 	$L__BB3_187;
	cvt.u32.u64 	%r1193, %rd123;
	shl.b32 	%r1194, %r1193, 3;
	mov.u32 	%r1195, _ZN6thrust24THRUST_300001_SM_1000_NS8cuda_cub4core6detail5shmemE;
	add.s32 	%r1196, %r1195, %r1194;
	st.shared.v2.u32 	[%r1196], {%r2082, %r238};
$L__BB3_187:
	not.pred 	%p259, %p1;
	@%p259 bra 	$L__BB3_189;
	cvt.u32.u64 	%r1197, %rd124;
	shl.b32 	%r1198, %r1197, 3;
	mov.u32 	%r1199, _ZN6thrust24THRUST_300001_SM_1000_NS8cuda_cub4core6detail5shmemE;
	add.s32 	%r1200, %r1199, %r1198;
	st.shared.v2.u32 	[%r1200], {%r193, %r239};
$L__BB3_189:
	not.pred 	%p260, %p2;
	@%p260 bra 	$L__BB3_191;
	cvt.u32.u64 	%r1201, %rd125;
	shl.b32 	%r1202, %r1201, 3;
	mov.u32 	%r1203, _ZN6thrust24THRUST_300001_SM_1000_NS8cuda_cub4core6detail5shmemE;
	add.s32 	%r1204, %r1203, %r1202;
	st.shared.v2.u32 	[%r1204], {%r194, %r240};
$L__BB3_191:
	not.pred 	%p261, %p3;
	@%p261 bra 	$L__BB3_193;
	cvt.u32.u64 	%r1205, %rd126;
	shl.b32 	%r1206, %r1205, 3;
	mov.u32 	%r1207, _ZN6thrust24THRUST_300001_SM_1000_NS8cuda_cub4core6detail5shmemE;
	add.s32 	%r1208, %r1207, %r1206;
	st.shared.v2.u32 	[%r1208], {%r195, %r241};
$L__BB3_193:
	not.pred 	%p262, %p4;
	@%p262 bra 	$L__BB3_195;
	cvt.u32.u64 	%r1209, %rd127;
	shl.b32 	%r1210, %r1209, 3;
	mov.u32 	%r1211, _ZN6thrust24THRUST_300001_SM_1000_NS8cuda_cub4core6detail5shmemE;
	add.s32 	%r1212, %r1211, %r1210;
	st.shared.v2.u32 	[%r1212], {%r196, %r242};
$L__BB3_195:
	mad.lo.s32 	%r1213, %r160, 9, 5;
	cvt.u64.u32 	%rd513, %r1213;
	setp.ne.s64 	%p263, %rd7, %rd513;
	setp.eq.s32 	%p264, %r197, %r198;
	and.pred  	%p265, %p263, %p264;
	@%p265 bra 	$L__BB3_197;
	cvt.u32.u64 	%r1214, %rd128;
	shl.b32 	%r1215, %r1214, 3;
	mov.u32 	%r1216, _ZN6thrust24THRUST_300001_SM_1000_NS8cuda_cub4core6detail5shmemE;
	add.s32 	%r1217, %r1216, %r1215;
	st.shared.v2.u32 	[%r1217], {%r197, %r243};
$L__BB3_197:
	mad.lo.s32 	%r1218, %r160, 9, 6;
	cvt.u64.u32 	%rd514, %r1218;
	setp.ne.s64 	%p266, %rd7, %rd514;
	setp.eq.s32 	%p267, %r198, %r199;
	and.pred  	%p268, %p266, %p267;
	@%p268 bra 	$L__BB3_199;
	cvt.u32.u64 	%r1219, %rd129;
	shl.b32 	%r1220, %r1219, 3;
	mov.u32 	%r1221, _ZN6thrust24THRUST_300001_SM_1000_NS8cuda_cub4core6detail5shmemE;
	add.s32 	%r1222, %r1221, %r1220;
	st.shared.v2.u32 	[%r1222], {%r198, %r244};
$L__BB3_199:
	not.pred 	%p269, %p5;
	@%p269 bra 	$L__BB3_201;
	cvt.u32.u64 	%r1223, %rd130;
	shl.b32 	%r1224, %r1223, 3;
	mov.u32 	%r1225, _ZN6thrust24THRUST_300001_SM_1000_NS8cuda_cub4core6detail5shmemE;
	add.s32 	%r1226, %r1225, %r1224;
	st.shared.v2.u32 	[%r1226], {%r199, %r245};
$L__BB3_201:
	mad.lo.s32 	%r1227, %r160, 9, 8;
	cvt.u64.u32 	%rd515, %r1227;
	setp.ne.s64 	%p270, %rd7, %rd515;
	setp.eq.s32 	%p271, %r200, %r201;
	and.pred  	%p272, %p270, %p271;
	@%p272 bra 	$L__BB3_203;
	cvt.u32.u64 	%r1228, %rd131;
	shl.b32 	%r1229, %r1228, 3;
	mov.u32 	%r1230, _ZN6thrust24THRUST_300001_SM_1000_NS8cuda_cub4core6detail5shmemE;
	add.s32 	%r1231, %r1230, %r1229;
	st.shared.v2.u32 	[%r1231], {%r200, %r246};
$L__BB3_203:
	bar.sync 	0;
	cvt.u64.u32 	%rd821, %r160;
	setp.le.u64 	%p273, %rd822, %rd821;
	@%p273 bra 	$L__BB3_228;
	not.b64 	%rd516, %rd821;
	add.s64 	%rd133, %rd822, %rd516;
	shr.u64 	%rd517, %rd133, 8;
	add.s64 	%rd518, %rd517, 1;
	and.b64  	%rd817, %rd518, 3;
	and.b64  	%rd519, %rd133, 768;
	setp.eq.s64 	%p274, %rd519, 768;
	@%p274 bra 	$L__BB3_207;
	shl.b64 	%rd520, %rd821, 2;
	add.s64 	%rd819, %rd5, %rd520;
	add.s64 	%rd818, %rd4, %rd520;
	shl.b32 	%r1232, %r160, 3;
	mov.u32 	%r1233, _ZN6thrust24THRUST_300001_SM_1000_NS8cuda_cub4core6detail5shmemE;
	add.s32 	%r2083, %r1233, %r1232;
	shl.b64 	%rd521, %rd817, 8;
	add.s64 	%rd821, %rd521, %rd821;
$L__BB3_206:
	.pragma "nounroll";
	ld.shared.v2.u32 	{%r1234, %r1235}, [%r2083];
	st.global.u32 	[%rd818], %r1234;
	st.global.u32 	[%rd819], %r1235;
	add.s64 	%rd819, %rd819, 1024;
	add.s64 	%rd818, %rd818, 1024;
	add.s32 	%r2083, %r2083, 2048;
	add.s64 	%rd817, %rd817, -1;
	setp.ne.s64 	%p275, %rd817, 0;
	@%p275 bra 	$L__BB3_206;
$L__BB3_207:
	setp.lt.u64 	%p276, %rd133, 768;
	@%p276 bra 	$L__BB3_228;
	mov.u32 	%r1238, _ZN6thrust24THRUST_300001_SM_1000_NS8cuda_cub4core6detail5shmemE;
$L__BB3_209:
	cvt.u32.u64 	%r1236, %rd821;
	shl.b32 	%r1237, %r1236, 3;
	add.s32 	%r1239, %r1238, %r1237;
	ld.shared.v2.u32 	{%r1240, %r1241}, [%r1239];
	shl.b64 	%rd522, %rd821, 2;
	add.s64 	%rd523, %rd4, %rd522;
	st.global.u32 	[%rd523], %r1240;
	add.s64 	%rd524, %rd5, %rd522;
	st.global.u32 	[%rd524], %r1241;
	ld.shared.v2.u32 	{%r1242, %r1243}, [%r1239+2048];
	and.b64  	%rd525, %rd522, 17179869180;
	add.s64 	%rd526, %rd4, %rd525;
	st.global.u32 	[%rd526+1024], %r1242;
	add.s64 	%rd527, %rd5, %rd525;
	st.global.u32 	[%rd527+1024], %r1243;
	ld.shared.v2.u32 	{%r1244, %r1245}, [%r1239+4096];
	st.global.u32 	[%rd526+2048], %r1244;
	st.global.u32 	[%rd527+2048], %r1245;
	ld.shared.v2.u32 	{%r1246, %r1247}, [%r1239+6144];
	st.global.u32 	[%rd526+3072], %r1246;
	st.global.u32 	[%rd527+3072], %r1247;
	add.s64 	%rd528, %rd821, 1024;
	and.b64  	%rd821, %rd528, 4294967295;
	setp.gt.u64 	%p277, %rd822, %rd821;
	@%p277 bra 	$L__BB3_209;
	bra.uni 	$L__BB3_228;
$L__BB3_210:
	@%p237 bra 	$L__BB3_212;
	shl.b64 	%rd483, %rd123, 2;
	add.s64 	%rd484, %rd4, %rd483;
	st.global.u32 	[%rd484], %r2082;
	add.s64 	%rd485, %rd5, %rd483;
	st.global.u32 	[%rd485], %r238;
$L__BB3_212:
	not.pred 	%p244, %p1;
	@%p244 bra 	$L__BB3_214;
	shl.b64 	%rd486, %rd124, 2;
	add.s64 	%rd487, %rd4, %rd486;
	st.global.u32 	[%rd487], %r193;
	add.s64 	%rd488, %rd5, %rd486;
	st.global.u32 	[%rd488], %r239;
$L__BB3_214:
	not.pred 	%p245, %p2;
	@%p245 bra 	$L__BB3_216;
	shl.b64 	%rd489, %rd125, 2;
	add.s64 	%rd490, %rd4, %rd489;
	st.global.u32 	[%rd490], %r194;
	add.s64 	%rd491, %rd5, %rd489;
	st.global.u32 	[%rd491], %r240;
$L__BB3_216:
	not.pred 	%p246, %p3;
	@%p246 bra 	$L__BB3_218;
	shl.b64 	%rd492, %rd126, 2;
	add.s64 	%rd493, %rd4, %rd492;
	st.global.u32 	[%rd493], %r195;
	add.s64 	%rd494, %rd5, %rd492;
	st.global.u32 	[%rd494], %r241;
$L__BB3_218:
	not.pred 	%p247, %p4;
	@%p247 bra 	$L__BB3_220;
	shl.b64 	%rd495, %rd127, 2;
	add.s64 	%rd496, %rd4, %rd495;
	st.global.u32 	[%rd496], %r196;
	add.s64 	%rd497, %rd5, %rd495;
	st.global.u32 	[%rd497], %r242;
$L__BB3_220:
	mad.lo.s32 	%r1190, %r160, 9, 5;
	cvt.u64.u32 	%rd498, %r1190;
	setp.ne.s64 	%p248, %rd7, %rd498;
	setp.eq.s32 	%p249, %r197, %r198;
	and.pred  	%p250, %p248, %p249;
	@%p250 bra 	$L__BB3_222;
	shl.b64 	%rd499, %rd128, 2;
	add.s64 	%rd500, %rd4, %rd499;
	st.global.u32 	[%rd500], %r197;
	add.s64 	%rd501, %rd5, %rd499;
	st.global.u32 	[%rd501], %r243;
$L__BB3_222:
	mad.lo.s32 	%r1191, %r160, 9, 6;
	cvt.u64.u32 	%rd502, %r1191;
	setp.ne.s64 	%p251, %rd7, %rd502;
	setp.eq.s32 	%p252, %r198, %r199;
	and.pred  	%p253, %p251, %p252;
	@%p253 bra 	$L__BB3_224;
	shl.b64 	%rd503, %rd129, 2;
	add.s64 	%rd504, %rd4, %rd503;
	st.global.u32 	[%rd504], %r198;
	add.s64 	%rd505, %rd5, %rd503;
	st.global.u32 	[%rd505], %r244;
$L__BB3_224:
	not.pred 	%p254, %p5;
	@%p254 bra 	$L__BB3_226;
	shl.b64 	%rd506, %rd130, 2;
	add.s64 	%rd507, %rd4, %rd506;
	st.global.u32 	[%rd507], %r199;
	add.s64 	%rd508, %rd5, %rd506;
	st.global.u32 	[%rd508], %r245;
$L__BB3_226:
	mad.lo.s32 	%r1192, %r160, 9, 8;
	cvt.u64.u32 	%rd509, %r1192;
	setp.ne.s64 	%p255, %rd7, %rd509;
	setp.eq.s32 	%p256, %r200, %r201;
	and.pred  	%p257, %p255, %p256;
	@%p257 bra 	$L__BB3_228;
	shl.b64 	%rd510, %rd131, 2;
	add.s64 	%rd511, %rd4, %rd510;
	st.global.u32 	[%rd511], %r200;
	add.s64 	%rd512, %rd5, %rd510;
	st.global.u32 	[%rd512], %r246;
$L__BB3_228:
	setp.ne.s32 	%p278, %r160, 255;
	@%p278 bra 	$L__BB3_362;
	setp.ne.s64 	%p279, %rd7, 2304;
	@%p279 bra 	$L__BB3_231;
	shl.b64 	%rd529, %rd822, 2;
	add.s64 	%rd530, %rd4, %rd529;
	st.global.u32 	[%rd530], %r201;
	add.s64 	%rd531, %rd5, %rd529;
	st.global.u32 	[%rd531], %r237;
	add.s64 	%rd822, %rd822, 1;
$L__BB3_231:
	ld.param.u64 	%rd791, [_ZN6thrust24THRUST_300001_SM_1000_NS8cuda_cub4core6detail13_kernel_agentINS1_15__reduce_by_key16ReduceByKeyAgentINS0_6detail15normal_iteratorINS0_10device_ptrIiEEEESB_SB_SB_N4cuda3std3__48equal_toIiEENSE_4plusIiEEPllEEJSB_SB_SB_SB_SJ_N3cub18CUB_300001_SM_100024ReduceByKeyScanTileStateIilLb1EEESG_SI_llEEEvDpT0__param_4];
	cvta.to.global.u64 	%rd532, %rd791;
	st.global.u64 	[%rd532], %rd822;
	bra.uni 	$L__BB3_362;
$L__BB3_232:
	cvt.u32.u64 	%r250, %rd7;
	shl.b64 	%rd220, %rd6, 2;
	add.s64 	%rd219, %rd2, %rd220;
	// begin inline asm
	ld.global.nc.u32 %r2092, [%rd219];
	// end inline asm
	mov.u32 	%r252, %tid.x;
	and.b32  	%r415, %r252, 31;
	and.b32  	%r416, %r252, 992;
	mul.lo.s32 	%r417, %r416, 9;
	or.b32  	%r253, %r417, %r415;
	setp.ge.u32 	%p15, %r253, %r250;
	shl.b32 	%r254, %r253, 2;
	cvt.u64.u32 	%rd221, %r254;
	add.s64 	%rd150, %rd219, %rd221;
	mov.u32 	%r2084, %r2092;
	@%p15 bra 	$L__BB3_234;
	// begin inline asm
	ld.global.nc.u32 %r2084, [%rd150];
	// end inline asm
$L__BB3_234:
	add.s32 	%r257, %r253, 32;
	setp.ge.u32 	%p16, %r257, %r250;
	mov.u32 	%r2085, %r2092;
	@%p16 bra 	$L__BB3_236;
	add.s64 	%rd223, %rd150, 128;
	// begin inline asm
	ld.global.nc.u32 %r2085, [%rd223];
	// end inline asm
$L__BB3_236:
	add.s32 	%r260, %r253, 64;
	setp.ge.u32 	%p17, %r260, %r250;
	mov.u32 	%r2086, %r2092;
	@%p17 bra 	$L__BB3_238;
	add.s64 	%rd224, %rd150, 256;
	// begin inline asm
	ld.global.nc.u32 %r2086, [%rd224];
	// end inline asm
$L__BB3_238:
	add.s32 	%r263, %r253, 96;
	setp.ge.u32 	%p18, %r263, %r250;
	mov.u32 	%r2087, %r2092;
	@%p18 bra 	$L__BB3_240;
	add.s64 	%rd225, %rd150, 384;
	// begin inline asm
	ld.global.nc.u32 %r2087, [%rd225];
	// end inline asm
$L__BB3_240:
	add.s32 	%r266, %r253, 128;
	setp.ge.u32 	%p19, %r266, %r250;
	mov.u32 	%r2088, %r2092;
	@%p19 bra 	$L__BB3_242;
	add.s64 	%rd226, %rd150, 512;
	// begin inline asm
	ld.global.nc.u32 %r2088, [%rd226];
	// end inline asm
$L__BB3_242:
	add.s32 	%r269, %r253, 160;
	setp.ge.u32 	%p20, %r269, %r250;
	mov.u32 	%r2089, %r2092;
	@%p20 bra 	$L__BB3_244;
	add.s64 	%rd227, %rd150, 640;
	// begin inline asm
	ld.global.nc.u32 %r2089, [%rd227];
	// end inline asm
$L__BB3_244:
	add.s32 	%r272, %r253, 192;
	setp.ge.u32 	%p21, %r272, %r250;
	mov.u32 	%r2090, %r2092;
	@%p21 bra 	$L__BB3_246;
	add.s64 	%rd228, %rd150, 768;
	// begin inline asm
	ld.global.nc.u32 %r2090, [%rd228];
	// end inline asm
$L__BB3_246:
	add.s32 	%r275, %r253, 224;
	setp.ge.u32 	%p22, %r275, %r250;
	mov.u32 	%r2091, %r2092;
	@%p22 bra 	$L__BB3_248;
	add.s64 	%rd229, %rd150, 896;
	// begin inline asm
	ld.global.nc.u32 %r2091, [%rd229];
	// end inline asm
$L__BB3_248:
	add.s32 	%r278, %r253, 256;
	setp.ge.u32 	%p23, %r278, %r250;
	@%p23 bra 	$L__BB3_250;
	add.s64 	%rd230, %rd150, 1024;
	// begin inline asm
	ld.global.nc.u32 %r2092, [%rd230];
	// end inline asm
$L__BB3_250:
	// begin inline asm
	mov.u32 %r427, %laneid;
	// end inline asm
	shr.u32 	%r282, %r252, 5;
	mad.lo.s32 	%r429, %r282, 288, %r427;
	shl.b32 	%r430, %r429, 2;
	mov.u32 	%r431, _ZN6thrust24THRUST_300001_SM_1000_NS8cuda_cub4core6detail5shmemE;
	add.s32 	%r283, %r431, %r430;
	st.shared.u32 	[%r283], %r2084;
	st.shared.u32 	[%r283+128], %r2085;
	st.shared.u32 	[%r283+256], %r2086;
	st.shared.u32 	[%r283+384], %r2087;
	st.shared.u32 	[%r283+512], %r2088;
	st.shared.u32 	[%r283+640], %r2089;
	st.shared.u32 	[%r283+768], %r2090;
	st.shared.u32 	[%r283+896], %r2091;
	st.shared.u32 	[%r283+1024], %r2092;
	bar.warp.sync 	-1;
	shl.b32 	%r432, %r427, 5;
	add.s32 	%r284, %r283, %r432;
	ld.shared.u32 	%r285, [%r284];
	ld.shared.u32 	%r286, [%r284+4];
	ld.shared.u32 	%r287, [%r284+8];
	ld.shared.u32 	%r288, [%r284+12];
	ld.shared.u32 	%r289, [%r284+16];
	ld.shared.u32 	%r290, [%r284+20];
	ld.shared.u32 	%r291, [%r284+24];
	ld.shared.u32 	%r292, [%r284+28];
	ld.shared.u32 	%r293, [%r284+32];
	setp.ne.s32 	%p24, %r252, 0;
	mov.b32 	%r2103, 0;
	@%p24 bra 	$L__BB3_252;
	add.s64 	%rd231, %rd219, -4;
	// begin inline asm
	ld.global.nc.u32 %r2103, [%rd231];
	// end inline asm
$L__BB3_252:
	setp.ge.u32 	%p25, %r253, %r250;
	bar.sync 	0;
	add.s64 	%rd232, %rd3, %rd220;
	// begin inline asm
	ld.global.nc.u32 %r2102, [%rd232];
	// end inline asm
	add.s64 	%rd151, %rd232, %rd221;
	mov.u32 	%r2094, %r2102;
	@%p25 bra 	$L__BB3_254;
	// begin inline asm
	ld.global.nc.u32 %r2094, [%rd151];
	// end inline asm
$L__BB3_254:
	setp.ge.u32 	%p26, %r257, %r250;
	mov.u32 	%r2095, %r2102;
	@%p26 bra 	$L__BB3_256;
	add.s64 	%rd236, %rd151, 128;
	// begin inline asm
	ld.global.nc.u32 %r2095, [%rd236];
	// end inline asm
$L__BB3_256:
	setp.ge.u32 	%p27, %r260, %r250;
	mov.u32 	%r2096, %r2102;
	@%p27 bra 	$L__BB3_258;
	add.s64 	%rd237, %rd151, 256;
	// begin inline asm
	ld.global.nc.u32 %r2096, [%rd237];
	// end inline asm
$L__BB3_258:
	setp.ge.u32 	%p28, %r263, %r250;
	mov.u32 	%r2097, %r2102;
	@%p28 bra 	$L__BB3_260;
	add.s64 	%rd238, %rd151, 384;
	// begin inline asm
	ld.global.nc.u32 %r2097, [%rd238];
	// end inline asm
$L__BB3_260:
	setp.ge.u32 	%p29, %r266, %r250;
	mov.u32 	%r2098, %r2102;
	@%p29 bra 	$L__BB3_262;
	add.s64 	%rd239, %rd151, 512;
	// begin inline asm
	ld.global.nc.u32 %r2098, [%rd239];
	// end inline asm
$L__BB3_262:
	setp.ge.u32 	%p30, %r269, %r250;
	mov.u32 	%r2099, %r2102;
	@%p30 bra 	$L__BB3_264;
	add.s64 	%rd240, %rd151, 640;
	// begin inline asm
	ld.global.nc.u32 %r2099, [%rd240];
	// end inline asm
$L__BB3_264:
	setp.ge.u32 	%p31, %r272, %r250;
	mov.u32 	%r2100, %r2102;
	@%p31 bra 	$L__BB3_266;
	add.s64 	%rd241, %rd151, 768;
	// begin inline asm
	ld.global.nc.u32 %r2100, [%rd241];
	// end inline asm
$L__BB3_266:
	setp.ge.u32 	%p32, %r275, %r250;
	mov.u32 	%r2101, %r2102;
	@%p32 bra 	$L__BB3_268;
	add.s64 	%rd242, %rd151, 896;
	// begin inline asm
	ld.global.nc.u32 %r2101, [%rd242];
	// end inline asm
$L__BB3_268:
	setp.ge.u32 	%p33, %r278, %r250;
	@%p33 bra 	$L__BB3_270;
	add.s64 	%rd243, %rd151, 1024;
	// begin inline asm
	ld.global.nc.u32 %r2102, [%rd243];
	// end inline asm
$L__BB3_270:
	setp.eq.s32 	%p34, %r252, 0;
	st.shared.u32 	[%r283], %r2094;
	st.shared.u32 	[%r283+128], %r2095;
	st.shared.u32 	[%r283+256], %r2096;
	st.shared.u32 	[%r283+384], %r2097;
	st.shared.u32 	[%r283+512], %r2098;
	st.shared.u32 	[%r283+640], %r2099;
	st.shared.u32 	[%r283+768], %r2100;
	st.shared.u32 	[%r283+896], %r2101;
	st.shared.u32 	[%r283+1024], %r2102;
	bar.warp.sync 	-1;
	ld.shared.u32 	%r315, [%r284];
	ld.shared.u32 	%r316, [%r284+4];
	ld.shared.u32 	%r317, [%r284+8];
	ld.shared.u32 	%r318, [%r284+12];
	ld.shared.u32 	%r319, [%r284+16];
	ld.shared.u32 	%r320, [%r284+20];
	ld.shared.u32 	%r321, [%r284+24];
	ld.shared.u32 	%r322, [%r284+28];
	ld.shared.u32 	%r323, [%r284+32];
	bar.sync 	0;
	shl.b32 	%r444, %r252, 2;
	add.s32 	%r446, %r431, %r444;
	add.s32 	%r324, %r446, 1240;
	st.shared.u32 	[%r446+1240], %r293;
	bar.sync 	0;
	@%p34 bra 	$L__BB3_272;
	ld.shared.u32 	%r2103, [%r324+-4];
$L__BB3_272:
	setp.ne.s32 	%p35, %r2103, %r285;
	setp.ne.s32 	%p36, %r285, %r286;
	setp.ne.s32 	%p37, %r286, %r287;
	setp.ne.s32 	%p38, %r287, %r288;
	setp.ne.s32 	%p39, %r288, %r289;
	setp.ne.s32 	%p40, %r289, %r290;
	setp.ne.s32 	%p41, %r290, %r291;
	setp.ne.s32 	%p42, %r291, %r292;
	setp.ne.s32 	%p43, %r292, %r293;
	mul.lo.s32 	%r567, %r252, 9;
	cvt.u64.u32 	%rd244, %r567;
	setp.eq.s64 	%p44, %rd7, %rd244;
	or.pred  	%p45, %p44, %p35;
	selp.u64 	%rd245, 1, 0, %p45;
	add.s32 	%r568, %r567, 1;
	cvt.u64.u32 	%rd246, %r568;
	setp.eq.s64 	%p46, %rd7, %rd246;
	or.pred  	%p6, %p46, %p36;
	selp.u64 	%rd247, 1, 0, %p6;
	add.s32 	%r569, %r567, 2;
	cvt.u64.u32 	%rd248, %r569;
	setp.eq.s64 	%p47, %rd7, %rd248;
	or.pred  	%p7, %p47, %p37;
	selp.u64 	%rd249, 1, 0, %p7;
	add.s32 	%r570, %r567, 3;
	cvt.u64.u32 	%rd250, %r570;
	setp.eq.s64 	%p48, %rd7, %rd250;
	or.pred  	%p49, %p48, %p38;
	selp.u64 	%rd251, 1, 0, %p49;
	add.s32 	%r571, %r567, 4;
	cvt.u64.u32 	%rd252, %r571;
	setp.eq.s64 	%p50, %rd7, %rd252;
	or.pred  	%p8, %p50, %p39;
	selp.u64 	%rd253, 1, 0, %p8;
	add.s32 	%r572, %r567, 5;
	cvt.u64.u32 	%rd254, %r572;
	setp.eq.s64 	%p51, %rd7, %rd254;
	or.pred  	%p9, %p51, %p40;
	selp.u64 	%rd255, 1, 0, %p9;
	add.s32 	%r573, %r567, 6;
	cvt.u64.u32 	%rd256, %r573;
	setp.eq.s64 	%p52, %rd7, %rd256;
	or.pred  	%p10, %p52, %p41;
	selp.u64 	%rd257, 1, 0, %p10;
	add.s32 	%r574, %r567, 7;
	cvt.u64.u32 	%rd258, %r574;
	setp.eq.s64 	%p53, %rd7, %rd258;
	or.pred  	%p54, %p53, %p42;
	selp.u64 	%rd259, 1, 0, %p54;
	add.s32 	%r575, %r567, 8;
	cvt.u64.u32 	%rd260, %r575;
	setp.eq.s64 	%p55, %rd7, %rd260;
	or.pred  	%p56, %p55, %p43;
	selp.u64 	%rd261, 1, 0, %p56;
	add.s64 	%rd262, %rd247, %rd245;
	selp.b32 	%r576, 0, %r315, %p6;
	add.s32 	%r577, %r316, %r576;
	add.s64 	%rd263, %rd262, %rd249;
	selp.b32 	%r578, 0, %r577, %p7;
	add.s32 	%r579, %r317, %r578;
	add.s64 	%rd264, %rd263, %rd251;
	selp.b32 	%r580, 0, %r579, %p49;
	add.s32 	%r581, %r318, %r580;
	add.s64 	%rd265, %rd264, %rd253;
	selp.b32 	%r582, 0, %r581, %p8;
	add.s32 	%r583, %r319, %r582;
	add.s64 	%rd266, %rd265, %rd255;
	selp.b32 	%r584, 0, %r583, %p9;
	add.s32 	%r585, %r320, %r584;
	add.s64 	%rd267, %rd266, %rd257;
	selp.b32 	%r586, 0, %r585, %p10;
	add.s32 	%r587, %r321, %r586;
	add.s64 	%rd268, %rd267, %rd259;
	selp.b32 	%r588, 0, %r587, %p54;
	add.s32 	%r589, %r322, %r588;
	add.s64 	%rd269, %rd268, %rd261;
	mov.b64 	{%r448, %r453}, %rd269;
	selp.b32 	%r590, 0, %r589, %p56;
	add.s32 	%r458, %r323, %r590;
	mov.b32 	%r564, 1;
	mov.b32 	%r565, 0;
	mov.b32 	%r566, -1;
	// begin inline asm
	shfl.sync.up.b32 %r447, %r448, %r564, %r565, %r566;
	// end inline asm
	// begin inline asm
	shfl.sync.up.b32 %r452, %r453, %r564, %r565, %r566;
	// end inline asm
	mov.b64 	%rd270, {%r447, %r452};
	// begin inline asm
	shfl.sync.up.b32 %r457, %r458, %r564, %r565, %r566;
	// end inline asm
	// begin inline asm
	shfl.sync.up.b32 %r462, %r463, %r564, %r565, %r566;
	// end inline asm
	setp.eq.s64 	%p57, %rd269, 0;
	selp.b32 	%r591, %r457, 0, %p57;
	setp.lt.s32 	%p58, %r427, 1;
	selp.b64 	%rd271, 0, %rd270, %p58;
	add.s64 	%rd272, %rd271, %rd269;
	mov.b64 	{%r468, %r473}, %rd272;
	selp.b32 	%r592, 0, %r591, %p58;
	add.s32 	%r478, %r592, %r458;
	mov.b32 	%r484, 2;
	// begin inline asm
	shfl.sync.up.b32 %r467, %r468, %r484, %r565, %r566;
	// end inline asm
	// begin inline asm
	shfl.sync.up.b32 %r472, %r473, %r484, %r565, %r566;
	// end inline asm
	mov.b64 	%rd273, {%r467, %r472};
	// begin inline asm
	shfl.sync.up.b32 %r477, %r478, %r484, %r565, %r566;
	// end inline asm
	// begin inline asm
	shfl.sync.up.b32 %r482, %r483, %r484, %r565, %r566;
	// end inline asm
	setp.eq.s64 	%p59, %rd272, 0;
	selp.b32 	%r593, %r477, 0, %p59;
	setp.lt.s32 	%p60, %r427, 2;
	selp.b64 	%rd274, 0, %rd273, %p60;
	add.s64 	%rd275, %rd274, %rd272;
	mov.b64 	{%r488, %r493}, %rd275;
	selp.b32 	%r594, 0, %r593, %p60;
	add.s32 	%r498, %r594, %r478;
	mov.b32 	%r504, 4;
	// begin inline asm
	shfl.sync.up.b32 %r487, %r488, %r504, %r565, %r566;
	// end inline asm
	// begin inline asm
	shfl.sync.up.b32 %r492, %r493, %r504, %r565, %r566;
	// end inline asm
	mov.b64 	%rd276, {%r487, %r492};
	// begin inline asm
	shfl.sync.up.b32 %r497, %r498, %r504, %r565, %r566;
	// end inline asm
	// begin inline asm
	shfl.sync.up.b32 %r502, %r503, %r504, %r565, %r566;
	// end inline asm
	setp.eq.s64 	%p61, %rd275, 0;
	selp.b32 	%r595, %r497, 0, %p61;
	setp.lt.s32 	%p62, %r427, 4;
	selp.b64 	%rd277, 0, %rd276, %p62;
	add.s64 	%rd278, %rd277, %rd275;
	mov.b64 	{%r508, %r513}, %rd278;
	selp.b32 	%r596, 0, %r595, %p62;
	add.s32 	%r518, %r596, %r498;
	mov.b32 	%r524, 8;
	// begin inline asm
	shfl.sync.up.b32 %r507, %r508, %r524, %r565, %r566;
	// end inline asm
	// begin inline asm
	shfl.sync.up.b32 %r512, %r513, %r524, %r565, %r566;
	// end inline asm
	mov.b64 	%rd279, {%r507, %r512};
	// begin inline asm
	shfl.sync.up.b32 %r517, %r518, %r524, %r565, %r566;
	// end inline asm
	// begin inline asm
	shfl.sync.up.b32 %r522, %r523, %r524, %r565, %r566;
	// end inline asm
	setp.eq.s64 	%p63, %rd278, 0;
	selp.b32 	%r597, %r517, 0, %p63;
	setp.lt.s32 	%p64, %r427, 8;
	selp.b64 	%rd280, 0, %rd279, %p64;
	add.s64 	%rd281, %rd280, %rd278;
	mov.b64 	{%r528, %r533}, %rd281;
	selp.b32 	%r598, 0, %r597, %p64;
	add.s32 	%r538, %r598, %r518;
	mov.b32 	%r544, 16;
	// begin inline asm
	shfl.sync.up.b32 %r527, %r528, %r544, %r565, %r566;
	// end inline asm
	// begin inline asm
	shfl.sync.up.b32 %r532, %r533, %r544, %r565, %r566;
	// end inline asm
	mov.b64 	%rd282, {%r527, %r532};
	// begin inline asm
	shfl.sync.up.b32 %r537, %r538, %r544, %r565, %r566;
	// end inline asm
	// begin inline asm
	shfl.sync.up.b32 %r542, %r543, %r544, %r565, %r566;
	// end inline asm
	setp.eq.s64 	%p65, %rd281, 0;
	selp.b32 	%r599, %r537, 0, %p65;
	setp.lt.s32 	%p66, %r427, 16;
	selp.b64 	%rd283, 0, %rd282, %p66;
	add.s64 	%rd152, %rd283, %rd281;
	mov.b64 	{%r548, %r553}, %rd152;
	selp.b32 	%r600, 0, %r599, %p66;
	add.s32 	%r558, %r600, %r538;
	// begin inline asm
	shfl.sync.up.b32 %r547, %r548, %r564, %r565, %r566;
	// end inline asm
	// begin inline asm
	shfl.sync.up.b32 %r552, %r553, %r564, %r565, %r566;
	// end inline asm
	mov.b64 	%rd834, {%r547, %r552};
	// begin inline asm
	shfl.sync.up.b32 %r2117, %r558, %r564, %r565, %r566;
	// end inline asm
	// begin inline asm
	shfl.sync.up.b32 %r562, %r563, %r564, %r565, %r566;
	// end inline asm
	setp.ne.s32 	%p67, %r427, 31;
	@%p67 bra 	$L__BB3_274;
	shl.b32 	%r601, %r282, 4;
	mov.u32 	%r602, _ZN6thrust24THRUST_300001_SM_1000_NS8cuda_cub4core6detail5shmemE;
	add.s32 	%r603, %r602, %r601;
	st.shared.u64 	[%r603], %rd152;
	st.shared.u32 	[%r603+8], %r558;
$L__BB3_274:
	bar.sync 	0;
	ld.shared.u64 	%rd284, [_ZN6thrust24THRUST_300001_SM_1000_NS8cuda_cub4core6detail5shmemE];
	ld.shared.u32 	%r604, [_ZN6thrust24THRUST_300001_SM_1000_NS8cuda_cub4core6detail5shmemE+8];
	ld.shared.u64 	%rd285, [_ZN6thrust24THRUST_300001_SM_1000_NS8cuda_cub4core6detail5shmemE+16];
	ld.shared.u32 	%r605, [_ZN6thrust24THRUST_300001_SM_1000_NS8cuda_cub4core6detail5shmemE+24];
	add.s64 	%rd286, %rd285, %rd284;
	setp.eq.s64 	%p68, %rd285, 0;
	selp.b32 	%r606, %r604, 0, %p68;
	add.s32 	%r607, %r606, %r605;
	setp.eq.s32 	%p69, %r282, 2;
	selp.b64 	%rd287, %rd286, %rd284, %p69;
	selp.b32 	%r608, %r607, %r604, %p69;
	ld.shared.u64 	%rd288, [_ZN6thrust24THRUST_300001_SM_1000_NS8cuda_cub4core6detail5shmemE+32];
	ld.shared.u32 	%r609, [_ZN6thrust24THRUST_300001_SM_1000_NS8cuda_cub4core6detail5shmemE+40];
	add.s64 	%rd289, %rd288, %rd286;
	setp.eq.s64 	%p70, %rd288, 0;
	selp.b32 	%r610, %r607, 0, %p70;
	add.s32 	%r611, %r610, %r609;
	setp.eq.s32 	%p71, %r282, 3;
	selp.b64 	%rd290, %rd289, %rd287, %p71;
	selp.b32 	%r612, %r611, %r608, %p71;
	ld.shared.u64 	%rd291, [_ZN6thrust24THRUST_300001_SM_1000_NS8cuda_cub4core6detail5shmemE+48];
	ld.shared.u32 	%r613, [_ZN6thrust24THRUST_300001_SM_1000_NS8cuda_cub4core6detail5shmemE+56];
	add.s64 	%rd292, %rd291, %rd289;
	setp.eq.s64 	%p72, %rd291, 0;
	selp.b32 	%r614, %r611, 0, %p72;
	add.s32 	%r615, %r614, %r613;
	setp.eq.s32 	%p73, %r282, 4;
	selp.b64 	%rd293, %rd292, %rd290, %p73;
	selp.b32 	%r616, %r615, %r612, %p73;
	ld.shared.u64 	%rd294, [_ZN6thrust24THRUST_300001_SM_1000_NS8cuda_cub4core6detail5shmemE+64];
	ld.shared.u32 	%r617, [_ZN6thrust24THRUST_300001_SM_1000_NS8cuda_cub4core6detail5shmemE+72];
	add.s64 	%rd295, %rd294, %rd292;
	setp.eq.s64 	%p74, %rd294, 0;
	selp.b32 	%r618, %r615, 0, %p74;
	add.s32 	%r619, %r618, %r617;
	setp.eq.s32 	%p75, %r282, 5;
	selp.b64 	%rd296, %rd295, %rd293, %p75;
	selp.b32 	%r620, %r619, %r616, %p75;
	ld.shared.u64 	%rd297, [_ZN6thrust24THRUST_300001_SM_1000_NS8cuda_cub4core6detail5shmemE+80];
	ld.shared.u32 	%r621, [_ZN6thrust24THRUST_300001_SM_1000_NS8cuda_cub4core6detail5shmemE+88];
	add.s64 	%rd298, %rd297, %rd295;
	setp.eq.s64 	%p76, %rd297, 0;
	selp.b32 	%r622, %r619, 0, %p76;
	add.s32 	%r623, %r622, %r621;
	setp.eq.s32 	%p77, %r282, 6;
	selp.b64 	%rd299, %rd298, %rd296, %p77;
	selp.b32 	%r624, %r623, %r620, %p77;
	ld.shared.u64 	%rd300, [_ZN6thrust24THRUST_300001_SM_1000_NS8cuda_cub4core6detail5shmemE+96];
	ld.shared.u32 	%r625, [_ZN6thrust24THRUST_300001_SM_1000_NS8cuda_cub4core6detail5shmemE+104];
	add.s64 	%rd301, %rd300, %rd298;
	setp.eq.s64 	%p78, %rd300, 0;
	selp.b32 	%r626, %r623, 0, %p78;
	add.s32 	%r627, %r626, %r625;
	setp.eq.s32 	%p79, %r282, 7;
	selp.b64 	%rd154, %rd301, %rd299, %p79;
	selp.b32 	%r329, %r627, %r624, %p79;
	ld.shared.u64 	%rd302, [_ZN6thrust24THRUST_300001_SM_1000_NS8cuda_cub4core6detail5shmemE+112];
	ld.shared.u32 	%r628, [_ZN6thrust24THRUST_300001_SM_1000_NS8cuda_cub4core6detail5shmemE+120];
	add.s64 	%rd155, %rd302, %rd301;
	setp.eq.s64 	%p80, %rd302, 0;
	selp.b32 	%r629, %r627, 0, %p80;
	add.s32 	%r330, %r629, %r628;
	setp.lt.u32 	%p81, %r252, 32;
	@%p81 bra 	$L__BB3_276;
	setp.eq.s64 	%p82, %rd834, 0;
	selp.b32 	%r630, %r329, 0, %p82;
	add.s32 	%r631, %r630, %r2117;
	setp.eq.s32 	%p83, %r427, 0;
	selp.b64 	%rd303, 0, %rd834, %p83;
	add.s64 	%rd834, %rd154, %rd303;
	selp.b32 	%r2117, %r329, %r631, %p83;
	bra.uni 	$L__BB3_312;
$L__BB3_276:
	setp.ne.s32 	%p84, %r252, 0;
	mul.wide.u32 	%rd304, %r1, 16;
	add.s64 	%rd157, %rd1, %rd304;
	@%p84 bra 	$L__BB3_278;
	st.shared.u64 	[_ZN6thrust24THRUST_300001_SM_1000_NS8cuda_cub4core6detail5shmemE+200], %rd155;
	st.shared.u32 	[_ZN6thrust24THRUST_300001_SM_1000_NS8cuda_cub4core6detail5shmemE+208], %r330;
	mov.b32 	%r632, 100;
	mov.b64 	%rd306, {%r330, %r632};
	add.s64 	%rd305, %rd157, 512;
	// begin inline asm
	st.relaxed.gpu.v2.u64 [%rd305], {%rd306, %rd155};
	// end inline asm
$L__BB3_278:
	mov.u32 	%r633, %nctaid.x;
	setp.gt.u32 	%p85, %r633, 499;
	@%p85 bra 	$L__BB3_280;
	membar.cta;
	bra.uni 	$L__BB3_281;
$L__BB3_280:
	mov.b32 	%r634, 450;
	// begin inline asm
	nanosleep.u32 %r634;
	// end inline asm
$L__BB3_281:
	mul.wide.u32 	%rd308, %r252, 16;
	xor.b64  	%rd309, %rd308, -16;
	add.s64 	%rd310, %rd157, %rd309;
	add.s64 	%rd158, %rd310, 512;
$L__BB3_282:
	// begin inline asm
	ld.relaxed.gpu.v2.u64 {%rd311, %rd824}, [%rd158];
	// end inline asm
	mov.b64 	{%r2105, %r2110}, %rd311;
	setp.eq.s32 	%p86, %r2110, 99;
	mov.b32 	%r635, -1;
	vote.sync.any.pred 	%p87, %p86, %r635;
	@%p87 bra 	$L__BB3_282;
	setp.eq.s32 	%p88, %r2110, 101;
	mov.b32 	%r657, -1;
	vote.sync.ballot.b32 	%r658, %p88, %r657;
	// begin inline asm
	mov.u32 %r637, %lanemask_ge;
	// end inline asm
	and.b32  	%r659, %r658, %r637;
	or.b32  	%r660, %r659, -2147483648;
	add.s32 	%r661, %r660, -1;
	not.b32 	%r662, %r660;
	and.b32  	%r663, %r662, %r661;
	popc.b32 	%r335, %r663;
	mov.b64 	{%r639, %r644}, %rd824;
	mov.b32 	%r655, 1;
	// begin inline asm
	shfl.sync.down.b32 %r638, %r639, %r655, %r335, %r657;
	// end inline asm
	// begin inline asm
	shfl.sync.down.b32 %r643, %r644, %r655, %r335, %r657;
	// end inline asm
	// begin inline asm
	shfl.sync.down.b32 %r648, %r2105, %r655, %r335, %r657;
	// end inline asm
	// begin inline asm
	shfl.sync.down.b32 %r653, %r654, %r655, %r335, %r657;
	// end inline asm
	setp.ge.s32 	%p90, %r427, %r335;
	@%p90 bra 	$L__BB3_285;
	mov.b64 	%rd314, {%r638, %r643};
	add.s64 	%rd160, %rd824, %rd314;
	setp.eq.s64 	%p91, %rd824, 0;
	selp.b32 	%r664, %r648, 0, %p91;
	add.s32 	%r2105, %r664, %r2105;
	mov.u64 	%rd824, %rd160;
$L__BB3_285:
	mov.b64 	{%r666, %r671}, %rd824;
	mov.b32 	%r682, 2;
	mov.b32 	%r684, -1;
	// begin inline asm
	shfl.sync.down.b32 %r665, %r666, %r682, %r335, %r684;
	// end inline asm
	// begin inline asm
	shfl.sync.down.b32 %r670, %r671, %r682, %r335, %r684;
	// end inline asm
	// begin inline asm
	shfl.sync.down.b32 %r675, %r2105, %r682, %r335, %r684;
	// end inline asm
	// begin inline asm
	shfl.sync.down.b32 %r680, %r681, %r682, %r335, %r684;
	// end inline asm
	add.s32 	%r344, %r427, 2;
	setp.gt.s32 	%p92, %r344, %r335;
	@%p92 bra 	$L__BB3_287;
	mov.b64 	%rd315, {%r665, %r670};
	add.s64 	%rd162, %rd824, %rd315;
	setp.eq.s64 	%p93, %rd824, 0;
	selp.b32 	%r685, %r675, 0, %p93;
	add.s32 	%r2105, %r685, %r2105;
	mov.u64 	%rd824, %rd162;
$L__BB3_287:
	mov.b64 	{%r687, %r692}, %rd824;
	mov.b32 	%r703, 4;
	mov.b32 	%r705, -1;
	// begin inline asm
	shfl.sync.down.b32 %r686, %r687, %r703, %r335, %r705;
	// end inline asm
	// begin inline asm
	shfl.sync.down.b32 %r691, %r692, %r703, %r335, %r705;
	// end inline asm
	// begin inline asm
	shfl.sync.down.b32 %r696, %r2105, %r703, %r335, %r705;
	// end inline asm
	// begin inline asm
	shfl.sync.down.b32 %r701, %r702, %r703, %r335, %r705;
	// end inline asm
	add.s32 	%r350, %r427, 4;
	setp.gt.s32 	%p94, %r350, %r335;
	@%p94 bra 	$L__BB3_289;
	mov.b64 	%rd316, {%r686, %r691};
	add.s64 	%rd164, %rd824, %rd316;
	setp.eq.s64 	%p95, %rd824, 0;
	selp.b32 	%r706, %r696, 0, %p95;
	add.s32 	%r2105, %r706, %r2105;
	mov.u64 	%rd824, %rd164;
$L__BB3_289:
	mov.b64 	{%r708, %r713}, %rd824;
	mov.b32 	%r724, 8;
	mov.b32 	%r726, -1;
	// begin inline asm
	shfl.sync.down.b32 %r707, %r708, %r724, %r335, %r726;
	// end inline asm
	// begin inline asm
	shfl.sync.down.b32 %r712, %r713, %r724, %r335, %r726;
	// end inline asm
	// begin inline asm
	shfl.sync.down.b32 %r717, %r2105, %r724, %r335, %r726;
	// end inline asm
	// begin inline asm
	shfl.sync.down.b32 %r722, %r723, %r724, %r335, %r726;
	// end inline asm
	add.s32 	%r356, %r427, 8;
	setp.gt.s32 	%p96, %r356, %r335;
	@%p96 bra 	$L__BB3_291;
	mov.b64 	%rd317, {%r707, %r712};
	add.s64 	%rd166, %rd824, %rd317;
	setp.eq.s64 	%p97, %rd824, 0;
	selp.b32 	%r727, %r717, 0, %p97;
	add.s32 	%r2105, %r727, %r2105;
	mov.u64 	%rd824, %rd166;
$L__BB3_291:
	mov.b64 	{%r729, %r734}, %rd824;
	mov.b32 	%r745, 16;
	mov.b32 	%r747, -1;
	// begin inline asm
	shfl.sync.down.b32 %r728, %r729, %r745, %r335, %r747;
	// end inline asm
	// begin inline asm
	shfl.sync.down.b32 %r733, %r734, %r745, %r335, %r747;
	// end inline asm
	// begin inline asm
	shfl.sync.down.b32 %r738, %r2105, %r745, %r335, %r747;
	// end inline asm
	// begin inline asm
	shfl.sync.down.b32 %r743, %r744, %r745, %r335, %r747;
	// end inline asm
	add.s32 	%r362, %r427, 16;
	setp.gt.s32 	%p98, %r362, %r335;
	@%p98 bra 	$L__BB3_293;
	mov.b64 	%rd318, {%r728, %r733};
	add.s64 	%rd168, %rd824, %rd318;
	setp.eq.s64 	%p99, %rd824, 0;
	selp.b32 	%r748, %r738, 0, %p99;
	add.s32 	%r2105, %r748, %r2105;
	mov.u64 	%rd824, %rd168;
$L__BB3_293:
	not.b32 	%r749, %r252;
	add.s32 	%r2111, %r1, %r749;
	add.s64 	%rd170, %rd1, 512;
$L__BB3_294:
	setp.ne.s32 	%p100, %r2110, 101;
	mov.b32 	%r750, -1;
	vote.sync.all.pred 	%p101, %p100, %r750;
	not.pred 	%p102, %p101;
	@%p102 bra 	$L__BB3_308;
	mul.wide.s32 	%rd392, %r2111, 16;
	add.s64 	%rd393, %rd170, %rd392;
	add.s64 	%rd391, %rd393, -512;
$L__BB3_296:
	// begin inline asm
	ld.relaxed.gpu.v2.u64 {%rd389, %rd830}, [%rd391];
	// end inline asm
	mov.b64 	{%r2113, %r2110}, %rd389;
	setp.eq.s32 	%p154, %r2110, 99;
	mov.b32 	%r844, -1;
	vote.sync.any.pred 	%p155, %p154, %r844;
	@%p155 bra 	$L__BB3_296;
	setp.eq.s32 	%p156, %r2110, 101;
	mov.b32 	%r865, -1;
	vote.sync.ballot.b32 	%r866, %p156, %r865;
	and.b32  	%r867, %r866, %r637;
	or.b32  	%r868, %r867, -2147483648;
	add.s32 	%r869, %r868, -1;
	not.b32 	%r870, %r868;
	and.b32  	%r871, %r870, %r869;
	popc.b32 	%r371, %r871;
	mov.b64 	{%r847, %r852}, %rd830;
	mov.b32 	%r863, 1;
	// begin inline asm
	shfl.sync.down.b32 %r846, %r847, %r863, %r371, %r865;
	// end inline asm
	// begin inline asm
	shfl.sync.down.b32 %r851, %r852, %r863, %r371, %r865;
	// end inline asm
	// begin inline asm
	shfl.sync.down.b32 %r856, %r2113, %r863, %r371, %r865;
	// end inline asm
	// begin inline asm
	shfl.sync.down.b32 %r861, %r862, %r863, %r371, %r865;
	// end inline asm
	setp.ge.s32 	%p158, %r427, %r371;
	@%p158 bra 	$L__BB3_299;
	mov.b64 	%rd394, {%r846, %r851};
	add.s64 	%rd173, %rd830, %rd394;
	setp.eq.s64 	%p159, %rd830, 0;
	selp.b32 	%r872, %r856, 0, %p159;
	add.s32 	%r2113, %r872, %r2113;
	mov.u64 	%rd830, %rd173;
$L__BB3_299:
	mov.b64 	{%r874, %r879}, %rd830;
	mov.b32 	%r890, 2;
	mov.b32 	%r892, -1;
	// begin inline asm
	shfl.sync.down.b32 %r873, %r874, %r890, %r371, %r892;
	// end inline asm
	// begin inline asm
	shfl.sync.down.b32 %r878, %r879, %r890, %r371, %r892;
	// end inline asm
	// begin inline asm
	shfl.sync.down.b32 %r883, %r2113, %r890, %r371, %r892;
	// end inline asm
	// begin inline asm
	shfl.sync.down.b32 %r888, %r889, %r890, %r371, %r892;
	// end inline asm
	setp.gt.s32 	%p160, %r344, %r371;
	@%p160 bra 	$L__BB3_301;
	mov.b64 	%rd395, {%r873, %r878};
	add.s64 	%rd175, %rd830, %rd395;
	setp.eq.s64 	%p161, %rd830, 0;
	selp.b32 	%r893, %r883, 0, %p161;
	add.s32 	%r2113, %r893, %r2113;
	mov.u64 	%rd830, %rd175;
$L__BB3_301:
	mov.b64 	{%r895, %r900}, %rd830;
	mov.b32 	%r911, 4;
	mov.b32 	%r913, -1;
	// begin inline asm
	shfl.sync.down.b32 %r894, %r895, %r911, %r371, %r913;
	// end inline asm
	// begin inline asm
	shfl.sync.down.b32 %r899, %r900, %r911, %r371, %r913;
	// end inline asm
	// begin inline asm
	shfl.sync.down.b32 %r904, %r2113, %r911, %r371, %r913;
	// end inline asm
	// begin inline asm
	shfl.sync.down.b32 %r909, %r910, %r911, %r371, %r913;
	// end inline asm
	setp.gt.s32 	%p162, %r350, %r371;
	@%p162 bra 	$L__BB3_303;
	mov.b64 	%rd396, {%r894, %r899};
	add.s64 	%rd177, %rd830, %rd396;
	setp.eq.s64 	%p163, %rd830, 0;
	selp.b32 	%r914, %r904, 0, %p163;
	add.s32 	%r2113, %r914, %r2113;
	mov.u64 	%rd830, %rd177;
$L__BB3_303:
	mov.b64 	{%r916, %r921}, %rd830;
	mov.b32 	%r932, 8;
	mov.b32 	%r934, -1;
	// begin inline asm
	shfl.sync.down.b32 %r915, %r916, %r932, %r371, %r934;
	// end inline asm
	// begin inline asm
	shfl.sync.down.b32 %r920, %r921, %r932, %r371, %r934;
	// end inline asm
	// begin inline asm
	shfl.sync.down.b32 %r925, %r2113, %r932, %r371, %r934;
	// end inline asm
	// begin inline asm
	shfl.sync.down.b32 %r930, %r931, %r932, %r371, %r934;
	// end inline asm
	setp.gt.s32 	%p164, %r356, %r371;
	@%p164 bra 	$L__BB3_305;
	mov.b64 	%rd397, {%r915, %r920};
	add.s64 	%rd179, %rd830, %rd397;
	setp.eq.s64 	%p165, %rd830, 0;
	selp.b32 	%r935, %r925, 0, %p165;
	add.s32 	%r2113, %r935, %r2113;
	mov.u64 	%rd830, %rd179;
$L__BB3_305:
	mov.b64 	{%r937, %r942}, %rd830;
	mov.b32 	%r953, 16;
	mov.b32 	%r955, -1;
	// begin inline asm
	shfl.sync.down.b32 %r936, %r937, %r953, %r371, %r955;
	// end inline asm
	// begin inline asm
	shfl.sync.down.b32 %r941, %r942, %r953, %r371, %r955;
	// end inline asm
	// begin inline asm
	shfl.sync.down.b32 %r946, %r2113, %r953, %r371, %r955;
	// end inline asm
	// begin inline asm
	shfl.sync.down.b32 %r951, %r952, %r953, %r371, %r955;
	// end inline asm
	setp.gt.s32 	%p166, %r362, %r371;
	@%p166 bra 	$L__BB3_307;
	mov.b64 	%rd398, {%r936, %r941};
	add.s64 	%rd181, %rd830, %rd398;
	setp.eq.s64 	%p167, %rd830, 0;
	selp.b32 	%r956, %r946, 0, %p167;
	add.s32 	%r2113, %r956, %r2113;
	mov.u64 	%rd830, %rd181;
$L__BB3_307:
	add.s64 	%rd183, %rd830, %rd824;
	setp.eq.s64 	%p168, %rd824, 0;
	selp.b32 	%r957, %r2113, 0, %p168;
	add.s32 	%r2105, %r957, %r2105;
	add.s32 	%r2111, %r2111, -32;
	mov.u64 	%rd824, %rd183;
	bra.uni 	$L__BB3_294;
$L__BB3_308:
	setp.ne.s32 	%p103, %r252, 0;
	@%p103 bra 	$L__BB3_310;
	add.s64 	%rd321, %rd824, %rd155;
	setp.eq.s64 	%p104, %rd155, 0;
	selp.b32 	%r752, %r2105, 0, %p104;
	add.s32 	%r753, %r752, %r330;
	mov.b32 	%r754, 101;
	mov.b64 	%rd320, {%r753, %r754};
	add.s64 	%rd319, %rd157, 512;
	// begin inline asm
	st.relaxed.gpu.v2.u64 [%rd319], {%rd320, %rd321};
	// end inline asm
	st.shared.u64 	[_ZN6thrust24THRUST_300001_SM_1000_NS8cuda_cub4core6detail5shmemE+168], %rd824;
	st.shared.u32 	[_ZN6thrust24THRUST_300001_SM_1000_NS8cuda_cub4core6detail5shmemE+176], %r2105;
	st.shared.u64 	[_ZN6thrust24THRUST_300001_SM_1000_NS8cuda_cub4core6detail5shmemE+184], %rd321;
	st.shared.u32 	[_ZN6thrust24THRUST_300001_SM_1000_NS8cuda_cub4core6detail5shmemE+192], %r753;
$L__BB3_310:
	setp.ne.s32 	%p105, %r427, 0;
	@%p105 bra 	$L__BB3_312;
	st.shared.u64 	[_ZN6thrust24THRUST_300001_SM_1000_NS8cuda_cub4core6detail5shmemE+136], %rd824;
	st.shared.u32 	[_ZN6thrust24THRUST_300001_SM_1000_NS8cuda_cub4core6detail5shmemE+144], %r2105;
	mov.u64 	%rd834, %rd824;
	mov.u32 	%r2117, %r2105;
$L__BB3_312:
	setp.eq.s32 	%p106, %r252, 0;
	bar.sync 	0;
	@%p106 bra 	$L__BB3_314;
	ld.shared.u32 	%r755, [_ZN6thrust24THRUST_300001_SM_1000_NS8cuda_cub4core6detail5shmemE+144];
	ld.shared.u64 	%rd322, [_ZN6thrust24THRUST_300001_SM_1000_NS8cuda_cub4core6detail5shmemE+136];
	add.s64 	%rd185, %rd322, %rd834;
	setp.eq.s64 	%p107, %rd834, 0;
	selp.b32 	%r756, %r755, 0, %p107;
	add.s32 	%r2117, %r756, %r2117;
	mov.u64 	%rd834, %rd185;
$L__BB3_314:
	mul.lo.s32 	%r757, %r252, 9;
	cvt.u64.u32 	%rd323, %r757;
	setp.eq.s64 	%p108, %rd7, %rd323;
	setp.ne.s32 	%p109, %r2103, %r285;
	or.pred  	%p110, %p108, %p109;
	selp.u64 	%rd324, 1, 0, %p110;
	add.s64 	%rd187, %rd834, %rd324;
	selp.b32 	%r758, 0, %r2117, %p110;
	add.s32 	%r402, %r758, %r315;
	selp.u64 	%rd325, 1, 0, %p6;
	add.s64 	%rd326, %rd325, %rd324;
	add.s64 	%rd188, %rd326, %rd834;
	selp.b32 	%r759, 0, %r402, %p6;
	add.s32 	%r403, %r316, %r759;
	selp.u64 	%rd327, 1, 0, %p7;
	add.s64 	%rd189, %rd188, %rd327;
	selp.b32 	%r760, 0, %r403, %p7;
	add.s32 	%r404, %r317, %r760;
	add.s32 	%r761, %r757, 3;
	cvt.u64.u32 	%rd328, %r761;
	setp.eq.s64 	%p111, %rd7, %rd328;
	setp.ne.s32 	%p112, %r287, %r288;
	or.pred  	%p11, %p111, %p112;
	selp.u64 	%rd329, 1, 0, %p11;
	add.s64 	%rd190, %rd189, %rd329;
	selp.b32 	%r762, 0, %r404, %p11;
	add.s32 	%r405, %r318, %r762;
	selp.u64 	%rd330, 1, 0, %p8;
	add.s64 	%rd191, %rd190, %rd330;
	selp.b32 	%r763, 0, %r405, %p8;
	add.s32 	%r406, %r319, %r763;
	selp.u64 	%rd331, 1, 0, %p9;
	add.s64 	%rd192, %rd191, %rd331;
	selp.b32 	%r764, 0, %r406, %p9;
	add.s32 	%r407, %r320, %r764;
	selp.u64 	%rd332, 1, 0, %p10;
	add.s64 	%rd193, %rd192, %rd332;
	selp.b32 	%r765, 0, %r407, %p10;
	add.s32 	%r408, %r321, %r765;
	add.s32 	%r766, %r757, 7;
	cvt.u64.u32 	%rd333, %r766;
	setp.eq.s64 	%p113, %rd7, %rd333;
	setp.ne.s32 	%p114, %r291, %r292;
	or.pred  	%p115, %p113, %p114;
	selp.u64 	%rd334, 1, 0, %p115;
	add.s64 	%rd194, %rd193, %rd334;
	selp.b32 	%r767, 0, %r408, %p115;
	add.s32 	%r409, %r322, %r767;
	ld.shared.u64 	%rd195, [_ZN6thrust24THRUST_300001_SM_1000_NS8cuda_cub4core6detail5shmemE+200];
	ld.shared.u64 	%rd841, [_ZN6thrust24THRUST_300001_SM_1000_NS8cuda_cub4core6detail5shmemE+184];
	ld.shared.u32 	%r410, [_ZN6thrust24THRUST_300001_SM_1000_NS8cuda_cub4core6detail5shmemE+192];
	ld.shared.u64 	%rd197, [_ZN6thrust24THRUST_300001_SM_1000_NS8cuda_cub4core6detail5shmemE+168];
	setp.lt.s64 	%p116, %rd195, 257;
	@%p116 bra 	$L__BB3_340;
	bar.sync 	0;
	mul.lo.s32 	%r771, %r252, 9;
	cvt.u64.u32 	%rd365, %r771;
	setp.ne.s64 	%p132, %rd7, %rd365;
	setp.eq.s32 	%p133, %r2103, %r285;
	and.pred  	%p134, %p132, %p133;
	@%p134 bra 	$L__BB3_317;
	cvt.u32.u64 	%r772, %rd197;
	cvt.u32.u64 	%r773, %rd834;
	sub.s32 	%r774, %r773, %r772;
	shl.b32 	%r775, %r774, 3;
	mov.u32 	%r776, _ZN6thrust24THRUST_300001_SM_1000_NS8cuda_cub4core6detail5shmemE;
	add.s32 	%r777, %r776, %r775;
	st.shared.v2.u32 	[%r777], {%r2103, %r2117};
$L__BB3_317:
	not.pred 	%p135, %p6;
	@%p135 bra 	$L__BB3_319;
	cvt.u32.u64 	%r778, %rd197;
	cvt.u32.u64 	%r779, %rd187;
	sub.s32 	%r780, %r779, %r778;
	shl.b32 	%r781, %r780, 3;
	mov.u32 	%r782, _ZN6thrust24THRUST_300001_SM_1000_NS8cuda_cub4core6detail5shmemE;
	add.s32 	%r783, %r782, %r781;
	st.shared.v2.u32 	[%r783], {%r285, %r402};
$L__BB3_319:
	not.pred 	%p136, %p7;
	@%p136 bra 	$L__BB3_321;
	cvt.u32.u64 	%r784, %rd197;
	cvt.u32.u64 	%r785, %rd188;
	sub.s32 	%r786, %r785, %r784;
	shl.b32 	%r787, %r786, 3;
	mov.u32 	%r788, _ZN6thrust24THRUST_300001_SM_1000_NS8cuda_cub4core6detail5shmemE;
	add.s32 	%r789, %r788, %r787;
	st.shared.v2.u32 	[%r789], {%r286, %r403};
$L__BB3_321:
	not.pred 	%p137, %p11;
	@%p137 bra 	$L__BB3_323;
	cvt.u32.u64 	%r790, %rd197;
	cvt.u32.u64 	%r791, %rd189;
	sub.s32 	%r792, %r791, %r790;
	shl.b32 	%r793, %r792, 3;
	mov.u32 	%r794, _ZN6thrust24THRUST_300001_SM_1000_NS8cuda_cub4core6detail5shmemE;
	add.s32 	%r795, %r794, %r793;
	st.shared.v2.u32 	[%r795], {%r287, %r404};
$L__BB3_323:
	not.pred 	%p138, %p8;
	@%p138 bra 	$L__BB3_325;
	cvt.u32.u64 	%r796, %rd197;
	cvt.u32.u64 	%r797, %rd190;
	sub.s32 	%r798, %r797, %r796;
	shl.b32 	%r799, %r798, 3;
	mov.u32 	%r800, _ZN6thrust24THRUST_300001_SM_1000_NS8cuda_cub4core6detail5shmemE;
	add.s32 	%r801, %r800, %r799;
	st.shared.v2.u32 	[%r801], {%r288, %r405};
$L__BB3_325:
	not.pred 	%p139, %p9;
	@%p139 bra 	$L__BB3_327;
	cvt.u32.u64 	%r802, %rd197;
	cvt.u32.u64 	%r803, %rd191;
	sub.s32 	%r804, %r803, %r802;
	shl.b32 	%r805, %r804, 3;
	mov.u32 	%r806, _ZN6thrust24THRUST_300001_SM_1000_NS8cuda_cub4core6detail5shmemE;
	add.s32 	%r807, %r806, %r805;
	st.shared.v2.u32 	[%r807], {%r289, %r406};
$L__BB3_327:
	not.pred 	%p140, %p10;
	@%p140 bra 	$L__BB3_329;
	cvt.u32.u64 	%r808, %rd197;
	cvt.u32.u64 	%r809, %rd192;
	sub.s32 	%r810, %r809, %r808;
	shl.b32 	%r811, %r810, 3;
	mov.u32 	%r812, _ZN6thrust24THRUST_300001_SM_1000_NS8cuda_cub4core6detail5shmemE;
	add.s32 	%r813, %r812, %r811;
	st.shared.v2.u32 	[%r813], {%r290, %r407};
$L__BB3_329:
	mad.lo.s32 	%r814, %r252, 9, 7;
	cvt.u64.u32 	%rd366, %r814;
	setp.ne.s64 	%p141, %rd7, %rd366;
	setp.eq.s32 	%p142, %r291, %r292;
	and.pred  	%p143, %p141, %p142;
	@%p143 bra 	$L__BB3_331;
	cvt.u32.u64 	%r815, %rd197;
	cvt.u32.u64 	%r816, %rd193;
	sub.s32 	%r817, %r816, %r815;
	shl.b32 	%r818, %r817, 3;
	mov.u32 	%r819, _ZN6thrust24THRUST_300001_SM_1000_NS8cuda_cub4core6detail5shmemE;
	add.s32 	%r820, %r819, %r818;
	st.shared.v2.u32 	[%r820], {%r291, %r408};
$L__BB3_331:
	mad.lo.s32 	%r821, %r252, 9, 8;
	cvt.u64.u32 	%rd367, %r821;
	setp.ne.s64 	%p144, %rd7, %rd367;
	setp.eq.s32 	%p145, %r292, %r293;
	and.pred  	%p146, %p144, %p145;
	@%p146 bra 	$L__BB3_333;
	cvt.u32.u64 	%r822, %rd197;
	cvt.u32.u64 	%r823, %rd194;
	sub.s32 	%r824, %r823, %r822;
	shl.b32 	%r825, %r824, 3;
	mov.u32 	%r826, _ZN6thrust24THRUST_300001_SM_1000_NS8cuda_cub4core6detail5shmemE;
	add.s32 	%r827, %r826, %r825;
	st.shared.v2.u32 	[%r827], {%r292, %r409};
$L__BB3_333:
	bar.sync 	0;
	cvt.u64.u32 	%rd840, %r252;
	setp.le.u64 	%p147, %rd195, %rd840;
	@%p147 bra 	$L__BB3_358;
	not.b64 	%rd368, %rd840;
	add.s64 	%rd199, %rd195, %rd368;
	shr.u64 	%rd369, %rd199, 8;
	add.s64 	%rd370, %rd369, 1;
	and.b64  	%rd836, %rd370, 3;
	and.b64  	%rd371, %rd199, 768;
	setp.eq.s64 	%p148, %rd371, 768;
	@%p148 bra 	$L__BB3_337;
	add.s64 	%rd372, %rd197, %rd840;
	shl.b64 	%rd373, %rd372, 2;
	add.s64 	%rd838, %rd5, %rd373;
	add.s64 	%rd837, %rd4, %rd373;
	shl.b32 	%r828, %r252, 3;
	mov.u32 	%r829, _ZN6thrust24THRUST_300001_SM_1000_NS8cuda_cub4core6detail5shmemE;
	add.s32 	%r2119, %r829, %r828;
	shl.b64 	%rd374, %rd836, 8;
	add.s64 	%rd840, %rd374, %rd840;
$L__BB3_336:
	.pragma "nounroll";
	ld.shared.v2.u32 	{%r830, %r831}, [%r2119];
	st.global.u32 	[%rd837], %r830;
	st.global.u32 	[%rd838], %r831;
	add.s64 	%rd838, %rd838, 1024;
	add.s64 	%rd837, %rd837, 1024;
	add.s32 	%r2119, %r2119, 2048;
	add.s64 	%rd836, %rd836, -1;
	setp.ne.s64 	%p149, %rd836, 0;
	@%p149 bra 	$L__BB3_336;
$L__BB3_337:
	setp.lt.u64 	%p150, %rd199, 768;
	@%p150 bra 	$L__BB3_358;
	mov.u32 	%r834, _ZN6thrust24THRUST_300001_SM_1000_NS8cuda_cub4core6detail5shmemE;
$L__BB3_339:
	cvt.u32.u64 	%r832, %rd840;
	add.s64 	%rd375, %rd840, %rd197;
	shl.b32 	%r833, %r832, 3;
	add.s32 	%r835, %r834, %r833;
	ld.shared.v2.u32 	{%r836, %r837}, [%r835];
	shl.b64 	%rd376, %rd375, 2;
	add.s64 	%rd377, %rd4, %rd376;
	st.global.u32 	[%rd377], %r836;
	add.s64 	%rd378, %rd5, %rd376;
	st.global.u32 	[%rd378], %r837;
	and.b64  	%rd379, %rd840, 4294967295;
	add.s64 	%rd380, %rd197, %rd379;
	ld.shared.v2.u32 	{%r838, %r839}, [%r835+2048];
	shl.b64 	%rd381, %rd380, 2;
	add.s64 	%rd382, %rd4, %rd381;
	st.global.u32 	[%rd382+1024], %r838;
	add.s64 	%rd383, %rd5, %rd381;
	st.global.u32 	[%rd383+1024], %r839;
	ld.shared.v2.u32 	{%r840, %r841}, [%r835+4096];
	st.global.u32 	[%rd382+2048], %r840;
	st.global.u32 	[%rd383+2048], %r841;
	ld.shared.v2.u32 	{%r842, %r843}, [%r835+6144];
	st.global.u32 	[%rd382+3072], %r842;
	st.global.u32 	[%rd383+3072], %r843;
	add.s64 	%rd384, %rd840, 1024;
	and.b64  	%rd840, %rd384, 4294967295;
	setp.gt.u64 	%p151, %rd195, %rd840;
	@%p151 bra 	$L__BB3_339;
	bra.uni 	$L__BB3_358;
$L__BB3_340:
	mul.lo.s32 	%r768, %r252, 9;
	cvt.u64.u32 	%rd335, %r768;
	setp.ne.s64 	%p117, %rd7, %rd335;
	setp.eq.s32 	%p118, %r2103, %r285;
	and.pred  	%p119, %p117, %p118;
	@%p119 bra 	$L__BB3_342;
	shl.b64 	%rd336, %rd834, 2;
	add.s64 	%rd337, %rd4, %rd336;
	st.global.u32 	[%rd337], %r2103;
	add.s64 	%rd338, %rd5, %rd336;
	st.global.u32 	[%rd338], %r2117;
$L__BB3_342:
	not.pred 	%p120, %p6;
	@%p120 bra 	$L__BB3_344;
	shl.b64 	%rd339, %rd187, 2;
	add.s64 	%rd340, %rd4, %rd339;
	st.global.u32 	[%rd340], %r285;
	add.s64 	%rd341, %rd5, %rd339;
	st.global.u32 	[%rd341], %r402;
$L__BB3_344:
	not.pred 	%p121, %p7;
	@%p121 bra 	$L__BB3_346;
	shl.b64 	%rd342, %rd188, 2;
	add.s64 	%rd343, %rd4, %rd342;
	st.global.u32 	[%rd343], %r286;
	add.s64 	%rd344, %rd5, %rd342;
	st.global.u32 	[%rd344], %r403;
$L__BB3_346:
	not.pred 	%p122, %p11;
	@%p122 bra 	$L__BB3_348;
	shl.b64 	%rd345, %rd189, 2;
	add.s64 	%rd346, %rd4, %rd345;
	st.global.u32 	[%rd346], %r287;
	add.s64 	%rd347, %rd5, %rd345;
	st.global.u32 	[%rd347], %r404;
$L__BB3_348:
	not.pred 	%p123, %p8;
	@%p123 bra 	$L__BB3_350;
	shl.b64 	%rd348, %rd190, 2;
	add.s64 	%rd349, %rd4, %rd348;
	st.global.u32 	[%rd349], %r288;
	add.s64 	%rd350, %rd5, %rd348;
	st.global.u32 	[%rd350], %r405;
$L__BB3_350:
	not.pred 	%p124, %p9;
	@%p124 bra 	$L__BB3_352;
	shl.b64 	%rd351, %rd191, 2;
	add.s64 	%rd352, %rd4, %rd351;
	st.global.u32 	[%rd352], %r289;
	add.s64 	%rd353, %rd5, %rd351;
	st.global.u32 	[%rd353], %r406;
$L__BB3_352:
	not.pred 	%p125, %p10;
	@%p125 bra 	$L__BB3_354;
	shl.b64 	%rd354, %rd192, 2;
	add.s64 	%rd355, %rd4, %rd354;
	st.global.u32 	[%rd355], %r290;
	add.s64 	%rd356, %rd5, %rd354;
	st.global.u32 	[%rd356], %r407;
$L__BB3_354:
	mad.lo.s32 	%r769, %r252, 9, 7;
	cvt.u64.u32 	%rd357, %r769;
	setp.ne.s64 	%p126, %rd7, %rd357;
	setp.eq.s32 	%p127, %r291, %r292;
	and.pred  	%p128, %p126, %p127;
	@%p128 bra 	$L__BB3_356;
	shl.b64 	%rd358, %rd193, 2;
	add.s64 	%rd359, %rd4, %rd358;
	st.global.u32 	[%rd359], %r291;
	add.s64 	%rd360, %rd5, %rd358;
	st.global.u32 	[%rd360], %r408;
$L__BB3_356:
	mad.lo.s32 	%r770, %r252, 9, 8;
	cvt.u64.u32 	%rd361, %r770;
	setp.ne.s64 	%p129, %rd7, %rd361;
	setp.eq.s32 	%p130, %r292, %r293;
	and.pred  	%p131, %p129, %p130;
	@%p131 bra 	$L__BB3_358;
	shl.b64 	%rd362, %rd194, 2;
	add.s64 	%rd363, %rd4, %rd362;
	st.global.u32 	[%rd363], %r292;
	add.s64 	%rd364, %rd5, %rd362;
	st.global.u32 	[%rd364], %r409;
$L__BB3_358:
	setp.ne.s32 	%p152, %r252, 255;
	@%p152 bra 	$L__BB3_362;
	setp.ne.s64 	%p153, %rd7, 2304;
	@%p153 bra 	$L__BB3_361;
	shl.b64 	%rd385, %rd841, 2;
	add.s64 	%rd386, %rd4, %rd385;
	st.global.u32 	[%rd386], %r293;
	add.s64 	%rd387, %rd5, %rd385;
	st.global.u32 	[%rd387], %r410;
	add.s64 	%rd841, %rd841, 1;
$L__BB3_361:
	ld.param.u64 	%rd790, [_ZN6thrust24THRUST_300001_SM_1000_NS8cuda_cub4core6detail13_kernel_agentINS1_15__reduce_by_key16ReduceByKeyAgentINS0_6detail15normal_iteratorINS0_10device_ptrIiEEEESB_SB_SB_N4cuda3std3__48equal_toIiEENSE_4plusIiEEPllEEJSB_SB_SB_SB_SJ_N3cub18CUB_300001_SM_100024ReduceByKeyScanTileStateIilLb1EEESG_SI_llEEEvDpT0__param_4];
	cvta.to.global.u64 	%rd388, %rd790;
	st.global.u64 	[%rd388], %rd841;
$L__BB3_362:
	ret;

}
	// .globl	_ZN3cub18CUB_300001_SM_10006detail11EmptyKernelIvEEvv
.visible .entry _ZN3cub18CUB_300001_SM_10006detail11EmptyKernelIvEEvv()
{


	ret;

}
	// .globl	_ZN3cub18CUB_300001_SM_10006detail8for_each13static_kernelINS2_12policy_hub_t12policy_500_tEmN6thrust24THRUST_300001_SM_1000_NS8cuda_cub20__uninitialized_fill7functorINS7_10device_ptrIfEEfEEEEvT0_T1_
.visible .entry _ZN3cub18CUB_300001_SM_10006detail8for_each13static_kernelINS2_12policy_hub_t12policy_500_tEmN6thrust24THRUST_300001_SM_1000_NS8cuda_cub20__uninitialized_fill7functorINS7_10device_ptrIfEEfEEEEvT0_T1_(
	.param .u64 _ZN3cub18CUB_300001_SM_10006detail8for_each13static_kernelINS2_12policy_hub_t12policy_500_tEmN6thrust24THRUST_300001_SM_1000_NS8cuda_cub20__uninitialized_fill7functorINS7_10device_ptrIfEEfEEEEvT0_T1__param_0,
	.param .align 8 .b8 _ZN3cub18CUB_300001_SM_10006detail8for_each13static_kernelINS2_12policy_hub_t12policy_500_tEmN6thrust24THRUST_300001_SM_1000_NS8cuda_cub20__uninitialized_fill7functorINS7_10device_ptrIfEEfEEEEvT0_T1__param_1[16]
)
.maxntid 256
{
	.reg .pred 	%p<4>;
	.reg .b16 	%rs<5>;
	.reg .b32 	%r<10>;
	.reg .b32 	%f<3>;
	.reg .b64 	%rd<16>;

	ld.param.f32 	%f2, [_ZN3cub18CUB_300001_SM_10006detail8for_each13static_kernelINS2_12policy_hub_t12policy_500_tEmN6thrust24THRUST_300001_SM_1000_NS8cuda_cub20__uninitialized_fill7functorINS7_10device_ptrIfEEfEEEEvT0_T1__param_1+8];
	ld.param.u64 	%rd4, [_ZN3cub18CUB_300001_SM_10006detail8for_each13static_kernelINS2_12policy_hub_t12policy_500_tEmN6thrust24THRUST_300001_SM_1000_NS8cuda_cub20__uninitialized_fill7functorINS7_10device_ptrIfEEfEEEEvT0_T1__param_1];
	ld.param.u64 	%rd5, [_ZN3cub18CUB_300001_SM_10006detail8for_each13static_kernelINS2_12policy_hub_t12policy_500_tEmN6thrust24THRUST_300001_SM_1000_NS8cuda_cub20__uninitialized_fill7functorINS7_10device_ptrIfEEfEEEEvT0_T1__param_0];
	mov.u32 	%r7, %ctaid.x;
	mul.wide.u32 	%rd1, %r7, 512;
	sub.s64 	%rd2, %rd5, %rd1;
	setp.lt.u64 	%p1, %rd2, 512;
	@%p1 bra 	$L__BB5_2;
	mov.u32 	%r9, %tid.x;
	cvta.to.global.u64 	%rd11, %rd4;
	cvt.u64.u32 	%rd12, %r9;
	add.s64 	%rd13, %rd1, %rd12;
	shl.b64 	%rd14, %rd13, 2;
	add.s64 	%rd15, %rd11, %rd14;
	st.global.f32 	[%rd15], %f2;
	st.global.f32 	[%rd15+1024], %f2;
	bra.uni 	$L__BB5_6;
$L__BB5_2:
	cvta.to.global.u64 	%rd6, %rd4;
	mov.u32 	%r1, %tid.x;
	cvt.u64.u32 	%rd7, %r1;
	setp.le.u64 	%p2, %rd2, %rd7;
	add.s64 	%rd8, %rd1, %rd7;
	shl.b64 	%rd9, %rd8, 2;
	add.s64 	%rd3, %rd6, %rd9;
	@%p2 bra 	$L__BB5_4;
	st.global.f32 	[%rd3], %f2;
$L__BB5_4:
	add.s32 	%r8, %r1, 256;
	cvt.u64.u32 	%rd10, %r8;
	setp.le.u64 	%p3, %rd2, %rd10;
	@%p3 bra 	$L__BB5_6;
	st.global.f32 	[%rd3+1024], %f2;
$L__BB5_6:
	ret;

}
	// .globl	_ZN3cub18CUB_300001_SM_10006detail8for_each13static_kernelINS2_12policy_hub_t12policy_500_tEmN6thrust24THRUST_300001_SM_1000_NS8cuda_cub20__uninitialized_fill7functorINS7_10device_ptrIiEEiEEEEvT0_T1_
.visible .entry _ZN3cub18CUB_300001_SM_10006detail8for_each13static_kernelINS2_12policy_hub_t12policy_500_tEmN6thrust24THRUST_300001_SM_1000_NS8cuda_cub20__uninitialized_fill7functorINS7_10device_ptrIiEEiEEEEvT0_T1_(
	.param .u64 _ZN3cub18CUB_300001_SM_10006detail8for_each13static_kernelINS2_12policy_hub_t12policy_500_tEmN6thrust24THRUST_300001_SM_1000_NS8cuda_cub20__uninitialized_fill7functorINS7_10device_ptrIiEEiEEEEvT0_T1__param_0,
	.param .align 8 .b8 _ZN3cub18CUB_300001_SM_10006detail8for_each13static_kernelINS2_12policy_hub_t12policy_500_tEmN6thrust24THRUST_300001_SM_1000_NS8cuda_cub20__uninitialized_fill7functorINS7_10device_ptrIiEEiEEEEvT0_T1__param_1[16]
)
.maxntid 256
{
	.reg .pred 	%p<4>;
	.reg .b16 	%rs<5>;
	.reg .b32 	%r<12>;
	.reg .b64 	%rd<16>;

	ld.param.u32 	%r3, [_ZN3cub18CUB_300001_SM_10006detail8for_each13static_kernelINS2_12policy_hub_t12policy_500_tEmN6thrust24THRUST_300001_SM_1000_NS8cuda_cub20__uninitialized_fill7functorINS7_10device_ptrIiEEiEEEEvT0_T1__param_1+8];
	ld.param.u64 	%rd4, [_ZN3cub18CUB_300001_SM_10006detail8for_each13static_kernelINS2_12policy_hub_t12policy_500_tEmN6thrust24THRUST_300001_SM_1000_NS8cuda_cub20__uninitialized_fill7functorINS7_10device_ptrIiEEiEEEEvT0_T1__param_1];
	ld.param.u64 	%rd5, [_ZN3cub18CUB_300001_SM_10006detail8for_each13static_kernelINS2_12policy_hub_t12policy_500_tEmN6thrust24THRUST_300001_SM_1000_NS8cuda_cub20__uninitialized_fill7functorINS7_10device_ptrIiEEiEEEEvT0_T1__param_0];
	mov.u32 	%r9, %ctaid.x;
	mul.wide.u32 	%rd1, %r9, 512;
	sub.s64 	%rd2, %rd5, %rd1;
	setp.lt.u64 	%p1, %rd2, 512;
	@%p1 bra 	$L__BB6_2;
	mov.u32 	%r11, %tid.x;
	cvta.to.global.u64 	%rd11, %rd4;
	cvt.u64.u32 	%rd12, %r11;
	add.s64 	%rd13, %rd1, %rd12;
	shl.b64 	%rd14, %rd13, 2;
	add.s64 	%rd15, %rd11, %rd14;
	st.global.u32 	[%rd15], %r3;
	st.global.u32 	[%rd15+1024], %r3;
	bra.uni 	$L__BB6_6;
$L__BB6_2:
	cvta.to.global.u64 	%rd6, %rd4;
	mov.u32 	%r2, %tid.x;
	cvt.u64.u32 	%rd7, %r2;
	setp.le.u64 	%p2, %rd2, %rd7;
	add.s64 	%rd8, %rd1, %rd7;
	shl.b64 	%rd9, %rd8, 2;
	add.s64 	%rd3, %rd6, %rd9;
	@%p2 bra 	$L__BB6_4;
	st.global.u32 	[%rd3], %r3;
$L__BB6_4:
	add.s32 	%r10, %r2, 256;
	cvt.u64.u32 	%rd10, %r10;
	setp.le.u64 	%p3, %rd2, %rd10;
	@%p3 bra 	$L__BB6_6;
	st.global.u32 	[%rd3+1024], %r3;
$L__BB6_6:
	ret;

}
	// .globl	_ZN3cub18CUB_300001_SM_10006detail8for_each13static_kernelINS2_12policy_hub_t12policy_500_tElN6thrust24THRUST_300001_SM_1000_NS8cuda_cub6__fill7functorINS7_6detail15normal_iteratorINS7_10device_ptrIiEEEEiEEEEvT0_T1_
.visible .entry _ZN3cub18CUB_300001_SM_10006detail8for_each13static_kernelINS2_12policy_hub_t12policy_500_tElN6thrust24THRUST_300001_SM_1000_NS8cuda_cub6__fill7functorINS7_6detail15normal_iteratorINS7_10device_ptrIiEEEEiEEEEvT0_T1_(
	.param .u64 _ZN3cub18CUB_300001_SM_10006detail8for_each13static_kernelINS2_12policy_hub_t12policy_500_tElN6thrust24THRUST_300001_SM_1000_NS8cuda_cub6__fill7functorINS7_6detail15normal_iteratorINS7_10device_ptrIiEEEEiEEEEvT0_T1__param_0,
	.param .align 8 .b8 _ZN3cub18CUB_300001_SM_10006detail8for_each13static_kernelINS2_12policy_hub_t12policy_500_tElN6thrust24THRUST_300001_SM_1000_NS8cuda_cub6__fill7functorINS7_6detail15normal_iteratorINS7_10device_ptrIiEEEEiEEEEvT0_T1__param_1[16]
)
.maxntid 256
{
	.reg .pred 	%p<4>;
	.reg .b16 	%rs<5>;
	.reg .b32 	%r<12>;
	.reg .b64 	%rd<17>;

	ld.param.u32 	%r3, [_ZN3cub18CUB_300001_SM_10006detail8for_each13static_kernelINS2_12policy_hub_t12policy_500_tElN6thrust24THRUST_300001_SM_1000_NS8cuda_cub6__fill7functorINS7_6detail15normal_iteratorINS7_10device_ptrIiEEEEiEEEEvT0_T1__param_1+8];
	ld.param.u64 	%rd5, [_ZN3cub18CUB_300001_SM_10006detail8for_each13static_kernelINS2_12policy_hub_t12policy_500_tElN6thrust24THRUST_300001_SM_1000_NS8cuda_cub6__fill7functorINS7_6detail15normal_iteratorINS7_10device_ptrIiEEEEiEEEEvT0_T1__param_1];
	ld.param.u64 	%rd6, [_ZN3cub18CUB_300001_SM_10006detail8for_each13static_kernelINS2_12policy_hub_t12policy_500_tElN6thrust24THRUST_300001_SM_1000_NS8cuda_cub6__fill7functorINS7_6detail15normal_iteratorINS7_10device_ptrIiEEEEiEEEEvT0_T1__param_0];
	mov.u32 	%r9, %ctaid.x;
	mul.wide.u32 	%rd1, %r9, 512;
	sub.s64 	%rd2, %rd6, %rd1;
	setp.lt.s64 	%p1, %rd2, 512;
	@%p1 bra 	$L__BB7_2;
	mov.u32 	%r11, %tid.x;
	cvta.to.global.u64 	%rd12, %rd5;
	cvt.u64.u32 	%rd13, %r11;
	add.s64 	%rd14, %rd1, %rd13;
	shl.b64 	%rd15, %rd14, 2;
	add.s64 	%rd16, %rd12, %rd15;
	st.global.u32 	[%rd16], %r3;
	st.global.u32 	[%rd16+1024], %r3;
	bra.uni 	$L__BB7_6;
$L__BB7_2:
	cvta.to.global.u64 	%rd7, %rd5;
	mov.u32 	%r2, %tid.x;
	cvt.s64.s32 	%rd3, %rd2;
	cvt.u64.u32 	%rd8, %r2;
	setp.le.s64 	%p2, %rd3, %rd8;
	add.s64 	%rd9, %rd1, %rd8;
	shl.b64 	%rd10, %rd9, 2;
	add.s64 	%rd4, %rd7, %rd10;
	@%p2 bra 	$L__BB7_4;
	st.global.u32 	[%rd4], %r3;
$L__BB7_4:
	add.s32 	%r10, %r2, 256;
	cvt.u64.u32 	%rd11, %r10;
	setp.le.s64 	%p3, %rd3, %rd11;
	@%p3 bra 	$L__BB7_6;
	st.global.u32 	[%rd4+1024], %r3;
$L__BB7_6:
	ret;

}
	// .globl	_ZN3cub18CUB_300001_SM_10006detail8for_each13static_kernelINS2_12policy_hub_t12policy_500_tElN6thrust24THRUST_300001_SM_1000_NS8cuda_cub10__tabulate7functorINS7_6detail15normal_iteratorINS7_10device_ptrIiEEEENS7_6system6detail7generic6detail22compute_sequence_valueIivEElEEEEvT0_T1_
.visible .entry _ZN3cub18CUB_300001_SM_10006detail8for_each13static_kernelINS2_12policy_hub_t12policy_500_tElN6thrust24THRUST_300001_SM_1000_NS8cuda_cub10__tabulate7functorINS7_6detail15normal_iteratorINS7_10device_ptrIiEEEENS7_6system6detail7generic6detail22compute_sequence_valueIivEElEEEEvT0_T1_(
	.param .u64 _ZN3cub18CUB_300001_SM_10006detail8for_each13static_kernelINS2_12policy_hub_t12policy_500_tElN6thrust24THRUST_300001_SM_1000_NS8cuda_cub10__tabulate7functorINS7_6detail15normal_iteratorINS7_10device_ptrIiEEEENS7_6system6detail7generic6detail22compute_sequence_valueIivEElEEEEvT0_T1__param_0,
	.param .align 8 .b8 _ZN3cub18CUB_300001_SM_10006detail8for_each13static_kernelINS2_12policy_hub_t12policy_500_tElN6thrust24THRUST_300001_SM_1000_NS8cuda_cub10__tabulate7functorINS7_6detail15normal_iteratorINS7_10device_ptrIiEEEENS7_6system6detail7generic6detail22compute_sequence_valueIivEElEEEEvT0_T1__param_1[16]
)
.maxntid 256
{
	.reg .pred 	%p<4>;
	.reg .b32 	%r<18>;
	.reg .b64 	%rd<20>;

	ld.param.u64 	%rd7, [_ZN3cub18CUB_300001_SM_10006detail8for_each13static_kernelINS2_12policy_hub_t12policy_500_tElN6thrust24THRUST_300001_SM_1000_NS8cuda_cub10__tabulate7functorINS7_6detail15normal_iteratorINS7_10device_ptrIiEEEENS7_6system6detail7generic6detail22compute_sequence_valueIivEElEEEEvT0_T1__param_1];
	ld.param.u64 	%rd8, [_ZN3cub18CUB_300001_SM_10006detail8for_each13static_kernelINS2_12policy_hub_t12policy_500_tElN6thrust24THRUST_300001_SM_1000_NS8cuda_cub10__tabulate7functorINS7_6detail15normal_iteratorINS7_10device_ptrIiEEEENS7_6system6detail7generic6detail22compute_sequence_valueIivEElEEEEvT0_T1__param_0];
	ld.param.v2.u32 	{%r3, %r4}, [_ZN3cub18CUB_300001_SM_10006detail8for_each13static_kernelINS2_12policy_hub_t12policy_500_tElN6thrust24THRUST_300001_SM_1000_NS8cuda_cub10__tabulate7functorINS7_6detail15normal_iteratorINS7_10device_ptrIiEEEENS7_6system6detail7generic6detail22compute_sequence_valueIivEElEEEEvT0_T1__param_1+8];
	mov.u32 	%r5, %ctaid.x;
	mul.wide.u32 	%rd1, %r5, 512;
	sub.s64 	%rd2, %rd8, %rd1;
	setp.lt.s64 	%p1, %rd2, 512;
	@%p1 bra 	$L__BB8_2;
	mov.u32 	%r13, %tid.x;
	cvta.to.global.u64 	%rd15, %rd7;
	cvt.u64.u32 	%rd16, %r13;
	add.s64 	%rd17, %rd1, %rd16;
	cvt.u32.u64 	%r14, %rd17;
	mad.lo.s32 	%r15, %r4, %r14, %r3;
	shl.b64 	%rd18, %rd17, 2;
	add.s64 	%rd19, %rd15, %rd18;
	st.global.u32 	[%rd19], %r15;
	add.s32 	%r16, %r14, 256;
	mad.lo.s32 	%r17, %r4, %r16, %r3;
	st.global.u32 	[%rd19+1024], %r17;
	bra.uni 	$L__BB8_6;
$L__BB8_2:
	cvta.to.global.u64 	%rd3, %rd7;
	mov.u32 	%r6, %tid.x;
	cvt.s64.s32 	%rd4, %rd2;
	cvt.u64.u32 	%rd5, %r6;
	setp.le.s64 	%p2, %rd4, %rd5;
	@%p2 bra 	$L__BB8_4;
	add.s64 	%rd9, %rd1, %rd5;
	cvt.u32.u64 	%r7, %rd9;
	mad.lo.s32 	%r8, %r4, %r7, %r3;
	shl.b64 	%rd10, %rd9, 2;
	add.s64 	%rd11, %rd3, %rd10;
	st.global.u32 	[%rd11], %r8;
$L__BB8_4:
	cvt.u32.u64 	%r9, %rd5;
	add.s32 	%r10, %r9, 256;
	cvt.u64.u32 	%rd6, %r10;
	setp.le.s64 	%p3, %rd4, %rd6;
	@%p3 bra 	$L__BB8_6;
	add.s64 	%rd12, %rd1, %rd6;
	shl.b64 	%rd13, %rd12, 2;
	cvt.u32.u64 	%r11, %rd12;
	mad.lo.s32 	%r12, %r4, %r11, %r3;
	add.s64 	%rd14, %rd13, %rd3;
	st.global.u32 	[%rd14], %r12;
$L__BB8_6:
	ret;

}
	// .globl	_ZN3cub18CUB_300001_SM_10006detail8for_each13static_kernelINS2_12policy_hub_t12policy_500_tElNS2_12op_wrapper_tIl20findNearestCentroidsN6thrust24THRUST_300001_SM_1000_NS6detail15normal_iteratorINS9_10device_ptrIiEEEEEEEEvT0_T1_
.visible .entry _ZN3cub18CUB_300001_SM_10006detail8for_each13static_kernelINS2_12policy_hub_t12policy_500_tElNS2_12op_wrapper_tIl20findNearestCentroidsN6thrust24THRUST_300001_SM_1000_NS6detail15normal_iteratorINS9_10device_ptrIiEEEEEEEEvT0_T1_(
	.param .u64 _ZN3cub18CUB_300001_SM_10006detail8for_each13static_kernelINS2_12policy_hub_t12policy_500_tElNS2_12op_wrapper_tIl20findNearestCentroidsN6thrust24THRUST_300001_SM_1000_NS6detail15normal_iteratorINS9_10device_ptrIiEEEEEEEEvT0_T1__param_0,
	.param .align 8 .b8 _ZN3cub18CUB_300001_SM_10006detail8for_each13static_kernelINS2_12policy_hub_t12policy_500_tElNS2_12op_wrapper_tIl20findNearestCentroidsN6thrust24THRUST_300001_SM_1000_NS6detail15normal_iteratorINS9_10device_ptrIiEEEEEEEEvT0_T1__param_1[40]
)
.maxntid 256
{
	.reg .pred 	%p<645>;
	.reg .b32 	%r<794>;
	.reg .b32 	%f<321>;
	.reg .b64 	%rd<168>;
	.reg .b64 	%fd<1035>;

	ld.param.u64 	%rd54, [_ZN3cub18CUB_300001_SM_10006detail8for_each13static_kernelINS2_12policy_hub_t12policy_500_tElNS2_12op_wrapper_tIl20findNearestCentroidsN6thrust24THRUST_300001_SM_1000_NS6detail15normal_iteratorINS9_10device_ptrIiEEEEEEEEvT0_T1__param_1+32];
	ld.param.u64 	%rd53, [_ZN3cub18CUB_300001_SM_10006detail8for_each13static_kernelINS2_12policy_hub_t12policy_500_tElNS2_12op_wrapper_tIl20findNearestCentroidsN6thrust24THRUST_300001_SM_1000_NS6detail15normal_iteratorINS9_10device_ptrIiEEEEEEEEvT0_T1__param_1+24];
	ld.param.u64 	%rd52, [_ZN3cub18CUB_300001_SM_10006detail8for_each13static_kernelINS2_12policy_hub_t12policy_500_tElNS2_12op_wrapper_tIl20findNearestCentroidsN6thrust24THRUST_300001_SM_1000_NS6detail15normal_iteratorINS9_10device_ptrIiEEEEEEEEvT0_T1__param_1+16];
	ld.param.u64 	%rd51, [_ZN3cub18CUB_300001_SM_10006detail8for_each13static_kernelINS2_12policy_hub_t12policy_500_tElNS2_12op_wrapper_tIl20findNearestCentroidsN6thrust24THRUST_300001_SM_1000_NS6detail15normal_iteratorINS9_10device_ptrIiEEEEEEEEvT0_T1__param_1];
	ld.param.u64 	%rd55, [_ZN3cub18CUB_300001_SM_10006detail8for_each13static_kernelINS2_12policy_hub_t12policy_500_tElNS2_12op_wrapper_tIl20findNearestCentroidsN6thrust24THRUST_300001_SM_1000_NS6detail15normal_iteratorINS9_10device_ptrIiEEEEEEEEvT0_T1__param_0];
	ld.param.v2.u32 	{%r161, %r162}, [_ZN3cub18CUB_300001_SM_10006detail8for_each13static_kernelINS2_12policy_hub_t12policy_500_tElNS2_12op_wrapper_tIl20findNearestCentroidsN6thrust24THRUST_300001_SM_1000_NS6detail15normal_iteratorINS9_10device_ptrIiEEEEEEEEvT0_T1__param_1+8];
	mov.u32 	%r163, %ctaid.x;
	mul.wide.u32 	%rd1, %r163, 512;
	sub.s64 	%rd2, %rd55, %rd1;
	setp.lt.s64 	%p3, %rd2, 512;
	@%p3 bra 	$L__BB9_194;
	cvta.to.global.u64 	%rd3, %rd51;
	cvta.to.global.u64 	%rd4, %rd52;
	cvta.to.global.u64 	%rd5, %rd53;
	cvta.to.global.u64 	%rd6, %rd54;
	mov.u32 	%r3, %tid.x;
	mov.f64 	%fd662, 0d4000000000000000;
	{
	.reg .b32 %temp; 
	mov.b64 	{%temp, %r4}, %fd662;
	}
	and.b32  	%r5, %r4, 2146435072;
	setp.eq.s32 	%p322, %r5, 1062207488;
	setp.lt.s32 	%p323, %r4, 0;
	selp.b32 	%r6, 0, 2146435072, %p323;
	and.b32  	%r458, %r4, 2147483647;
	setp.ne.s32 	%p324, %r458, 1071644672;
	and.pred  	%p1, %p322, %p324;
	or.b32  	%r7, %r6, -2147483648;
	setp.lt.s32 	%p325, %r162, 2;
	@%p325 bra 	$L__BB9_191;
	setp.lt.s32 	%p327, %r161, 1;
	add.s32 	%r8, %r162, -1;
	cvt.u64.u32 	%rd130, %r3;
	add.s64 	%rd131, %rd1, %rd130;
	shl.b64 	%rd132, %rd131, 2;
	add.s64 	%rd7, %rd3, %rd132;
	ld.global.u32 	%r9, [%rd7];
	mov.f32 	%f291, 0f00000000;
	@%p327 bra 	$L__BB9_46;
	mul.lo.s32 	%r10, %r9, %r161;
	and.b32  	%r11, %r161, 3;
	setp.lt.u32 	%p328, %r161, 4;
	mov.b32 	%r758, 0;
	mov.f64 	%fd975, 0d0000000000000000;
	@%p328 bra 	$L__BB9_27;
	and.b32  	%r758, %r161, 2147483644;
	mov.b32 	%r757, 0;
	mov.f32 	%f291, 0f00000000;
$L__BB9_5:
	setp.lt.s32 	%p329, %r4, 0;
	setp.eq.s32 	%p330, %r5, 1062207488;
	add.s32 	%r467, %r757, %r10;
	mul.wide.s32 	%rd133, %r467, 4;
	add.s64 	%rd8, %rd4, %rd133;
	ld.global.f32 	%f224, [%rd8];
	mul.wide.u32 	%rd134, %r757, 4;
	add.s64 	%rd9, %rd5, %rd134;
	ld.global.f32 	%f225, [%rd9];
	sub.f32 	%f2, %f224, %f225;
	cvt.f64.f32 	%fd1, %f2;
	{
	.reg .b32 %temp; 
	mov.b64 	{%temp, %r14}, %fd1;
	}
	abs.f64 	%fd2, %fd1;
	{ // callseq 28, 0
	.param .b64 param0;
	st.param.f64 	[param0], %fd2;
	.param .b64 retval0;
	call.uni (retval0), 
	__internal_accurate_pow, 
	(
	param0
	);
	ld.param.f64 	%fd664, [retval0];
	} // callseq 28
	setp.lt.s32 	%p332, %r14, 0;
	neg.f64 	%fd666, %fd664;
	selp.f64 	%fd667, %fd666, %fd664, %p330;
	selp.f64 	%fd668, %fd667, %fd664, %p332;
	setp.eq.f32 	%p333, %f2, 0f00000000;
	selp.b32 	%r468, %r14, 0, %p330;
	or.b32  	%r469, %r468, 2146435072;
	selp.b32 	%r470, %r469, %r468, %p329;
	mov.b32 	%r471, 0;
	mov.b64 	%fd669, {%r471, %r470};
	selp.f64 	%fd971, %fd669, %fd668, %p333;
	add.f64 	%fd670, %fd1, 0d4000000000000000;
	{
	.reg .b32 %temp; 
	mov.b64 	{%temp, %r472}, %fd670;
	}
	and.b32  	%r473, %r472, 2146435072;
	setp.ne.s32 	%p334, %r473, 2146435072;
	@%p334 bra 	$L__BB9_10;
	setp.nan.f32 	%p335, %f2, %f2;
	@%p335 bra 	$L__BB9_9;
	setp.neu.f64 	%p336, %fd2, 0d7FF0000000000000;
	@%p336 bra 	$L__BB9_10;
	selp.b32 	%r474, %r7, %r6, %p1;
	selp.b32 	%r475, %r474, %r6, %p332;
	mov.b32 	%r476, 0;
	mov.b64 	%fd971, {%r476, %r475};
	bra.uni 	$L__BB9_10;
$L__BB9_9:
	mov.f64 	%fd671, 0d4000000000000000;
	add.rn.f64 	%fd971, %fd1, %fd671;
$L__BB9_10:
	setp.eq.f32 	%p341, %f2, 0f3F800000;
	selp.f64 	%fd672, 0d3FF0000000000000, %fd971, %p341;
	cvt.f64.f32 	%fd673, %f291;
	add.f64 	%fd674, %fd672, %fd673;
	cvt.rn.f32.f64 	%f3, %fd674;
	ld.global.f32 	%f226, [%rd8+4];
	ld.global.f32 	%f227, [%rd9+4];
	sub.f32 	%f4, %f226, %f227;
	cvt.f64.f32 	%fd7, %f4;
	{
	.reg .b32 %temp; 
	mov.b64 	{%temp, %r15}, %fd7;
	}
	abs.f64 	%fd8, %fd7;
	{ // callseq 29, 0
	.param .b64 param0;
	st.param.f64 	[param0], %fd8;
	.param .b64 retval0;
	call.uni (retval0), 
	__internal_accurate_pow, 
	(
	param0
	);
	ld.param.f64 	%fd675, [retval0];
	} // callseq 29
	setp.lt.s32 	%p342, %r15, 0;
	neg.f64 	%fd677, %fd675;
	selp.f64 	%fd678, %fd677, %fd675, %p330;
	selp.f64 	%fd679, %fd678, %fd675, %p342;
	setp.eq.f32 	%p343, %f4, 0f00000000;
	selp.b32 	%r477, %r15, 0, %p330;
	or.b32  	%r478, %r477, 2146435072;
	selp.b32 	%r479, %r478, %r477, %p329;
	mov.b32 	%r480, 0;
	mov.b64 	%fd680, {%r480, %r479};
	selp.f64 	%fd972, %fd680, %fd679, %p343;
	add.f64 	%fd681, %fd7, 0d4000000000000000;
	{
	.reg .b32 %temp; 
	mov.b64 	{%temp, %r481}, %fd681;
	}
	and.b32  	%r482, %r481, 2146435072;
	setp.ne.s32 	%p344, %r482, 2146435072;
	@%p344 bra 	$L__BB9_15;
	setp.nan.f32 	%p345, %f4, %f4;
	@%p345 bra 	$L__BB9_14;
	setp.neu.f64 	%p346, %fd8, 0d7FF0000000000000;
	@%p346 bra 	$L__BB9_15;
	selp.b32 	%r483, %r7, %r6, %p1;
	selp.b32 	%r484, %r483, %r6, %p342;
	mov.b32 	%r485, 0;
	mov.b64 	%fd972, {%r485, %r484};
	bra.uni 	$L__BB9_15;
$L__BB9_14:
	mov.f64 	%fd682, 0d4000000000000000;
	add.rn.f64 	%fd972, %fd7, %fd682;
$L__BB9_15:
	setp.eq.f32 	%p351, %f4, 0f3F800000;
	selp.f64 	%fd683, 0d3FF0000000000000, %fd972, %p351;
	cvt.f64.f32 	%fd684, %f3;
	add.f64 	%fd685, %fd683, %fd684;
	cvt.rn.f32.f64 	%f5, %fd685;
	ld.global.f32 	%f228, [%rd8+8];
	ld.global.f32 	%f229, [%rd9+8];
	sub.f32 	%f6, %f228, %f229;
	cvt.f64.f32 	%fd13, %f6;
	{
	.reg .b32 %temp; 
	mov.b64 	{%temp, %r16}, %fd13;
	}
	abs.f64 	%fd14, %fd13;
	{ // callseq 30, 0
	.param .b64 param0;
	st.param.f64 	[param0], %fd14;
	.param .b64 retval0;
	call.uni (retval0), 
	__internal_accurate_pow, 
	(
	param0
	);
	ld.param.f64 	%fd686, [retval0];
	} // callseq 30
	setp.lt.s32 	%p352, %r16, 0;
	neg.f64 	%fd688, %fd686;
	selp.f64 	%fd689, %fd688, %fd686, %p330;
	selp.f64 	%fd690, %fd689, %fd686, %p352;
	setp.eq.f32 	%p353, %f6, 0f00000000;
	selp.b32 	%r486, %r16, 0, %p330;
	or.b32  	%r487, %r486, 2146435072;
	selp.b32 	%r488, %r487, %r486, %p329;
	mov.b32 	%r489, 0;
	mov.b64 	%fd691, {%r489, %r488};
	selp.f64 	%fd973, %fd691, %fd690, %p353;
	add.f64 	%fd692, %fd13, 0d4000000000000000;
	{
	.reg .b32 %temp; 
	mov.b64 	{%temp, %r490}, %fd692;
	}
	and.b32  	%r491, %r490, 2146435072;
	setp.ne.s32 	%p354, %r491, 2146435072;
	@%p354 bra 	$L__BB9_20;
	setp.nan.f32 	%p355, %f6, %f6;
	@%p355 bra 	$L__BB9_19;
	setp.neu.f64 	%p356, %fd14, 0d7FF0000000000000;
	@%p356 bra 	$L__BB9_20;
	selp.b32 	%r492, %r7, %r6, %p1;
	selp.b32 	%r493, %r492, %r6, %p352;
	mov.b32 	%r494, 0;
	mov.b64 	%fd973, {%r494, %r493};
	bra.uni 	$L__BB9_20;
$L__BB9_19:
	mov.f64 	%fd693, 0d4000000000000000;
	add.rn.f64 	%fd973, %fd13, %fd693;
$L__BB9_20:
	setp.eq.f32 	%p361, %f6, 0f3F800000;
	selp.f64 	%fd694, 0d3FF0000000000000, %fd973, %p361;
	cvt.f64.f32 	%fd695, %f5;
	add.f64 	%fd696, %fd694, %fd695;
	cvt.rn.f32.f64 	%f7, %fd696;
	ld.global.f32 	%f230, [%rd8+12];
	ld.global.f32 	%f231, [%rd9+12];
	sub.f32 	%f8, %f230, %f231;
	cvt.f64.f32 	%fd19, %f8;
	{
	.reg .b32 %temp; 
	mov.b64 	{%temp, %r17}, %fd19;
	}
	abs.f64 	%fd20, %fd19;
	{ // callseq 31, 0
	.param .b64 param0;
	st.param.f64 	[param0], %fd20;
	.param .b64 retval0;
	call.uni (retval0), 
	__internal_accurate_pow, 
	(
	param0
	);
	ld.param.f64 	%fd697, [retval0];
	} // callseq 31
	setp.lt.s32 	%p362, %r17, 0;
	neg.f64 	%fd699, %fd697;
	selp.f64 	%fd700, %fd699, %fd697, %p330;
	selp.f64 	%fd701, %fd700, %fd697, %p362;
	setp.eq.f32 	%p363, %f8, 0f00000000;
	selp.b32 	%r495, %r17, 0, %p330;
	or.b32  	%r496, %r495, 2146435072;
	selp.b32 	%r497, %r496, %r495, %p329;
	mov.b32 	%r498, 0;
	mov.b64 	%fd702, {%r498, %r497};
	selp.f64 	%fd974, %fd702, %fd701, %p363;
	add.f64 	%fd703, %fd19, 0d4000000000000000;
	{
	.reg .b32 %temp; 
	mov.b64 	{%temp, %r499}, %fd703;
	}
	and.b32  	%r500, %r499, 2146435072;
	setp.ne.s32 	%p364, %r500, 2146435072;
	@%p364 bra 	$L__BB9_25;
	setp.nan.f32 	%p365, %f8, %f8;
	@%p365 bra 	$L__BB9_24;
	setp.neu.f64 	%p366, %fd20, 0d7FF0000000000000;
	@%p366 bra 	$L__BB9_25;
	selp.b32 	%r501, %r7, %r6, %p1;
	selp.b32 	%r502, %r501, %r6, %p362;
	mov.b32 	%r503, 0;
	mov.b64 	%fd974, {%r503, %r502};
	bra.uni 	$L__BB9_25;
$L__BB9_24:
	mov.f64 	%fd704, 0d4000000000000000;
	add.rn.f64 	%fd974, %fd19, %fd704;
$L__BB9_25:
	setp.eq.f32 	%p368, %f8, 0f3F800000;
	selp.f64 	%fd705, 0d3FF0000000000000, %fd974, %p368;
	cvt.f64.f32 	%fd706, %f7;
	add.f64 	%fd707, %fd705, %fd706;
	cvt.rn.f32.f64 	%f291, %fd707;
	add.s32 	%r757, %r757, 4;
	setp.ne.s32 	%p369, %r757, %r758;
	@%p369 bra 	$L__BB9_5;
	cvt.f64.f32 	%fd975, %f291;
$L__BB9_27:
	setp.eq.s32 	%p370, %r11, 0;
	@%p370 bra 	$L__BB9_46;
	setp.lt.s32 	%p371, %r4, 0;
	setp.eq.s32 	%p372, %r5, 1062207488;
	add.s32 	%r504, %r758, %r10;
	mul.wide.s32 	%rd135, %r504, 4;
	add.s64 	%rd10, %rd4, %rd135;
	ld.global.f32 	%f232, [%rd10];
	mul.wide.u32 	%rd136, %r758, 4;
	add.s64 	%rd11, %rd5, %rd136;
	ld.global.f32 	%f233, [%rd11];
	sub.f32 	%f11, %f232, %f233;
	cvt.f64.f32 	%fd27, %f11;
	{
	.reg .b32 %temp; 
	mov.b64 	{%temp, %r20}, %fd27;
	}
	abs.f64 	%fd28, %fd27;
	{ // callseq 32, 0
	.param .b64 param0;
	st.param.f64 	[param0], %fd28;
	.param .b64 retval0;
	call.uni (retval0), 
	__internal_accurate_pow, 
	(
	param0
	);
	ld.param.f64 	%fd708, [retval0];
	} // callseq 32
	setp.lt.s32 	%p374, %r20, 0;
	neg.f64 	%fd710, %fd708;
	selp.f64 	%fd711, %fd710, %fd708, %p372;
	selp.f64 	%fd712, %fd711, %fd708, %p374;
	setp.eq.f32 	%p375, %f11, 0f00000000;
	selp.b32 	%r505, %r20, 0, %p372;
	or.b32  	%r506, %r505, 2146435072;
	selp.b32 	%r507, %r506, %r505, %p371;
	mov.b32 	%r508, 0;
	mov.b64 	%fd713, {%r508, %r507};
	selp.f64 	%fd976, %fd713, %fd712, %p375;
	add.f64 	%fd714, %fd27, 0d4000000000000000;
	{
	.reg .b32 %temp; 
	mov.b64 	{%temp, %r509}, %fd714;
	}
	and.b32  	%r510, %r509, 2146435072;
	setp.ne.s32 	%p376, %r510, 2146435072;
	@%p376 bra 	$L__BB9_33;
	setp.nan.f32 	%p377, %f11, %f11;
	@%p377 bra 	$L__BB9_32;
	setp.neu.f64 	%p378, %fd28, 0d7FF0000000000000;
	@%p378 bra 	$L__BB9_33;
	selp.b32 	%r511, %r7, %r6, %p1;
	selp.b32 	%r512, %r511, %r6, %p374;
	mov.b32 	%r513, 0;
	mov.b64 	%fd976, {%r513, %r512};
	bra.uni 	$L__BB9_33;
$L__BB9_32:
	mov.f64 	%fd715, 0d4000000000000000;
	add.rn.f64 	%fd976, %fd27, %fd715;
$L__BB9_33:
	setp.eq.f32 	%p380, %f11, 0f3F800000;
	selp.f64 	%fd716, 0d3FF0000000000000, %fd976, %p380;
	add.f64 	%fd717, %fd716, %fd975;
	cvt.rn.f32.f64 	%f291, %fd717;
	setp.eq.s32 	%p381, %r11, 1;
	@%p381 bra 	$L__BB9_46;
	ld.global.f32 	%f234, [%rd10+4];
	ld.global.f32 	%f235, [%rd11+4];
	sub.f32 	%f13, %f234, %f235;
	cvt.f64.f32 	%fd33, %f13;
	{
	.reg .b32 %temp; 
	mov.b64 	{%temp, %r21}, %fd33;
	}
	abs.f64 	%fd34, %fd33;
	{ // callseq 33, 0
	.param .b64 param0;
	st.param.f64 	[param0], %fd34;
	.param .b64 retval0;
	call.uni (retval0), 
	__internal_accurate_pow, 
	(
	param0
	);
	ld.param.f64 	%fd718, [retval0];
	} // callseq 33
	setp.lt.s32 	%p385, %r21, 0;
	neg.f64 	%fd720, %fd718;
	selp.f64 	%fd721, %fd720, %fd718, %p372;
	selp.f64 	%fd722, %fd721, %fd718, %p385;
	setp.eq.f32 	%p386, %f13, 0f00000000;
	selp.b32 	%r514, %r21, 0, %p372;
	or.b32  	%r515, %r514, 2146435072;
	selp.b32 	%r516, %r515, %r514, %p371;
	mov.b32 	%r517, 0;
	mov.b64 	%fd723, {%r517, %r516};
	selp.f64 	%fd977, %fd723, %fd722, %p386;
	add.f64 	%fd724, %fd33, 0d4000000000000000;
	{
	.reg .b32 %temp; 
	mov.b64 	{%temp, %r518}, %fd724;
	}
	and.b32  	%r519, %r518, 2146435072;
	setp.ne.s32 	%p387, %r519, 2146435072;
	@%p387 bra 	$L__BB9_39;
	setp.nan.f32 	%p388, %f13, %f13;
	@%p388 bra 	$L__BB9_38;
	setp.neu.f64 	%p389, %fd34, 0d7FF0000000000000;
	@%p389 bra 	$L__BB9_39;
	selp.b32 	%r520, %r7, %r6, %p1;
	selp.b32 	%r521, %r520, %r6, %p385;
	mov.b32 	%r522, 0;
	mov.b64 	%fd977, {%r522, %r521};
	bra.uni 	$L__BB9_39;
$L__BB9_38:
	mov.f64 	%fd725, 0d4000000000000000;
	add.rn.f64 	%fd977, %fd33, %fd725;
$L__BB9_39:
	setp.eq.f32 	%p391, %f13, 0f3F800000;
	selp.f64 	%fd726, 0d3FF0000000000000, %fd977, %p391;
	cvt.f64.f32 	%fd727, %f291;
	add.f64 	%fd728, %fd726, %fd727;
	cvt.rn.f32.f64 	%f291, %fd728;
	setp.eq.s32 	%p392, %r11, 2;
	@%p392 bra 	$L__BB9_46;
	ld.global.f32 	%f236, [%rd10+8];
	ld.global.f32 	%f237, [%rd11+8];
	sub.f32 	%f15, %f236, %f237;
	cvt.f64.f32 	%fd39, %f15;
	{
	.reg .b32 %temp; 
	mov.b64 	{%temp, %r22}, %fd39;
	}
	abs.f64 	%fd40, %fd39;
	{ // callseq 34, 0
	.param .b64 param0;
	st.param.f64 	[param0], %fd40;
	.param .b64 retval0;
	call.uni (retval0), 
	__internal_accurate_pow, 
	(
	param0
	);
	ld.param.f64 	%fd729, [retval0];
	} // callseq 34
	setp.lt.s32 	%p396, %r22, 0;
	neg.f64 	%fd731, %fd729;
	selp.f64 	%fd732, %fd731, %fd729, %p372;
	selp.f64 	%fd733, %fd732, %fd729, %p396;
	setp.eq.f32 	%p397, %f15, 0f00000000;
	selp.b32 	%r523, %r22, 0, %p372;
	or.b32  	%r524, %r523, 2146435072;
	selp.b32 	%r525, %r524, %r523, %p371;
	mov.b32 	%r526, 0;
	mov.b64 	%fd734, {%r526, %r525};
	selp.f64 	%fd978, %fd734, %fd733, %p397;
	add.f64 	%fd735, %fd39, 0d4000000000000000;
	{
	.reg .b32 %temp; 
	mov.b64 	{%temp, %r527}, %fd735;
	}
	and.b32  	%r528, %r527, 2146435072;
	setp.ne.s32 	%p398, %r528, 2146435072;
	@%p398 bra 	$L__BB9_45;
	setp.nan.f32 	%p399, %f15, %f15;
	@%p399 bra 	$L__BB9_44;
	setp.neu.f64 	%p400, %fd40, 0d7FF0000000000000;
	@%p400 bra 	$L__BB9_45;
	setp.lt.s32 	%p401, %r22, 0;
	selp.b32 	%r529, %r7, %r6, %p1;
	selp.b32 	%r530, %r529, %r6, %p401;
	mov.b32 	%r531, 0;
	mov.b64 	%fd978, {%r531, %r530};
	bra.uni 	$L__BB9_45;
$L__BB9_44:
	mov.f64 	%fd736, 0d4000000000000000;
	add.rn.f64 	%fd978, %fd39, %fd736;
$L__BB9_45:
	setp.eq.f32 	%p402, %f15, 0f3F800000;
	selp.f64 	%fd737, 0d3FF0000000000000, %fd978, %p402;
	cvt.f64.f32 	%fd738, %f291;
	add.f64 	%fd739, %fd737, %fd738;
	cvt.rn.f32.f64 	%f291, %fd739;
$L__BB9_46:
	setp.lt.s32 	%p403, %r161, 1;
	sqrt.rn.f32 	%f293, %f291;
	@%p403 bra 	$L__BB9_151;
	and.b32  	%r23, %r161, 3;
	mov.b32 	%r779, 1;
	mov.b32 	%r778, 0;
$L__BB9_48:
	setp.lt.u32 	%p409, %r161, 4;
	mul.lo.s32 	%r82, %r779, %r161;
	mov.f64 	%fd999, 0d0000000000000000;
	mov.b32 	%r781, 0;
	@%p409 bra 	$L__BB9_171;
	mov.f32 	%f306, 0f00000000;
	mov.b32 	%r780, 0;
$L__BB9_50:
	setp.lt.s32 	%p410, %r4, 0;
	setp.eq.s32 	%p411, %r5, 1062207488;
	mad.lo.s32 	%r545, %r9, %r161, %r780;
	mul.wide.s32 	%rd137, %r545, 4;
	add.s64 	%rd22, %rd4, %rd137;
	ld.global.f32 	%f240, [%rd22];
	add.s32 	%r546, %r780, %r82;
	mul.wide.u32 	%rd138, %r546, 4;
	add.s64 	%rd23, %rd5, %rd138;
	ld.global.f32 	%f241, [%rd23];
	sub.f32 	%f64, %f240, %f241;
	cvt.f64.f32 	%fd133, %f64;
	{
	.reg .b32 %temp; 
	mov.b64 	{%temp, %r84}, %fd133;
	}
	abs.f64 	%fd134, %fd133;
	{ // callseq 35, 0
	.param .b64 param0;
	st.param.f64 	[param0], %fd134;
	.param .b64 retval0;
	call.uni (retval0), 
	__internal_accurate_pow, 
	(
	param0
	);
	ld.param.f64 	%fd741, [retval0];
	} // callseq 35
	setp.lt.s32 	%p413, %r84, 0;
	neg.f64 	%fd743, %fd741;
	selp.f64 	%fd744, %fd743, %fd741, %p411;
	selp.f64 	%fd745, %fd744, %fd741, %p413;
	setp.eq.f32 	%p414, %f64, 0f00000000;
	selp.b32 	%r547, %r84, 0, %p411;
	or.b32  	%r548, %r547, 2146435072;
	selp.b32 	%r549, %r548, %r547, %p410;
	mov.b32 	%r550, 0;
	mov.b64 	%fd746, {%r550, %r549};
	selp.f64 	%fd995, %fd746, %fd745, %p414;
	add.f64 	%fd747, %fd133, 0d4000000000000000;
	{
	.reg .b32 %temp; 
	mov.b64 	{%temp, %r551}, %fd747;
	}
	and.b32  	%r552, %r551, 2146435072;
	setp.ne.s32 	%p415, %r552, 2146435072;
	@%p415 bra 	$L__BB9_154;
	setp.nan.f32 	%p416, %f64, %f64;
	@%p416 bra 	$L__BB9_153;
	setp.neu.f64 	%p417, %fd134, 0d7FF0000000000000;
	@%p417 bra 	$L__BB9_154;
	selp.b32 	%r553, %r7, %r6, %p1;
	selp.b32 	%r554, %r553, %r6, %p413;
	mov.b32 	%r555, 0;
	mov.b64 	%fd995, {%r555, %r554};
	bra.uni 	$L__BB9_154;
$L__BB9_54:
	setp.gt.f32 	%p405, %f293, 0f00000000;
	selp.f32 	%f293, 0f00000000, %f293, %p405;
	selp.b32 	%r761, %r760, %r761, %p405;
	add.s32 	%r763, %r760, 4;
	add.s32 	%r538, %r760, 3;
	setp.ne.s32 	%p406, %r538, %r77;
	mov.u32 	%r760, %r763;
	@%p406 bra 	$L__BB9_54;
$L__BB9_55:
	and.b32  	%r539, %r8, 3;
	setp.eq.s32 	%p407, %r539, 0;
	setp.gt.f32 	%p408, %f293, 0f00000000;
	selp.b32 	%r540, %r763, %r761, %p408;
	selp.b32 	%r778, %r761, %r540, %p407;
$L__BB9_56:
	setp.gt.s32 	%p486, %r161, 0;
	cvta.to.global.u64 	%rd146, %rd54;
	mul.wide.s32 	%rd147, %r9, 4;
	add.s64 	%rd148, %rd146, %rd147;
	st.global.u32 	[%rd148], %r778;
	ld.global.u32 	%r79, [%rd7+1024];
	mov.f32 	%f296, 0f00000000;
	@%p486 bra 	$L__BB9_57;
	bra.uni 	$L__BB9_100;
$L__BB9_57:
	mul.lo.s32 	%r32, %r79, %r161;
	and.b32  	%r33, %r161, 3;
	setp.lt.u32 	%p487, %r161, 4;
	mov.b32 	%r765, 0;
	mov.f64 	%fd983, 0d0000000000000000;
	@%p487 bra 	$L__BB9_81;
	and.b32  	%r765, %r161, 2147483644;
	mov.b32 	%r764, 0;
	mov.f32 	%f296, 0f00000000;
$L__BB9_59:
	setp.lt.s32 	%p488, %r4, 0;
	setp.eq.s32 	%p489, %r5, 1062207488;
	add.s32 	%r614, %r764, %r32;
	mul.wide.s32 	%rd149, %r614, 4;
	add.s64 	%rd12, %rd4, %rd149;
	ld.global.f32 	%f258, [%rd12];
	mul.wide.u32 	%rd150, %r764, 4;
	add.s64 	%rd13, %rd5, %rd150;
	ld.global.f32 	%f259, [%rd13];
	sub.f32 	%f23, %f258, %f259;
	cvt.f64.f32 	%fd45, %f23;
	{
	.reg .b32 %temp; 
	mov.b64 	{%temp, %r36}, %fd45;
	}
	abs.f64 	%fd46, %fd45;
	{ // callseq 42, 0
	.param .b64 param0;
	st.param.f64 	[param0], %fd46;
	.param .b64 retval0;
	call.uni (retval0), 
	__internal_accurate_pow, 
	(
	param0
	);
	ld.param.f64 	%fd818, [retval0];
	} // callseq 42
	setp.lt.s32 	%p491, %r36, 0;
	neg.f64 	%fd820, %fd818;
	selp.f64 	%fd821, %fd820, %fd818, %p489;
	selp.f64 	%fd822, %fd821, %fd818, %p491;
	setp.eq.f32 	%p492, %f23, 0f00000000;
	selp.b32 	%r615, %r36, 0, %p489;
	or.b32  	%r616, %r615, 2146435072;
	selp.b32 	%r617, %r616, %r615, %p488;
	mov.b32 	%r618, 0;
	mov.b64 	%fd823, {%r618, %r617};
	selp.f64 	%fd979, %fd823, %fd822, %p492;
	add.f64 	%fd824, %fd45, 0d4000000000000000;
	{
	.reg .b32 %temp; 
	mov.b64 	{%temp, %r619}, %fd824;
	}
	and.b32  	%r620, %r619, 2146435072;
	setp.ne.s32 	%p493, %r620, 2146435072;
	@%p493 bra 	$L__BB9_64;
	setp.nan.f32 	%p494, %f23, %f23;
	@%p494 bra 	$L__BB9_63;
	setp.neu.f64 	%p495, %fd46, 0d7FF0000000000000;
	@%p495 bra 	$L__BB9_64;
	selp.b32 	%r621, %r7, %r6, %p1;
	selp.b32 	%r622, %r621, %r6, %p491;
	mov.b32 	%r623, 0;
	mov.b64 	%fd979, {%r623, %r622};
	bra.uni 	$L__BB9_64;
$L__BB9_63:
	mov.f64 	%fd825, 0d4000000000000000;
	add.rn.f64 	%fd979, %fd45, %fd825;
$L__BB9_64:
	setp.eq.f32 	%p500, %f23, 0f3F800000;
	selp.f64 	%fd826, 0d3FF0000000000000, %fd979, %p500;
	cvt.f64.f32 	%fd827, %f296;
	add.f64 	%fd828, %fd826, %fd827;
	cvt.rn.f32.f64 	%f24, %fd828;
	ld.global.f32 	%f260, [%rd12+4];
	ld.global.f32 	%f261, [%rd13+4];
	sub.f32 	%f25, %f260, %f261;
	cvt.f64.f32 	%fd51, %f25;
	{
	.reg .b32 %temp; 
	mov.b64 	{%temp, %r37}, %fd51;
	}
	abs.f64 	%fd52, %fd51;
	{ // callseq 43, 0
	.param .b64 param0;
	st.param.f64 	[param0], %fd52;
	.param .b64 retval0;
	call.uni (retval0), 
	__internal_accurate_pow, 
	(
	param0
	);
	ld.param.f64 	%fd829, [retval0];
	} // callseq 43
	setp.lt.s32 	%p501, %r37, 0;
	neg.f64 	%fd831, %fd829;
	selp.f64 	%fd832, %fd831, %fd829, %p489;
	selp.f64 	%fd833, %fd832, %fd829, %p501;
	setp.eq.f32 	%p502, %f25, 0f00000000;
	selp.b32 	%r624, %r37, 0, %p489;
	or.b32  	%r625, %r624, 2146435072;
	selp.b32 	%r626, %r625, %r624, %p488;
	mov.b32 	%r627, 0;
	mov.b64 	%fd834, {%r627, %r626};
	selp.f64 	%fd980, %fd834, %fd833, %p502;
	add.f64 	%fd835, %fd51, 0d4000000000000000;
	{
	.reg .b32 %temp; 
	mov.b64 	{%temp, %r628}, %fd835;
	}
	and.b32  	%r629, %r628, 2146435072;
	setp.ne.s32 	%p503, %r629, 2146435072;
	@%p503 bra 	$L__BB9_69;
	setp.nan.f32 	%p504, %f25, %f25;
	@%p504 bra 	$L__BB9_68;
	setp.neu.f64 	%p505, %fd52, 0d7FF0000000000000;
	@%p505 bra 	$L__BB9_69;
	selp.b32 	%r630, %r7, %r6, %p1;
	selp.b32 	%r631, %r630, %r6, %p501;
	mov.b32 	%r632, 0;
	mov.b64 	%fd980, {%r632, %r631};
	bra.uni 	$L__BB9_69;
$L__BB9_68:
	mov.f64 	%fd836, 0d4000000000000000;
	add.rn.f64 	%fd980, %fd51, %fd836;
$L__BB9_69:
	setp.eq.f32 	%p510, %f25, 0f3F800000;
	selp.f64 	%fd837, 0d3FF0000000000000, %fd980, %p510;
	cvt.f64.f32 	%fd838, %f24;
	add.f64 	%fd839, %fd837, %fd838;
	cvt.rn.f32.f64 	%f26, %fd839;
	ld.global.f32 	%f262, [%rd12+8];
	ld.global.f32 	%f263, [%rd13+8];
	sub.f32 	%f27, %f262, %f263;
	cvt.f64.f32 	%fd57, %f27;
	{
	.reg .b32 %temp; 
	mov.b64 	{%temp, %r38}, %fd57;
	}
	abs.f64 	%fd58, %fd57;
	{ // callseq 44, 0
	.param .b64 param0;
	st.param.f64 	[param0], %fd58;
	.param .b64 retval0;
	call.uni (retval0), 
	__internal_accurate_pow, 
	(
	param0
	);
	ld.param.f64 	%fd840, [retval0];
	} // callseq 44
	setp.lt.s32 	%p511, %r38, 0;
	neg.f64 	%fd842, %fd840;
	selp.f64 	%fd843, %fd842, %fd840, %p489;
	selp.f64 	%fd844, %fd843, %fd840, %p511;
	setp.eq.f32 	%p512, %f27, 0f00000000;
	selp.b32 	%r633, %r38, 0, %p489;
	or.b32  	%r634, %r633, 2146435072;
	selp.b32 	%r635, %r634, %r633, %p488;
	mov.b32 	%r636, 0;
	mov.b64 	%fd845, {%r636, %r635};
	selp.f64 	%fd981, %fd845, %fd844, %p512;
	add.f64 	%fd846, %fd57, 0d4000000000000000;
	{
	.reg .b32 %temp; 
	mov.b64 	{%temp, %r637}, %fd846;
	}
	and.b32  	%r638, %r637, 2146435072;
	setp.ne.s32 	%p513, %r638, 2146435072;
	@%p513 bra 	$L__BB9_74;
	setp.nan.f32 	%p514, %f27, %f27;
	@%p514 bra 	$L__BB9_73;
	setp.neu.f64 	%p515, %fd58, 0d7FF0000000000000;
	@%p515 bra 	$L__BB9_74;
	selp.b32 	%r639, %r7, %r6, %p1;
	selp.b32 	%r640, %r639, %r6, %p511;
	mov.b32 	%r641, 0;
	mov.b64 	%fd981, {%r641, %r640};
	bra.uni 	$L__BB9_74;
$L__BB9_73:
	mov.f64 	%fd847, 0d4000000000000000;
	add.rn.f64 	%fd981, %fd57, %fd847;
$L__BB9_74:
	setp.eq.f32 	%p520, %f27, 0f3F800000;
	selp.f64 	%fd848, 0d3FF0000000000000, %fd981, %p520;
	cvt.f64.f32 	%fd849, %f26;
	add.f64 	%fd850, %fd848, %fd849;
	cvt.rn.f32.f64 	%f28, %fd850;
	ld.global.f32 	%f264, [%rd12+12];
	ld.global.f32 	%f265, [%rd13+12];
	sub.f32 	%f29, %f264, %f265;
	cvt.f64.f32 	%fd63, %f29;
	{
	.reg .b32 %temp; 
	mov.b64 	{%temp, %r39}, %fd63;
	}
	abs.f64 	%fd64, %fd63;
	{ // callseq 45, 0
	.param .b64 param0;
	st.param.f64 	[param0], %fd64;
	.param .b64 retval0;
	call.uni (retval0), 
	__internal_accurate_pow, 
	(
	param0
	);
	ld.param.f64 	%fd851, [retval0];
	} // callseq 45
	setp.lt.s32 	%p521, %r39, 0;
	neg.f64 	%fd853, %fd851;
	selp.f64 	%fd854, %fd853, %fd851, %p489;
	selp.f64 	%fd855, %fd854, %fd851, %p521;
	setp.eq.f32 	%p522, %f29, 0f00000000;
	selp.b32 	%r642, %r39, 0, %p489;
	or.b32  	%r643, %r642, 2146435072;
	selp.b32 	%r644, %r643, %r642, %p488;
	mov.b32 	%r645, 0;
	mov.b64 	%fd856, {%r645, %r644};
	selp.f64 	%fd982, %fd856, %fd855, %p522;
	add.f64 	%fd857, %fd63, 0d4000000000000000;
	{
	.reg .b32 %temp; 
	mov.b64 	{%temp, %r646}, %fd857;
	}
	and.b32  	%r647, %r646, 2146435072;
	setp.ne.s32 	%p523, %r647, 2146435072;
	@%p523 bra 	$L__BB9_79;
	setp.nan.f32 	%p524, %f29, %f29;
	@%p524 bra 	$L__BB9_78;
	setp.neu.f64 	%p525, %fd64, 0d7FF0000000000000;
	@%p525 bra 	$L__BB9_79;
	setp.lt.s32 	%p526, %r39, 0;
	selp.b32 	%r648, %r7, %r6, %p1;
	selp.b32 	%r649, %r648, %r6, %p526;
	mov.b32 	%r650, 0;
	mov.b64 	%fd982, {%r650, %r649};
	bra.uni 	$L__BB9_79;
$L__BB9_78:
	mov.f64 	%fd858, 0d4000000000000000;
	add.rn.f64 	%fd982, %fd63, %fd858;
$L__BB9_79:
	setp.eq.f32 	%p527, %f29, 0f3F800000;
	selp.f64 	%fd859, 0d3FF0000000000000, %fd982, %p527;
	cvt.f64.f32 	%fd860, %f28;
	add.f64 	%fd861, %fd859, %fd860;
	cvt.rn.f32.f64 	%f296, %fd861;
	add.s32 	%r764, %r764, 4;
	setp.ne.s32 	%p528, %r764, %r765;
	@%p528 bra 	$L__BB9_59;
	cvt.f64.f32 	%fd983, %f296;
$L__BB9_81:
	setp.eq.s32 	%p529, %r33, 0;
	@%p529 bra 	$L__BB9_100;
	setp.lt.s32 	%p530, %r4, 0;
	setp.eq.s32 	%p531, %r5, 1062207488;
	add.s32 	%r651, %r765, %r32;
	mul.wide.s32 	%rd151, %r651, 4;
	add.s64 	%rd14, %rd4, %rd151;
	ld.global.f32 	%f266, [%rd14];
	mul.wide.u32 	%rd152, %r765, 4;
	add.s64 	%rd15, %rd5, %rd152;
	ld.global.f32 	%f267, [%rd15];
	sub.f32 	%f32, %f266, %f267;
	cvt.f64.f32 	%fd71, %f32;
	{
	.reg .b32 %temp; 
	mov.b64 	{%temp, %r42}, %fd71;
	}
	abs.f64 	%fd72, %fd71;
	{ // callseq 46, 0
	.param .b64 param0;
	st.param.f64 	[param0], %fd72;
	.param .b64 retval0;
	call.uni (retval0), 
	__internal_accurate_pow, 
	(
	param0
	);
	ld.param.f64 	%fd862, [retval0];
	} // callseq 46
	setp.lt.s32 	%p533, %r42, 0;
	neg.f64 	%fd864, %fd862;
	selp.f64 	%fd865, %fd864, %fd862, %p531;
	selp.f64 	%fd866, %fd865, %fd862, %p533;
	setp.eq.f32 	%p534, %f32, 0f00000000;
	selp.b32 	%r652, %r42, 0, %p531;
	or.b32  	%r653, %r652, 2146435072;
	selp.b32 	%r654, %r653, %r652, %p530;
	mov.b32 	%r655, 0;
	mov.b64 	%fd867, {%r655, %r654};
	selp.f64 	%fd984, %fd867, %fd866, %p534;
	add.f64 	%fd868, %fd71, 0d4000000000000000;
	{
	.reg .b32 %temp; 
	mov.b64 	{%temp, %r656}, %fd868;
	}
	and.b32  	%r657, %r656, 2146435072;
	setp.ne.s32 	%p535, %r657, 2146435072;
	@%p535 bra 	$L__BB9_87;
	setp.nan.f32 	%p536, %f32, %f32;
	@%p536 bra 	$L__BB9_86;
	setp.neu.f64 	%p537, %fd72, 0d7FF0000000000000;
	@%p537 bra 	$L__BB9_87;
	setp.lt.s32 	%p538, %r42, 0;
	selp.b32 	%r658, %r7, %r6, %p1;
	selp.b32 	%r659, %r658, %r6, %p538;
	mov.b32 	%r660, 0;
	mov.b64 	%fd984, {%r660, %r659};
	bra.uni 	$L__BB9_87;
$L__BB9_86:
	mov.f64 	%fd869, 0d4000000000000000;
	add.rn.f64 	%fd984, %fd71, %fd869;
$L__BB9_87:
	setp.eq.f32 	%p539, %f32, 0f3F800000;
	selp.f64 	%fd870, 0d3FF0000000000000, %fd984, %p539;
	add.f64 	%fd871, %fd870, %fd983;
	cvt.rn.f32.f64 	%f296, %fd871;
	setp.eq.s32 	%p540, %r33, 1;
	@%p540 bra 	$L__BB9_100;
	setp.lt.s32 	%p541, %r4, 0;
	setp.eq.s32 	%p542, %r5, 1062207488;
	ld.global.f32 	%f268, [%rd14+4];
	ld.global.f32 	%f269, [%rd15+4];
	sub.f32 	%f34, %f268, %f269;
	cvt.f64.f32 	%fd77, %f34;
	{
	.reg .b32 %temp; 
	mov.b64 	{%temp, %r43}, %fd77;
	}
	abs.f64 	%fd78, %fd77;
	{ // callseq 47, 0
	.param .b64 param0;
	st.param.f64 	[param0], %fd78;
	.param .b64 retval0;
	call.uni (retval0), 
	__internal_accurate_pow, 
	(
	param0
	);
	ld.param.f64 	%fd872, [retval0];
	} // callseq 47
	setp.lt.s32 	%p544, %r43, 0;
	neg.f64 	%fd874, %fd872;
	selp.f64 	%fd875, %fd874, %fd872, %p542;
	selp.f64 	%fd876, %fd875, %fd872, %p544;
	setp.eq.f32 	%p545, %f34, 0f00000000;
	selp.b32 	%r661, %r43, 0, %p542;
	or.b32  	%r662, %r661, 2146435072;
	selp.b32 	%r663, %r662, %r661, %p541;
	mov.b32 	%r664, 0;
	mov.b64 	%fd877, {%r664, %r663};
	selp.f64 	%fd985, %fd877, %fd876, %p545;
	add.f64 	%fd878, %fd77, 0d4000000000000000;
	{
	.reg .b32 %temp; 
	mov.b64 	{%temp, %r665}, %fd878;
	}
	and.b32  	%r666, %r665, 2146435072;
	setp.ne.s32 	%p546, %r666, 2146435072;
	@%p546 bra 	$L__BB9_93;
	setp.nan.f32 	%p547, %f34, %f34;
	@%p547 bra 	$L__BB9_92;
	setp.neu.f64 	%p548, %fd78, 0d7FF0000000000000;
	@%p548 bra 	$L__BB9_93;
	setp.lt.s32 	%p549, %r43, 0;
	selp.b32 	%r667, %r7, %r6, %p1;
	selp.b32 	%r668, %r667, %r6, %p549;
	mov.b32 	%r669, 0;
	mov.b64 	%fd985, {%r669, %r668};
	bra.uni 	$L__BB9_93;
$L__BB9_92:
	mov.f64 	%fd879, 0d4000000000000000;
	add.rn.f64 	%fd985, %fd77, %fd879;
$L__BB9_93:
	setp.eq.f32 	%p550, %f34, 0f3F800000;
	selp.f64 	%fd880, 0d3FF0000000000000, %fd985, %p550;
	cvt.f64.f32 	%fd881, %f296;
	add.f64 	%fd882, %fd880, %fd881;
	cvt.rn.f32.f64 	%f296, %fd882;
	setp.eq.s32 	%p551, %r33, 2;
	@%p551 bra 	$L__BB9_100;
	setp.lt.s32 	%p552, %r4, 0;
	setp.eq.s32 	%p553, %r5, 1062207488;
	ld.global.f32 	%f270, [%rd14+8];
	ld.global.f32 	%f271, [%rd15+8];
	sub.f32 	%f36, %f270, %f271;
	cvt.f64.f32 	%fd83, %f36;
	{
	.reg .b32 %temp; 
	mov.b64 	{%temp, %r44}, %fd83;
	}
	abs.f64 	%fd84, %fd83;
	{ // callseq 48, 0
	.param .b64 param0;
	st.param.f64 	[param0], %fd84;
	.param .b64 retval0;
	call.uni (retval0), 
	__internal_accurate_pow, 
	(
	param0
	);
	ld.param.f64 	%fd883, [retval0];
	} // callseq 48
	setp.lt.s32 	%p555, %r44, 0;
	neg.f64 	%fd885, %fd883;
	selp.f64 	%fd886, %fd885, %fd883, %p553;
	selp.f64 	%fd887, %fd886, %fd883, %p555;
	setp.eq.f32 	%p556, %f36, 0f00000000;
	selp.b32 	%r670, %r44, 0, %p553;
	or.b32  	%r671, %r670, 2146435072;
	selp.b32 	%r672, %r671, %r670, %p552;
	mov.b32 	%r673, 0;
	mov.b64 	%fd888, {%r673, %r672};
	selp.f64 	%fd986, %fd888, %fd887, %p556;
	add.f64 	%fd889, %fd83, 0d4000000000000000;
	{
	.reg .b32 %temp; 
	mov.b64 	{%temp, %r674}, %fd889;
	}
	and.b32  	%r675, %r674, 2146435072;
	setp.ne.s32 	%p557, %r675, 2146435072;
	@%p557 bra 	$L__BB9_99;
	setp.nan.f32 	%p558, %f36, %f36;
	@%p558 bra 	$L__BB9_98;
	setp.neu.f64 	%p559, %fd84, 0d7FF0000000000000;
	@%p559 bra 	$L__BB9_99;
	setp.lt.s32 	%p560, %r44, 0;
	selp.b32 	%r676, %r7, %r6, %p1;
	selp.b32 	%r677, %r676, %r6, %p560;
	mov.b32 	%r678, 0;
	mov.b64 	%fd986, {%r678, %r677};
	bra.uni 	$L__BB9_99;
$L__BB9_98:
	mov.f64 	%fd890, 0d4000000000000000;
	add.rn.f64 	%fd986, %fd83, %fd890;
$L__BB9_99:
	setp.eq.f32 	%p561, %f36, 0f3F800000;
	selp.f64 	%fd891, 0d3FF0000000000000, %fd986, %p561;
	cvt.f64.f32 	%fd892, %f296;
	add.f64 	%fd893, %fd891, %fd892;
	cvt.rn.f32.f64 	%f296, %fd893;
$L__BB9_100:
	setp.lt.s32 	%p562, %r161, 1;
	sqrt.rn.f32 	%f298, %f296;
	@%p562 bra 	$L__BB9_108;
	and.b32  	%r45, %r161, 3;
	mov.b32 	%r772, 1;
	mov.b32 	%r776, 0;
$L__BB9_102:
	setp.lt.u32 	%p568, %r161, 4;
	mul.lo.s32 	%r58, %r772, %r161;
	mov.f64 	%fd991, 0d0000000000000000;
	mov.b32 	%r775, 0;
	@%p568 bra 	$L__BB9_130;
	and.b32  	%r691, %r161, 2147483644;
	neg.s32 	%r774, %r691;
	mul.lo.s32 	%r773, %r79, %r161;
	mul.wide.u32 	%rd153, %r58, 4;
	add.s64 	%rd154, %rd5, %rd153;
	add.s64 	%rd167, %rd154, 8;
	mov.f32 	%f302, 0f00000000;
$L__BB9_104:
	setp.lt.s32 	%p569, %r4, 0;
	setp.eq.s32 	%p570, %r5, 1062207488;
	mul.wide.s32 	%rd155, %r773, 4;
	add.s64 	%rd156, %rd4, %rd155;
	add.s64 	%rd18, %rd156, 8;
	ld.global.f32 	%f274, [%rd156];
	ld.global.f32 	%f275, [%rd167+-8];
	sub.f32 	%f45, %f274, %f275;
	cvt.f64.f32 	%fd89, %f45;
	{
	.reg .b32 %temp; 
	mov.b64 	{%temp, %r63}, %fd89;
	}
	abs.f64 	%fd90, %fd89;
	{ // callseq 49, 0
	.param .b64 param0;
	st.param.f64 	[param0], %fd90;
	.param .b64 retval0;
	call.uni (retval0), 
	__internal_accurate_pow, 
	(
	param0
	);
	ld.param.f64 	%fd895, [retval0];
	} // callseq 49
	setp.lt.s32 	%p572, %r63, 0;
	neg.f64 	%fd897, %fd895;
	selp.f64 	%fd898, %fd897, %fd895, %p570;
	selp.f64 	%fd899, %fd898, %fd895, %p572;
	setp.eq.f32 	%p573, %f45, 0f00000000;
	selp.b32 	%r692, %r63, 0, %p570;
	or.b32  	%r693, %r692, 2146435072;
	selp.b32 	%r694, %r693, %r692, %p569;
	mov.b32 	%r695, 0;
	mov.b64 	%fd900, {%r695, %r694};
	selp.f64 	%fd987, %fd900, %fd899, %p573;
	add.f64 	%fd901, %fd89, 0d4000000000000000;
	{
	.reg .b32 %temp; 
	mov.b64 	{%temp, %r696}, %fd901;
	}
	and.b32  	%r697, %r696, 2146435072;
	setp.ne.s32 	%p574, %r697, 2146435072;
	@%p574 bra 	$L__BB9_113;
	setp.nan.f32 	%p575, %f45, %f45;
	@%p575 bra 	$L__BB9_112;
	setp.neu.f64 	%p576, %fd90, 0d7FF0000000000000;
	@%p576 bra 	$L__BB9_113;
	selp.b32 	%r698, %r7, %r6, %p1;
	selp.b32 	%r699, %r698, %r6, %p572;
	mov.b32 	%r700, 0;
	mov.b64 	%fd987, {%r700, %r699};
	bra.uni 	$L__BB9_113;
$L__BB9_108:
	add.s32 	%r46, %r162, -1;
	add.s32 	%r682, %r162, -2;
	setp.lt.u32 	%p563, %r682, 3;
	mov.b32 	%r770, 1;
	mov.b32 	%r768, 0;
	@%p563 bra 	$L__BB9_111;
	and.b32  	%r47, %r46, -4;
	mov.b32 	%r767, 1;
	mov.b32 	%r768, 0;
$L__BB9_110:
	setp.gt.f32 	%p564, %f298, 0f00000000;
	selp.f32 	%f298, 0f00000000, %f298, %p564;
	selp.b32 	%r768, %r767, %r768, %p564;
	add.s32 	%r770, %r767, 4;
	add.s32 	%r685, %r767, 3;
	setp.ne.s32 	%p565, %r685, %r47;
	mov.u32 	%r767, %r770;
	@%p565 bra 	$L__BB9_110;
$L__BB9_111:
	and.b32  	%r686, %r46, 3;
	setp.eq.s32 	%p566, %r686, 0;
	setp.gt.f32 	%p567, %f298, 0f00000000;
	selp.b32 	%r687, %r770, %r768, %p567;
	selp.b32 	%r776, %r768, %r687, %p566;
	bra.uni 	$L__BB9_150;
$L__BB9_112:
	mov.f64 	%fd902, 0d4000000000000000;
	add.rn.f64 	%fd987, %fd89, %fd902;
$L__BB9_113:
	setp.eq.f32 	%p581, %f45, 0f3F800000;
	selp.f64 	%fd903, 0d3FF0000000000000, %fd987, %p581;
	cvt.f64.f32 	%fd904, %f302;
	add.f64 	%fd905, %fd903, %fd904;
	cvt.rn.f32.f64 	%f46, %fd905;
	ld.global.f32 	%f276, [%rd18+-4];
	ld.global.f32 	%f277, [%rd167+-4];
	sub.f32 	%f47, %f276, %f277;
	cvt.f64.f32 	%fd95, %f47;
	{
	.reg .b32 %temp; 
	mov.b64 	{%temp, %r64}, %fd95;
	}
	abs.f64 	%fd96, %fd95;
	{ // callseq 50, 0
	.param .b64 param0;
	st.param.f64 	[param0], %fd96;
	.param .b64 retval0;
	call.uni (retval0), 
	__internal_accurate_pow, 
	(
	param0
	);
	ld.param.f64 	%fd906, [retval0];
	} // callseq 50
	setp.lt.s32 	%p582, %r64, 0;
	neg.f64 	%fd908, %fd906;
	selp.f64 	%fd909, %fd908, %fd906, %p570;
	selp.f64 	%fd910, %fd909, %fd906, %p582;
	setp.eq.f32 	%p583, %f47, 0f00000000;
	selp.b32 	%r701, %r64, 0, %p570;
	or.b32  	%r702, %r701, 2146435072;
	selp.b32 	%r703, %r702, %r701, %p569;
	mov.b32 	%r704, 0;
	mov.b64 	%fd911, {%r704, %r703};
	selp.f64 	%fd988, %fd911, %fd910, %p583;
	add.f64 	%fd912, %fd95, 0d4000000000000000;
	{
	.reg .b32 %temp; 
	mov.b64 	{%temp, %r705}, %fd912;
	}
	and.b32  	%r706, %r705, 2146435072;
	setp.ne.s32 	%p584, %r706, 2146435072;
	@%p584 bra 	$L__BB9_118;
	setp.nan.f32 	%p585, %f47, %f47;
	@%p585 bra 	$L__BB9_117;
	setp.neu.f64 	%p586, %fd96, 0d7FF0000000000000;
	@%p586 bra 	$L__BB9_118;
	selp.b32 	%r707, %r7, %r6, %p1;
	selp.b32 	%r708, %r707, %r6, %p582;
	mov.b32 	%r709, 0;
	mov.b64 	%fd988, {%r709, %r708};
	bra.uni 	$L__BB9_118;
$L__BB9_117:
	mov.f64 	%fd913, 0d4000000000000000;
	add.rn.f64 	%fd988, %fd95, %fd913;
$L__BB9_118:
	setp.eq.f32 	%p591, %f47, 0f3F800000;
	selp.f64 	%fd914, 0d3FF0000000000000, %fd988, %p591;
	cvt.f64.f32 	%fd915, %f46;
	add.f64 	%fd916, %fd914, %fd915;
	cvt.rn.f32.f64 	%f48, %fd916;
	ld.global.f32 	%f278, [%rd18];
	ld.global.f32 	%f279, [%rd167];
	sub.f32 	%f49, %f278, %f279;
	cvt.f64.f32 	%fd101, %f49;
	{
	.reg .b32 %temp; 
	mov.b64 	{%temp, %r65}, %fd101;
	}
	abs.f64 	%fd102, %fd101;
	{ // callseq 51, 0
	.param .b64 param0;
	st.param.f64 	[param0], %fd102;
	.param .b64 retval0;
	call.uni (retval0), 
	__internal_accurate_pow, 
	(
	param0
	);
	ld.param.f64 	%fd917, [retval0];
	} // callseq 51
	setp.lt.s32 	%p592, %r65, 0;
	neg.f64 	%fd919, %fd917;
	selp.f64 	%fd920, %fd919, %fd917, %p570;
	selp.f64 	%fd921, %fd920, %fd917, %p592;
	setp.eq.f32 	%p593, %f49, 0f00000000;
	selp.b32 	%r710, %r65, 0, %p570;
	or.b32  	%r711, %r710, 2146435072;
	selp.b32 	%r712, %r711, %r710, %p569;
	mov.b32 	%r713, 0;
	mov.b64 	%fd922, {%r713, %r712};
	selp.f64 	%fd989, %fd922, %fd921, %p593;
	add.f64 	%fd923, %fd101, 0d4000000000000000;
	{
	.reg .b32 %temp; 
	mov.b64 	{%temp, %r714}, %fd923;
	}
	and.b32  	%r715, %r714, 2146435072;
	setp.ne.s32 	%p594, %r715, 2146435072;
	@%p594 bra 	$L__BB9_123;
	setp.nan.f32 	%p595, %f49, %f49;
	@%p595 bra 	$L__BB9_122;
	setp.neu.f64 	%p596, %fd102, 0d7FF0000000000000;
	@%p596 bra 	$L__BB9_123;
	selp.b32 	%r716, %r7, %r6, %p1;
	selp.b32 	%r717, %r716, %r6, %p592;
	mov.b32 	%r718, 0;
	mov.b64 	%fd989, {%r718, %r717};
	bra.uni 	$L__BB9_123;
$L__BB9_122:
	mov.f64 	%fd924, 0d4000000000000000;
	add.rn.f64 	%fd989, %fd101, %fd924;
$L__BB9_123:
	setp.eq.f32 	%p601, %f49, 0f3F800000;
	selp.f64 	%fd925, 0d3FF0000000000000, %fd989, %p601;
	cvt.f64.f32 	%fd926, %f48;
	add.f64 	%fd927, %fd925, %fd926;
	cvt.rn.f32.f64 	%f50, %fd927;
	ld.global.f32 	%f280, [%rd18+4];
	ld.global.f32 	%f281, [%rd167+4];
	sub.f32 	%f51, %f280, %f281;
	cvt.f64.f32 	%fd107, %f51;
	{
	.reg .b32 %temp; 
	mov.b64 	{%temp, %r66}, %fd107;
	}
	abs.f64 	%fd108, %fd107;
	{ // callseq 52, 0
	.param .b64 param0;
	st.param.f64 	[param0], %fd108;
	.param .b64 retval0;
	call.uni (retval0), 
	__internal_accurate_pow, 
	(
	param0
	);
	ld.param.f64 	%fd928, [retval0];
	} // callseq 52
	setp.lt.s32 	%p602, %r66, 0;
	neg.f64 	%fd930, %fd928;
	selp.f64 	%fd931, %fd930, %fd928, %p570;
	selp.f64 	%fd932, %fd931, %fd928, %p602;
	setp.eq.f32 	%p603, %f51, 0f00000000;
	selp.b32 	%r719, %r66, 0, %p570;
	or.b32  	%r720, %r719, 2146435072;
	selp.b32 	%r721, %r720, %r719, %p569;
	mov.b32 	%r722, 0;
	mov.b64 	%fd933, {%r722, %r721};
	selp.f64 	%fd990, %fd933, %fd932, %p603;
	add.f64 	%fd934, %fd107, 0d4000000000000000;
	{
	.reg .b32 %temp; 
	mov.b64 	{%temp, %r723}, %fd934;
	}
	and.b32  	%r724, %r723, 2146435072;
	setp.ne.s32 	%p604, %r724, 2146435072;
	@%p604 bra 	$L__BB9_128;
	setp.nan.f32 	%p605, %f51, %f51;
	@%p605 bra 	$L__BB9_127;
	setp.neu.f64 	%p606, %fd108, 0d7FF0000000000000;
	@%p606 bra 	$L__BB9_128;
	selp.b32 	%r725, %r7, %r6, %p1;
	selp.b32 	%r726, %r725, %r6, %p602;
	mov.b32 	%r727, 0;
	mov.b64 	%fd990, {%r727, %r726};
	bra.uni 	$L__BB9_128;
$L__BB9_127:
	mov.f64 	%fd935, 0d4000000000000000;
	add.rn.f64 	%fd990, %fd107, %fd935;
$L__BB9_128:
	setp.eq.f32 	%p608, %f51, 0f3F800000;
	selp.f64 	%fd936, 0d3FF0000000000000, %fd990, %p608;
	cvt.f64.f32 	%fd937, %f50;
	add.f64 	%fd938, %fd936, %fd937;
	cvt.rn.f32.f64 	%f302, %fd938;
	add.s32 	%r774, %r774, 4;
	add.s32 	%r773, %r773, 4;
	add.s64 	%rd167, %rd167, 16;
	setp.ne.s32 	%p609, %r774, 0;
	@%p609 bra 	$L__BB9_104;
	and.b32  	%r775, %r161, 2147483644;
	cvt.f64.f32 	%fd991, %f302;
$L__BB9_130:
	setp.eq.s32 	%p610, %r45, 0;
	@%p610 bra 	$L__BB9_149;
	setp.lt.s32 	%p611, %r4, 0;
	setp.eq.s32 	%p612, %r5, 1062207488;
	mad.lo.s32 	%r728, %r79, %r161, %r775;
	mul.wide.s32 	%rd157, %r728, 4;
	add.s64 	%rd20, %rd4, %rd157;
	ld.global.f32 	%f282, [%rd20];
	add.s32 	%r729, %r775, %r58;
	mul.wide.u32 	%rd158, %r729, 4;
	add.s64 	%rd159, %rd5, %rd158;
	ld.global.f32 	%f283, [%rd159];
	sub.f32 	%f54, %f282, %f283;
	cvt.f64.f32 	%fd115, %f54;
	{
	.reg .b32 %temp; 
	mov.b64 	{%temp, %r71}, %fd115;
	}
	abs.f64 	%fd116, %fd115;
	{ // callseq 53, 0
	.param .b64 param0;
	st.param.f64 	[param0], %fd116;
	.param .b64 retval0;
	call.uni (retval0), 
	__internal_accurate_pow, 
	(
	param0
	);
	ld.param.f64 	%fd939, [retval0];
	} // callseq 53
	setp.lt.s32 	%p614, %r71, 0;
	neg.f64 	%fd941, %fd939;
	selp.f64 	%fd942, %fd941, %fd939, %p612;
	selp.f64 	%fd943, %fd942, %fd939, %p614;
	setp.eq.f32 	%p615, %f54, 0f00000000;
	selp.b32 	%r730, %r71, 0, %p612;
	or.b32  	%r731, %r730, 2146435072;
	selp.b32 	%r732, %r731, %r730, %p611;
	mov.b32 	%r733, 0;
	mov.b64 	%fd944, {%r733, %r732};
	selp.f64 	%fd992, %fd944, %fd943, %p615;
	add.f64 	%fd945, %fd115, 0d4000000000000000;
	{
	.reg .b32 %temp; 
	mov.b64 	{%temp, %r734}, %fd945;
	}
	and.b32  	%r735, %r734, 2146435072;
	setp.ne.s32 	%p616, %r735, 2146435072;
	@%p616 bra 	$L__BB9_136;
	setp.nan.f32 	%p617, %f54, %f54;
	@%p617 bra 	$L__BB9_135;
	setp.neu.f64 	%p618, %fd116, 0d7FF0000000000000;
	@%p618 bra 	$L__BB9_136;
	selp.b32 	%r736, %r7, %r6, %p1;
	selp.b32 	%r737, %r736, %r6, %p614;
	mov.b32 	%r738, 0;
	mov.b64 	%fd992, {%r738, %r737};
	bra.uni 	$L__BB9_136;
$L__BB9_135:
	mov.f64 	%fd946, 0d4000000000000000;
	add.rn.f64 	%fd992, %fd115, %fd946;
$L__BB9_136:
	setp.eq.s32 	%p620, %r45, 1;
	setp.eq.f32 	%p621, %f54, 0f3F800000;
	selp.f64 	%fd947, 0d3FF0000000000000, %fd992, %p621;
	add.f64 	%fd948, %fd947, %fd991;
	cvt.rn.f32.f64 	%f302, %fd948;
	@%p620 bra 	$L__BB9_149;
	ld.global.f32 	%f284, [%rd20+4];
	cvt.u64.u32 	%rd160, %r58;
	cvt.u64.u32 	%rd161, %r775;
	add.s64 	%rd162, %rd161, %rd160;
	shl.b64 	%rd163, %rd162, 2;
	add.s64 	%rd21, %rd5, %rd163;
	ld.global.f32 	%f285, [%rd21+4];
	sub.f32 	%f56, %f284, %f285;
	cvt.f64.f32 	%fd121, %f56;
	{
	.reg .b32 %temp; 
	mov.b64 	{%temp, %r72}, %fd121;
	}
	abs.f64 	%fd122, %fd121;
	{ // callseq 54, 0
	.param .b64 param0;
	st.param.f64 	[param0], %fd122;
	.param .b64 retval0;
	call.uni (retval0), 
	__internal_accurate_pow, 
	(
	param0
	);
	ld.param.f64 	%fd949, [retval0];
	} // callseq 54
	setp.lt.s32 	%p625, %r72, 0;
	neg.f64 	%fd951, %fd949;
	selp.f64 	%fd952, %fd951, %fd949, %p612;
	selp.f64 	%fd953, %fd952, %fd949, %p625;
	setp.eq.f32 	%p626, %f56, 0f00000000;
	selp.b32 	%r739, %r72, 0, %p612;
	or.b32  	%r740, %r739, 2146435072;
	selp.b32 	%r741, %r740, %r739, %p611;
	mov.b32 	%r742, 0;
	mov.b64 	%fd954, {%r742, %r741};
	selp.f64 	%fd993, %fd954, %fd953, %p626;
	add.f64 	%fd955, %fd121, 0d4000000000000000;
	{
	.reg .b32 %temp; 
	mov.b64 	{%temp, %r743}, %fd955;
	}
	and.b32  	%r744, %r743, 2146435072;
	setp.ne.s32 	%p627, %r744, 2146435072;
	@%p627 bra 	$L__BB9_142;
	setp.nan.f32 	%p628, %f56, %f56;
	@%p628 bra 	$L__BB9_141;
	setp.neu.f64 	%p629, %fd122, 0d7FF0000000000000;
	@%p629 bra 	$L__BB9_142;
	selp.b32 	%r745, %r7, %r6, %p1;
	selp.b32 	%r746, %r745, %r6, %p625;
	mov.b32 	%r747, 0;
	mov.b64 	%fd993, {%r747, %r746};
	bra.uni 	$L__BB9_142;
$L__BB9_141:
	mov.f64 	%fd956, 0d4000000000000000;
	add.rn.f64 	%fd993, %fd121, %fd956;
$L__BB9_142:
	setp.eq.s32 	%p631, %r45, 2;
	setp.eq.f32 	%p632, %f56, 0f3F800000;
	selp.f64 	%fd957, 0d3FF0000000000000, %fd993, %p632;
	cvt.f64.f32 	%fd958, %f302;
	add.f64 	%fd959, %fd957, %fd958;
	cvt.rn.f32.f64 	%f302, %fd959;
	@%p631 bra 	$L__BB9_149;
	ld.global.f32 	%f286, [%rd20+8];
	ld.global.f32 	%f287, [%rd21+8];
	sub.f32 	%f58, %f286, %f287;
	cvt.f64.f32 	%fd127, %f58;
	{
	.reg .b32 %temp; 
	mov.b64 	{%temp, %r73}, %fd127;
	}
	abs.f64 	%fd128, %fd127;
	{ // callseq 55, 0
	.param .b64 param0;
	st.param.f64 	[param0], %fd128;
	.param .b64 retval0;
	call.uni (retval0), 
	__internal_accurate_pow, 
	(
	param0
	);
	ld.param.f64 	%fd960, [retval0];
	} // callseq 55
	setp.lt.s32 	%p636, %r73, 0;
	neg.f64 	%fd962, %fd960;
	selp.f64 	%fd963, %fd962, %fd960, %p612;
	selp.f64 	%fd964, %fd963, %fd960, %p636;
	setp.eq.f32 	%p637, %f58, 0f00000000;
	selp.b32 	%r748, %r73, 0, %p612;
	or.b32  	%r749, %r748, 2146435072;
	selp.b32 	%r750, %r749, %r748, %p611;
	mov.b32 	%r751, 0;
	mov.b64 	%fd965, {%r751, %r750};
	selp.f64 	%fd994, %fd965, %fd964, %p637;
	add.f64 	%fd966, %fd127, 0d4000000000000000;
	{
	.reg .b32 %temp; 
	mov.b64 	{%temp, %r752}, %fd966;
	}
	and.b32  	%r753, %r752, 2146435072;
	setp.ne.s32 	%p638, %r753, 2146435072;
	@%p638 bra 	$L__BB9_148;
	setp.nan.f32 	%p639, %f58, %f58;
	@%p639 bra 	$L__BB9_147;
	setp.neu.f64 	%p640, %fd128, 0d7FF0000000000000;
	@%p640 bra 	$L__BB9_148;
	setp.lt.s32 	%p641, %r73, 0;
	selp.b32 	%r754, %r7, %r6, %p1;
	selp.b32 	%r755, %r754, %r6, %p641;
	mov.b32 	%r756, 0;
	mov.b64 	%fd994, {%r756, %r755};
	bra.uni 	$L__BB9_148;
$L__BB9_147:
	mov.f64 	%fd967, 0d4000000000000000;
	add.rn.f64 	%fd994, %fd127, %fd967;
$L__BB9_148:
	setp.eq.f32 	%p642, %f58, 0f3F800000;
	selp.f64 	%fd968, 0d3FF0000000000000, %fd994, %p642;
	cvt.f64.f32 	%fd969, %f302;
	add.f64 	%fd970, %fd968, %fd969;
	cvt.rn.f32.f64 	%f302, %fd970;
$L__BB9_149:
	sqrt.rn.f32 	%f288, %f302;
	setp.lt.f32 	%p643, %f288, %f298;
	selp.f32 	%f298, %f288, %f298, %p643;
	selp.b32 	%r776, %r772, %r776, %p643;
	add.s32 	%r772, %r772, 1;
	setp.ne.s32 	%p644, %r772, %r162;
	@%p644 bra 	$L__BB9_102;
$L__BB9_150:
	cvta.to.global.u64 	%rd164, %rd54;
	mul.wide.s32 	%rd165, %r79, 4;
	add.s64 	%rd166, %rd164, %rd165;
	st.global.u32 	[%rd166], %r776;
	bra.uni 	$L__BB9_389;
$L__BB9_151:
	add.s32 	%r535, %r162, -2;
	setp.lt.u32 	%p404, %r535, 3;
	mov.b32 	%r763, 1;
	mov.b32 	%r761, 0;
	@%p404 bra 	$L__BB9_55;
	and.b32  	%r77, %r8, -4;
	mov.b32 	%r760, 1;
	mov.b32 	%r761, 0;
	bra.uni 	$L__BB9_54;
$L__BB9_153:
	mov.f64 	%fd748, 0d4000000000000000;
	add.rn.f64 	%fd995, %fd133, %fd748;
$L__BB9_154:
	setp.eq.f32 	%p422, %f64, 0f3F800000;
	selp.f64 	%fd749, 0d3FF0000000000000, %fd995, %p422;
	cvt.f64.f32 	%fd750, %f306;
	add.f64 	%fd751, %fd749, %fd750;
	cvt.rn.f32.f64 	%f65, %fd751;
	ld.global.f32 	%f242, [%rd22+4];
	ld.global.f32 	%f243, [%rd23+4];
	sub.f32 	%f66, %f242, %f243;
	cvt.f64.f32 	%fd139, %f66;
	{
	.reg .b32 %temp; 
	mov.b64 	{%temp, %r85}, %fd139;
	}
	abs.f64 	%fd140, %fd139;
	{ // callseq 36, 0
	.param .b64 param0;
	st.param.f64 	[param0], %fd140;
	.param .b64 retval0;
	call.uni (retval0), 
	__internal_accurate_pow, 
	(
	param0
	);
	ld.param.f64 	%fd752, [retval0];
	} // callseq 36
	setp.lt.s32 	%p423, %r85, 0;
	neg.f64 	%fd754, %fd752;
	selp.f64 	%fd755, %fd754, %fd752, %p411;
	selp.f64 	%fd756, %fd755, %fd752, %p423;
	setp.eq.f32 	%p424, %f66, 0f00000000;
	selp.b32 	%r556, %r85, 0, %p411;
	or.b32  	%r557, %r556, 2146435072;
	selp.b32 	%r558, %r557, %r556, %p410;
	mov.b32 	%r559, 0;
	mov.b64 	%fd757, {%r559, %r558};
	selp.f64 	%fd996, %fd757, %fd756, %p424;
	add.f64 	%fd758, %fd139, 0d4000000000000000;
	{
	.reg .b32 %temp; 
	mov.b64 	{%temp, %r560}, %fd758;
	}
	and.b32  	%r561, %r560, 2146435072;
	setp.ne.s32 	%p425, %r561, 2146435072;
	@%p425 bra 	$L__BB9_159;
	setp.nan.f32 	%p426, %f66, %f66;
	@%p426 bra 	$L__BB9_158;
	setp.neu.f64 	%p427, %fd140, 0d7FF0000000000000;
	@%p427 bra 	$L__BB9_159;
	selp.b32 	%r562, %r7, %r6, %p1;
	selp.b32 	%r563, %r562, %r6, %p423;
	mov.b32 	%r564, 0;
	mov.b64 	%fd996, {%r564, %r563};
	bra.uni 	$L__BB9_159;
$L__BB9_158:
	mov.f64 	%fd759, 0d4000000000000000;
	add.rn.f64 	%fd996, %fd139, %fd759;
$L__BB9_159:
	setp.eq.f32 	%p432, %f66, 0f3F800000;
	selp.f64 	%fd760, 0d3FF0000000000000, %fd996, %p432;
	cvt.f64.f32 	%fd761, %f65;
	add.f64 	%fd762, %fd760, %fd761;
	cvt.rn.f32.f64 	%f67, %fd762;
	ld.global.f32 	%f244, [%rd22+8];
	ld.global.f32 	%f245, [%rd23+8];
	sub.f32 	%f68, %f244, %f245;
	cvt.f64.f32 	%fd145, %f68;
	{
	.reg .b32 %temp; 
	mov.b64 	{%temp, %r86}, %fd145;
	}
	abs.f64 	%fd146, %fd145;
	{ // callseq 37, 0
	.param .b64 param0;
	st.param.f64 	[param0], %fd146;
	.param .b64 retval0;
	call.uni (retval0), 
	__internal_accurate_pow, 
	(
	param0
	);
	ld.param.f64 	%fd763, [retval0];
	} // callseq 37
	setp.lt.s32 	%p433, %r86, 0;
	neg.f64 	%fd765, %fd763;
	selp.f64 	%fd766, %fd765, %fd763, %p411;
	selp.f64 	%fd767, %fd766, %fd763, %p433;
	setp.eq.f32 	%p434, %f68, 0f00000000;
	selp.b32 	%r565, %r86, 0, %p411;
	or.b32  	%r566, %r565, 2146435072;
	selp.b32 	%r567, %r566, %r565, %p410;
	mov.b32 	%r568, 0;
	mov.b64 	%fd768, {%r568, %r567};
	selp.f64 	%fd997, %fd768, %fd767, %p434;
	add.f64 	%fd769, %fd145, 0d4000000000000000;
	{
	.reg .b32 %temp; 
	mov.b64 	{%temp, %r569}, %fd769;
	}
	and.b32  	%r570, %r569, 2146435072;
	setp.ne.s32 	%p435, %r570, 2146435072;
	@%p435 bra 	$L__BB9_164;
	setp.nan.f32 	%p436, %f68, %f68;
	@%p436 bra 	$L__BB9_163;
	setp.neu.f64 	%p437, %fd146, 0d7FF0000000000000;
	@%p437 bra 	$L__BB9_164;
	selp.b32 	%r571, %r7, %r6, %p1;
	selp.b32 	%r572, %r571, %r6, %p433;
	mov.b32 	%r573, 0;
	mov.b64 	%fd997, {%r573, %r572};
	bra.uni 	$L__BB9_164;
$L__BB9_163:
	mov.f64 	%fd770, 0d4000000000000000;
	add.rn.f64 	%fd997, %fd145, %fd770;
$L__BB9_164:
	setp.eq.f32 	%p442, %f68, 0f3F800000;
	selp.f64 	%fd771, 0d3FF0000000000000, %fd997, %p442;
	cvt.f64.f32 	%fd772, %f67;
	add.f64 	%fd773, %fd771, %fd772;
	cvt.rn.f32.f64 	%f69, %fd773;
	ld.global.f32 	%f246, [%rd22+12];
	ld.global.f32 	%f247, [%rd23+12];
	sub.f32 	%f70, %f246, %f247;
	cvt.f64.f32 	%fd151, %f70;
	{
	.reg .b32 %temp; 
	mov.b64 	{%temp, %r87}, %fd151;
	}
	abs.f64 	%fd152, %fd151;
	{ // callseq 38, 0
	.param .b64 param0;
	st.param.f64 	[param0], %fd152;
	.param .b64 retval0;
	call.uni (retval0), 
	__internal_accurate_pow, 
	(
	param0
	);
	ld.param.f64 	%fd774, [retval0];
	} // callseq 38
	setp.lt.s32 	%p443, %r87, 0;
	neg.f64 	%fd776, %fd774;
	selp.f64 	%fd777, %fd776, %fd774, %p411;
	selp.f64 	%fd778, %fd777, %fd774, %p443;
	setp.eq.f32 	%p444, %f70, 0f00000000;
	selp.b32 	%r574, %r87, 0, %p411;
	or.b32  	%r575, %r574, 2146435072;
	selp.b32 	%r576, %r575, %r574, %p410;
	mov.b32 	%r577, 0;
	mov.b64 	%fd779, {%r577, %r576};
	selp.f64 	%fd998, %fd779, %fd778, %p444;
	add.f64 	%fd780, %fd151, 0d4000000000000000;
	{
	.reg .b32 %temp; 
	mov.b64 	{%temp, %r578}, %fd780;
	}
	and.b32  	%r579, %r578, 2146435072;
	setp.ne.s32 	%p445, %r579, 2146435072;
	@%p445 bra 	$L__BB9_169;
	setp.nan.f32 	%p446, %f70, %f70;
	@%p446 bra 	$L__BB9_168;
	setp.neu.f64 	%p447, %fd152, 0d7FF0000000000000;
	@%p447 bra 	$L__BB9_169;
	selp.b32 	%r580, %r7, %r6, %p1;
	selp.b32 	%r581, %r580, %r6, %p443;
	mov.b32 	%r582, 0;
	mov.b64 	%fd998, {%r582, %r581};
	bra.uni 	$L__BB9_169;
$L__BB9_168:
	mov.f64 	%fd781, 0d4000000000000000;
	add.rn.f64 	%fd998, %fd151, %fd781;
$L__BB9_169:
	setp.eq.f32 	%p449, %f70, 0f3F800000;
	selp.f64 	%fd782, 0d3FF0000000000000, %fd998, %p449;
	cvt.f64.f32 	%fd783, %f69;
	add.f64 	%fd784, %fd782, %fd783;
	cvt.rn.f32.f64 	%f306, %fd784;
	add.s32 	%r780, %r780, 4;
	and.b32  	%r781, %r161, 2147483644;
	setp.ne.s32 	%p450, %r780, %r781;
	@%p450 bra 	$L__BB9_50;
	cvt.f64.f32 	%fd999, %f306;
$L__BB9_171:
	setp.eq.s32 	%p451, %r23, 0;
	@%p451 bra 	$L__BB9_190;
	setp.lt.s32 	%p452, %r4, 0;
	setp.eq.s32 	%p453, %r5, 1062207488;
	mad.lo.s32 	%r583, %r9, %r161, %r781;
	mul.wide.s32 	%rd139, %r583, 4;
	add.s64 	%rd24, %rd4, %rd139;
	ld.global.f32 	%f248, [%rd24];
	add.s32 	%r584, %r781, %r82;
	mul.wide.u32 	%rd140, %r584, 4;
	add.s64 	%rd141, %rd5, %rd140;
	ld.global.f32 	%f249, [%rd141];
	sub.f32 	%f73, %f248, %f249;
	cvt.f64.f32 	%fd159, %f73;
	{
	.reg .b32 %temp; 
	mov.b64 	{%temp, %r91}, %fd159;
	}
	abs.f64 	%fd160, %fd159;
	{ // callseq 39, 0
	.param .b64 param0;
	st.param.f64 	[param0], %fd160;
	.param .b64 retval0;
	call.uni (retval0), 
	__internal_accurate_pow, 
	(
	param0
	);
	ld.param.f64 	%fd785, [retval0];
	} // callseq 39
	setp.lt.s32 	%p455, %r91, 0;
	neg.f64 	%fd787, %fd785;
	selp.f64 	%fd788, %fd787, %fd785, %p453;
	selp.f64 	%fd789, %fd788, %fd785, %p455;
	setp.eq.f32 	%p456, %f73, 0f00000000;
	selp.b32 	%r585, %r91, 0, %p453;
	or.b32  	%r586, %r585, 2146435072;
	selp.b32 	%r587, %r586, %r585, %p452;
	mov.b32 	%r588, 0;
	mov.b64 	%fd790, {%r588, %r587};
	selp.f64 	%fd1000, %fd790, %fd789, %p456;
	add.f64 	%fd791, %fd159, 0d4000000000000000;
	{
	.reg .b32 %temp; 
	mov.b64 	{%temp, %r589}, %fd791;
	}
	and.b32  	%r590, %r589, 2146435072;
	setp.ne.s32 	%p457, %r590, 2146435072;
	@%p457 bra 	$L__BB9_177;
	setp.nan.f32 	%p458, %f73, %f73;
	@%p458 bra 	$L__BB9_176;
	setp.neu.f64 	%p459, %fd160, 0d7FF0000000000000;
	@%p459 bra 	$L__BB9_177;
	selp.b32 	%r591, %r7, %r6, %p1;
	selp.b32 	%r592, %r591, %r6, %p455;
	mov.b32 	%r593, 0;
	mov.b64 	%fd1000, {%r593, %r592};
	bra.uni 	$L__BB9_177;
$L__BB9_176:
	mov.f64 	%fd792, 0d4000000000000000;
	add.rn.f64 	%fd1000, %fd159, %fd792;
$L__BB9_177:
	setp.eq.s32 	%p461, %r23, 1;
	setp.eq.f32 	%p462, %f73, 0f3F800000;
	selp.f64 	%fd793, 0d3FF0000000000000, %fd1000, %p462;
	add.f64 	%fd794, %fd793, %fd999;
	cvt.rn.f32.f64 	%f306, %fd794;
	@%p461 bra 	$L__BB9_190;
	ld.global.f32 	%f250, [%rd24+4];
	cvt.u64.u32 	%rd142, %r82;
	cvt.u64.u32 	%rd143, %r781;
	add.s64 	%rd144, %rd143, %rd142;
	shl.b64 	%rd145, %rd144, 2;
	add.s64 	%rd25, %rd5, %rd145;
	ld.global.f32 	%f251, [%rd25+4];
	sub.f32 	%f75, %f250, %f251;
	cvt.f64.f32 	%fd165, %f75;
	{
	.reg .b32 %temp; 
	mov.b64 	{%temp, %r92}, %fd165;
	}
	abs.f64 	%fd166, %fd165;
	{ // callseq 40, 0
	.param .b64 param0;
	st.param.f64 	[param0], %fd166;
	.param .b64 retval0;
	call.uni (retval0), 
	__internal_accurate_pow, 
	(
	param0
	);
	ld.param.f64 	%fd795, [retval0];
	} // callseq 40
	setp.lt.s32 	%p466, %r92, 0;
	neg.f64 	%fd797, %fd795;
	selp.f64 	%fd798, %fd797, %fd795, %p453;
	selp.f64 	%fd799, %fd798, %fd795, %p466;
	setp.eq.f32 	%p467, %f75, 0f00000000;
	selp.b32 	%r594, %r92, 0, %p453;
	or.b32  	%r595, %r594, 2146435072;
	selp.b32 	%r596, %r595, %r594, %p452;
	mov.b32 	%r597, 0;
	mov.b64 	%fd800, {%r597, %r596};
	selp.f64 	%fd1001, %fd800, %fd799, %p467;
	add.f64 	%fd801, %fd165, 0d4000000000000000;
	{
	.reg .b32 %temp; 
	mov.b64 	{%temp, %r598}, %fd801;
	}
	and.b32  	%r599, %r598, 2146435072;
	setp.ne.s32 	%p468, %r599, 2146435072;
	@%p468 bra 	$L__BB9_183;
	setp.nan.f32 	%p469, %f75, %f75;
	@%p469 bra 	$L__BB9_182;
	setp.neu.f64 	%p470, %fd166, 0d7FF0000000000000;
	@%p470 bra 	$L__BB9_183;
	selp.b32 	%r600, %r7, %r6, %p1;
	selp.b32 	%r601, %r600, %r6, %p466;
	mov.b32 	%r602, 0;
	mov.b64 	%fd1001, {%r602, %r601};
	bra.uni 	$L__BB9_183;
$L__BB9_182:
	mov.f64 	%fd802, 0d4000000000000000;
	add.rn.f64 	%fd1001, %fd165, %fd802;
$L__BB9_183:
	setp.eq.s32 	%p472, %r23, 2;
	setp.eq.f32 	%p473, %f75, 0f3F800000;
	selp.f64 	%fd803, 0d3FF0000000000000, %fd1001, %p473;
	cvt.f64.f32 	%fd804, %f306;
	add.f64 	%fd805, %fd803, %fd804;
	cvt.rn.f32.f64 	%f306, %fd805;
	@%p472 bra 	$L__BB9_190;
	ld.global.f32 	%f252, [%rd24+8];
	ld.global.f32 	%f253, [%rd25+8];
	sub.f32 	%f77, %f252, %f253;
	cvt.f64.f32 	%fd171, %f77;
	{
	.reg .b32 %temp; 
	mov.b64 	{%temp, %r93}, %fd171;
	}
	abs.f64 	%fd172, %fd171;
	{ // callseq 41, 0
	.param .b64 param0;
	st.param.f64 	[param0], %fd172;
	.param .b64 retval0;
	call.uni (retval0), 
	__internal_accurate_pow, 
	(
	param0
	);
	ld.param.f64 	%fd806, [retval0];
	} // callseq 41
	setp.lt.s32 	%p477, %r93, 0;
	neg.f64 	%fd808, %fd806;
	selp.f64 	%fd809, %fd808, %fd806, %p453;
	selp.f64 	%fd810, %fd809, %fd806, %p477;
	setp.eq.f32 	%p478, %f77, 0f00000000;
	selp.b32 	%r603, %r93, 0, %p453;
	or.b32  	%r604, %r603, 2146435072;
	selp.b32 	%r605, %r604, %r603, %p452;
	mov.b32 	%r606, 0;
	mov.b64 	%fd811, {%r606, %r605};
	selp.f64 	%fd1002, %fd811, %fd810, %p478;
	add.f64 	%fd812, %fd171, 0d4000000000000000;
	{
	.reg .b32 %temp; 
	mov.b64 	{%temp, %r607}, %fd812;
	}
	and.b32  	%r608, %r607, 2146435072;
	setp.ne.s32 	%p479, %r608, 2146435072;
	@%p479 bra 	$L__BB9_189;
	setp.nan.f32 	%p480, %f77, %f77;
	@%p480 bra 	$L__BB9_188;
	setp.neu.f64 	%p481, %fd172, 0d7FF0000000000000;
	@%p481 bra 	$L__BB9_189;
	setp.lt.s32 	%p482, %r93, 0;
	selp.b32 	%r609, %r7, %r6, %p1;
	selp.b32 	%r610, %r609, %r6, %p482;
	mov.b32 	%r611, 0;
	mov.b64 	%fd1002, {%r611, %r610};
	bra.uni 	$L__BB9_189;
$L__BB9_188:
	mov.f64 	%fd813, 0d4000000000000000;
	add.rn.f64 	%fd1002, %fd171, %fd813;
$L__BB9_189:
	setp.eq.f32 	%p483, %f77, 0f3F800000;
	selp.f64 	%fd814, 0d3FF0000000000000, %fd1002, %p483;
	cvt.f64.f32 	%fd815, %f306;
	add.f64 	%fd816, %fd814, %fd815;
	cvt.rn.f32.f64 	%f306, %fd816;
$L__BB9_190:
	sqrt.rn.f32 	%f254, %f306;
	setp.lt.f32 	%p484, %f254, %f293;
	selp.f32 	%f293, %f254, %f293, %p484;
	selp.b32 	%r778, %r779, %r778, %p484;
	add.s32 	%r779, %r779, 1;
	setp.eq.s32 	%p485, %r779, %r162;
	@%p485 bra 	$L__BB9_56;
	bra.uni 	$L__BB9_48;
$L__BB9_191:
	setp.lt.s32 	%p326, %r161, 1;
	@%p326 bra 	$L__BB9_193;
	cvt.u64.u32 	%rd122, %r3;
	add.s64 	%rd123, %rd1, %rd122;
	shl.b64 	%rd124, %rd123, 2;
	add.s64 	%rd125, %rd3, %rd124;
	ld.global.u32 	%r462, [%rd125];
	mul.wide.s32 	%rd126, %r462, 4;
	add.s64 	%rd127, %rd6, %rd126;
	mov.b32 	%r463, 0;
	st.global.u32 	[%rd127], %r463;
	ld.global.u32 	%r464, [%rd125+1024];
	mul.wide.s32 	%rd128, %r464, 4;
	add.s64 	%rd129, %rd6, %rd128;
	st.global.u32 	[%rd129], %r463;
	bra.uni 	$L__BB9_389;
$L__BB9_193:
	cvt.u64.u32 	%rd114, %r3;
	add.s64 	%rd115, %rd1, %rd114;
	shl.b64 	%rd116, %rd115, 2;
	add.s64 	%rd117, %rd3, %rd116;
	ld.global.u32 	%r459, [%rd117];
	mul.wide.s32 	%rd118, %r459, 4;
	add.s64 	%rd119, %rd6, %rd118;
	mov.b32 	%r460, 0;
	st.global.u32 	[%rd119], %r460;
	ld.global.u32 	%r461, [%rd117+1024];
	mul.wide.s32 	%rd120, %r461, 4;
	add.s64 	%rd121, %rd6, %rd120;
	st.global.u32 	[%rd121], %r460;
	bra.uni 	$L__BB9_389;
$L__BB9_194:
	cvta.to.global.u64 	%rd26, %rd51;
	cvta.to.global.u64 	%rd27, %rd52;
	cvta.to.global.u64 	%rd28, %rd53;
	cvta.to.global.u64 	%rd29, %rd54;
	mov.u32 	%r98, %tid.x;
	cvt.s64.s32 	%rd30, %rd2;
	mov.f64 	%fd353, 0d4000000000000000;
	{
	.reg .b32 %temp; 
	mov.b64 	{%temp, %r99}, %fd353;
	}
	and.b32  	%r100, %r99, 2146435072;
	setp.eq.s32 	%p4, %r100, 1062207488;
	setp.lt.s32 	%p5, %r99, 0;
	selp.b32 	%r101, 0, 2146435072, %p5;
	and.b32  	%r164, %r99, 2147483647;
	setp.ne.s32 	%p6, %r164, 1071644672;
	and.pred  	%p2, %p4, %p6;
	or.b32  	%r102, %r101, -2147483648;
	setp.lt.s32 	%p7, %r162, 2;
	@%p7 bra 	$L__BB9_380;
	setp.lt.s32 	%p13, %r161, 1;
	@%p13 bra 	$L__BB9_376;
	cvt.u64.u32 	%rd80, %r98;
	setp.le.s64 	%p16, %rd30, %rd80;
	add.s64 	%rd81, %rd1, %rd80;
	shl.b64 	%rd82, %rd81, 2;
	add.s64 	%rd31, %rd26, %rd82;
	@%p16 bra 	$L__BB9_247;
	ld.global.u32 	%r103, [%rd31];
	and.b32  	%r104, %r161, 3;
	setp.lt.u32 	%p17, %r161, 4;
	mov.b32 	%r783, 0;
	mov.f64 	%fd1007, 0d0000000000000000;
	@%p17 bra 	$L__BB9_221;
	and.b32  	%r783, %r161, 2147483644;
	mov.b32 	%r782, 0;
	mov.f32 	%f309, 0f00000000;
$L__BB9_199:
	setp.lt.s32 	%p18, %r99, 0;
	setp.eq.s32 	%p19, %r100, 1062207488;
	mad.lo.s32 	%r182, %r103, %r161, %r782;
	mul.wide.s32 	%rd83, %r182, 4;
	add.s64 	%rd32, %rd27, %rd83;
	ld.global.f32 	%f157, [%rd32];
	mul.wide.u32 	%rd84, %r782, 4;
	add.s64 	%rd33, %rd28, %rd84;
	ld.global.f32 	%f158, [%rd33];
	sub.f32 	%f82, %f157, %f158;
	cvt.f64.f32 	%fd177, %f82;
	{
	.reg .b32 %temp; 
	mov.b64 	{%temp, %r107}, %fd177;
	}
	abs.f64 	%fd178, %fd177;
	{ // callseq 0, 0
	.param .b64 param0;
	st.param.f64 	[param0], %fd178;
	.param .b64 retval0;
	call.uni (retval0), 
	__internal_accurate_pow, 
	(
	param0
	);
	ld.param.f64 	%fd355, [retval0];
	} // callseq 0
	setp.lt.s32 	%p21, %r107, 0;
	neg.f64 	%fd357, %fd355;
	selp.f64 	%fd358, %fd357, %fd355, %p19;
	selp.f64 	%fd359, %fd358, %fd355, %p21;
	setp.eq.f32 	%p22, %f82, 0f00000000;
	selp.b32 	%r183, %r107, 0, %p19;
	or.b32  	%r184, %r183, 2146435072;
	selp.b32 	%r185, %r184, %r183, %p18;
	mov.b32 	%r186, 0;
	mov.b64 	%fd360, {%r186, %r185};
	selp.f64 	%fd1003, %fd360, %fd359, %p22;
	add.f64 	%fd361, %fd177, 0d4000000000000000;
	{
	.reg .b32 %temp; 
	mov.b64 	{%temp, %r187}, %fd361;
	}
	and.b32  	%r188, %r187, 2146435072;
	setp.ne.s32 	%p23, %r188, 2146435072;
	@%p23 bra 	$L__BB9_204;
	setp.nan.f32 	%p24, %f82, %f82;
	@%p24 bra 	$L__BB9_203;
	setp.neu.f64 	%p25, %fd178, 0d7FF0000000000000;
	@%p25 bra 	$L__BB9_204;
	selp.b32 	%r189, %r102, %r101, %p2;
	selp.b32 	%r190, %r189, %r101, %p21;
	mov.b32 	%r191, 0;
	mov.b64 	%fd1003, {%r191, %r190};
	bra.uni 	$L__BB9_204;
$L__BB9_203:
	mov.f64 	%fd362, 0d4000000000000000;
	add.rn.f64 	%fd1003, %fd177, %fd362;
$L__BB9_204:
	setp.eq.f32 	%p30, %f82, 0f3F800000;
	selp.f64 	%fd363, 0d3FF0000000000000, %fd1003, %p30;
	cvt.f64.f32 	%fd364, %f309;
	add.f64 	%fd365, %fd363, %fd364;
	cvt.rn.f32.f64 	%f83, %fd365;
	ld.global.f32 	%f159, [%rd32+4];
	ld.global.f32 	%f160, [%rd33+4];
	sub.f32 	%f84, %f159, %f160;
	cvt.f64.f32 	%fd183, %f84;
	{
	.reg .b32 %temp; 
	mov.b64 	{%temp, %r108}, %fd183;
	}
	abs.f64 	%fd184, %fd183;
	{ // callseq 1, 0
	.param .b64 param0;
	st.param.f64 	[param0], %fd184;
	.param .b64 retval0;
	call.uni (retval0), 
	__internal_accurate_pow, 
	(
	param0
	);
	ld.param.f64 	%fd366, [retval0];
	} // callseq 1
	setp.lt.s32 	%p31, %r108, 0;
	neg.f64 	%fd368, %fd366;
	selp.f64 	%fd369, %fd368, %fd366, %p19;
	selp.f64 	%fd370, %fd369, %fd366, %p31;
	setp.eq.f32 	%p32, %f84, 0f00000000;
	selp.b32 	%r192, %r108, 0, %p19;
	or.b32  	%r193, %r192, 2146435072;
	selp.b32 	%r194, %r193, %r192, %p18;
	mov.b32 	%r195, 0;
	mov.b64 	%fd371, {%r195, %r194};
	selp.f64 	%fd1004, %fd371, %fd370, %p32;
	add.f64 	%fd372, %fd183, 0d4000000000000000;
	{
	.reg .b32 %temp; 
	mov.b64 	{%temp, %r196}, %fd372;
	}
	and.b32  	%r197, %r196, 2146435072;
	setp.ne.s32 	%p33, %r197, 2146435072;
	@%p33 bra 	$L__BB9_209;
	setp.nan.f32 	%p34, %f84, %f84;
	@%p34 bra 	$L__BB9_208;
	setp.neu.f64 	%p35, %fd184, 0d7FF0000000000000;
	@%p35 bra 	$L__BB9_209;
	selp.b32 	%r198, %r102, %r101, %p2;
	selp.b32 	%r199, %r198, %r101, %p31;
	mov.b32 	%r200, 0;
	mov.b64 	%fd1004, {%r200, %r199};
	bra.uni 	$L__BB9_209;
$L__BB9_208:
	mov.f64 	%fd373, 0d4000000000000000;
	add.rn.f64 	%fd1004, %fd183, %fd373;
$L__BB9_209:
	setp.eq.f32 	%p40, %f84, 0f3F800000;
	selp.f64 	%fd374, 0d3FF0000000000000, %fd1004, %p40;
	cvt.f64.f32 	%fd375, %f83;
	add.f64 	%fd376, %fd374, %fd375;
	cvt.rn.f32.f64 	%f85, %fd376;
	ld.global.f32 	%f161, [%rd32+8];
	ld.global.f32 	%f162, [%rd33+8];
	sub.f32 	%f86, %f161, %f162;
	cvt.f64.f32 	%fd189, %f86;
	{
	.reg .b32 %temp; 
	mov.b64 	{%temp, %r109}, %fd189;
	}
	abs.f64 	%fd190, %fd189;
	{ // callseq 2, 0
	.param .b64 param0;
	st.param.f64 	[param0], %fd190;
	.param .b64 retval0;
	call.uni (retval0), 
	__internal_accurate_pow, 
	(
	param0
	);
	ld.param.f64 	%fd377, [retval0];
	} // callseq 2
	setp.lt.s32 	%p41, %r109, 0;
	neg.f64 	%fd379, %fd377;
	selp.f64 	%fd380, %fd379, %fd377, %p19;
	selp.f64 	%fd381, %fd380, %fd377, %p41;
	setp.eq.f32 	%p42, %f86, 0f00000000;
	selp.b32 	%r201, %r109, 0, %p19;
	or.b32  	%r202, %r201, 2146435072;
	selp.b32 	%r203, %r202, %r201, %p18;
	mov.b32 	%r204, 0;
	mov.b64 	%fd382, {%r204, %r203};
	selp.f64 	%fd1005, %fd382, %fd381, %p42;
	add.f64 	%fd383, %fd189, 0d4000000000000000;
	{
	.reg .b32 %temp; 
	mov.b64 	{%temp, %r205}, %fd383;
	}
	and.b32  	%r206, %r205, 2146435072;
	setp.ne.s32 	%p43, %r206, 2146435072;
	@%p43 bra 	$L__BB9_214;
	setp.nan.f32 	%p44, %f86, %f86;
	@%p44 bra 	$L__BB9_213;
	setp.neu.f64 	%p45, %fd190, 0d7FF0000000000000;
	@%p45 bra 	$L__BB9_214;
	selp.b32 	%r207, %r102, %r101, %p2;
	selp.b32 	%r208, %r207, %r101, %p41;
	mov.b32 	%r209, 0;
	mov.b64 	%fd1005, {%r209, %r208};
	bra.uni 	$L__BB9_214;
$L__BB9_213:
	mov.f64 	%fd384, 0d4000000000000000;
	add.rn.f64 	%fd1005, %fd189, %fd384;
$L__BB9_214:
	setp.eq.f32 	%p50, %f86, 0f3F800000;
	selp.f64 	%fd385, 0d3FF0000000000000, %fd1005, %p50;
	cvt.f64.f32 	%fd386, %f85;
	add.f64 	%fd387, %fd385, %fd386;
	cvt.rn.f32.f64 	%f87, %fd387;
	ld.global.f32 	%f163, [%rd32+12];
	ld.global.f32 	%f164, [%rd33+12];
	sub.f32 	%f88, %f163, %f164;
	cvt.f64.f32 	%fd195, %f88;
	{
	.reg .b32 %temp; 
	mov.b64 	{%temp, %r110}, %fd195;
	}
	abs.f64 	%fd196, %fd195;
	{ // callseq 3, 0
	.param .b64 param0;
	st.param.f64 	[param0], %fd196;
	.param .b64 retval0;
	call.uni (retval0), 
	__internal_accurate_pow, 
	(
	param0
	);
	ld.param.f64 	%fd388, [retval0];
	} // callseq 3
	setp.lt.s32 	%p51, %r110, 0;
	neg.f64 	%fd390, %fd388;
	selp.f64 	%fd391, %fd390, %fd388, %p19;
	selp.f64 	%fd392, %fd391, %fd388, %p51;
	setp.eq.f32 	%p52, %f88, 0f00000000;
	selp.b32 	%r210, %r110, 0, %p19;
	or.b32  	%r211, %r210, 2146435072;
	selp.b32 	%r212, %r211, %r210, %p18;
	mov.b32 	%r213, 0;
	mov.b64 	%fd393, {%r213, %r212};
	selp.f64 	%fd1006, %fd393, %fd392, %p52;
	add.f64 	%fd394, %fd195, 0d4000000000000000;
	{
	.reg .b32 %temp; 
	mov.b64 	{%temp, %r214}, %fd394;
	}
	and.b32  	%r215, %r214, 2146435072;
	setp.ne.s32 	%p53, %r215, 2146435072;
	@%p53 bra 	$L__BB9_219;
	setp.nan.f32 	%p54, %f88, %f88;
	@%p54 bra 	$L__BB9_218;
	setp.neu.f64 	%p55, %fd196, 0d7FF0000000000000;
	@%p55 bra 	$L__BB9_219;
	selp.b32 	%r216, %r102, %r101, %p2;
	selp.b32 	%r217, %r216, %r101, %p51;
	mov.b32 	%r218, 0;
	mov.b64 	%fd1006, {%r218, %r217};
	bra.uni 	$L__BB9_219;
$L__BB9_218:
	mov.f64 	%fd395, 0d4000000000000000;
	add.rn.f64 	%fd1006, %fd195, %fd395;
$L__BB9_219:
	setp.eq.f32 	%p57, %f88, 0f3F800000;
	selp.f64 	%fd396, 0d3FF0000000000000, %fd1006, %p57;
	cvt.f64.f32 	%fd397, %f87;
	add.f64 	%fd398, %fd396, %fd397;
	cvt.rn.f32.f64 	%f309, %fd398;
	add.s32 	%r782, %r782, 4;
	setp.ne.s32 	%p58, %r782, %r783;
	@%p58 bra 	$L__BB9_199;
	cvt.f64.f32 	%fd1007, %f309;
$L__BB9_221:
	setp.eq.s32 	%p59, %r104, 0;
	@%p59 bra 	$L__BB9_240;
	setp.lt.s32 	%p60, %r99, 0;
	setp.eq.s32 	%p61, %r100, 1062207488;
	mad.lo.s32 	%r219, %r103, %r161, %r783;
	mul.wide.s32 	%rd85, %r219, 4;
	add.s64 	%rd34, %rd27, %rd85;
	ld.global.f32 	%f165, [%rd34];
	mul.wide.u32 	%rd86, %r783, 4;
	add.s64 	%rd35, %rd28, %rd86;
	ld.global.f32 	%f166, [%rd35];
	sub.f32 	%f91, %f165, %f166;
	cvt.f64.f32 	%fd203, %f91;
	{
	.reg .b32 %temp; 
	mov.b64 	{%temp, %r113}, %fd203;
	}
	abs.f64 	%fd204, %fd203;
	{ // callseq 4, 0
	.param .b64 param0;
	st.param.f64 	[param0], %fd204;
	.param .b64 retval0;
	call.uni (retval0), 
	__internal_accurate_pow, 
	(
	param0
	);
	ld.param.f64 	%fd399, [retval0];
	} // callseq 4
	setp.lt.s32 	%p63, %r113, 0;
	neg.f64 	%fd401, %fd399;
	selp.f64 	%fd402, %fd401, %fd399, %p61;
	selp.f64 	%fd403, %fd402, %fd399, %p63;
	setp.eq.f32 	%p64, %f91, 0f00000000;
	selp.b32 	%r220, %r113, 0, %p61;
	or.b32  	%r221, %r220, 2146435072;
	selp.b32 	%r222, %r221, %r220, %p60;
	mov.b32 	%r223, 0;
	mov.b64 	%fd404, {%r223, %r222};
	selp.f64 	%fd1008, %fd404, %fd403, %p64;
	add.f64 	%fd405, %fd203, 0d4000000000000000;
	{
	.reg .b32 %temp; 
	mov.b64 	{%temp, %r224}, %fd405;
	}
	and.b32  	%r225, %r224, 2146435072;
	setp.ne.s32 	%p65, %r225, 2146435072;
	@%p65 bra 	$L__BB9_227;
	setp.nan.f32 	%p66, %f91, %f91;
	@%p66 bra 	$L__BB9_226;
	setp.neu.f64 	%p67, %fd204, 0d7FF0000000000000;
	@%p67 bra 	$L__BB9_227;
	selp.b32 	%r226, %r102, %r101, %p2;
	selp.b32 	%r227, %r226, %r101, %p63;
	mov.b32 	%r228, 0;
	mov.b64 	%fd1008, {%r228, %r227};
	bra.uni 	$L__BB9_227;
$L__BB9_226:
	mov.f64 	%fd406, 0d4000000000000000;
	add.rn.f64 	%fd1008, %fd203, %fd406;
$L__BB9_227:
	setp.eq.f32 	%p69, %f91, 0f3F800000;
	selp.f64 	%fd407, 0d3FF0000000000000, %fd1008, %p69;
	add.f64 	%fd408, %fd407, %fd1007;
	cvt.rn.f32.f64 	%f309, %fd408;
	setp.eq.s32 	%p70, %r104, 1;
	@%p70 bra 	$L__BB9_240;
	ld.global.f32 	%f167, [%rd34+4];
	ld.global.f32 	%f168, [%rd35+4];
	sub.f32 	%f93, %f167, %f168;
	cvt.f64.f32 	%fd209, %f93;
	{
	.reg .b32 %temp; 
	mov.b64 	{%temp, %r114}, %fd209;
	}
	abs.f64 	%fd210, %fd209;
	{ // callseq 5, 0
	.param .b64 param0;
	st.param.f64 	[param0], %fd210;
	.param .b64 retval0;
	call.uni (retval0), 
	__internal_accurate_pow, 
	(
	param0
	);
	ld.param.f64 	%fd409, [retval0];
	} // callseq 5
	setp.lt.s32 	%p74, %r114, 0;
	neg.f64 	%fd411, %fd409;
	selp.f64 	%fd412, %fd411, %fd409, %p61;
	selp.f64 	%fd413, %fd412, %fd409, %p74;
	setp.eq.f32 	%p75, %f93, 0f00000000;
	selp.b32 	%r229, %r114, 0, %p61;
	or.b32  	%r230, %r229, 2146435072;
	selp.b32 	%r231, %r230, %r229, %p60;
	mov.b32 	%r232, 0;
	mov.b64 	%fd414, {%r232, %r231};
	selp.f64 	%fd1009, %fd414, %fd413, %p75;
	add.f64 	%fd415, %fd209, 0d4000000000000000;
	{
	.reg .b32 %temp; 
	mov.b64 	{%temp, %r233}, %fd415;
	}
	and.b32  	%r234, %r233, 2146435072;
	setp.ne.s32 	%p76, %r234, 2146435072;
	@%p76 bra 	$L__BB9_233;
	setp.nan.f32 	%p77, %f93, %f93;
	@%p77 bra 	$L__BB9_232;
	setp.neu.f64 	%p78, %fd210, 0d7FF0000000000000;
	@%p78 bra 	$L__BB9_233;
	selp.b32 	%r235, %r102, %r101, %p2;
	selp.b32 	%r236, %r235, %r101, %p74;
	mov.b32 	%r237, 0;
	mov.b64 	%fd1009, {%r237, %r236};
	bra.uni 	$L__BB9_233;
$L__BB9_232:
	mov.f64 	%fd416, 0d4000000000000000;
	add.rn.f64 	%fd1009, %fd209, %fd416;
$L__BB9_233:
	setp.eq.f32 	%p80, %f93, 0f3F800000;
	selp.f64 	%fd417, 0d3FF0000000000000, %fd1009, %p80;
	cvt.f64.f32 	%fd418, %f309;
	add.f64 	%fd419, %fd417, %fd418;
	cvt.rn.f32.f64 	%f309, %fd419;
	setp.eq.s32 	%p81, %r104, 2;
	@%p81 bra 	$L__BB9_240;
	ld.global.f32 	%f169, [%rd34+8];
	ld.global.f32 	%f170, [%rd35+8];
	sub.f32 	%f95, %f169, %f170;
	cvt.f64.f32 	%fd215, %f95;
	{
	.reg .b32 %temp; 
	mov.b64 	{%temp, %r115}, %fd215;
	}
	abs.f64 	%fd216, %fd215;
	{ // callseq 6, 0
	.param .b64 param0;
	st.param.f64 	[param0], %fd216;
	.param .b64 retval0;
	call.uni (retval0), 
	__internal_accurate_pow, 
	(
	param0
	);
	ld.param.f64 	%fd420, [retval0];
	} // callseq 6
	setp.lt.s32 	%p85, %r115, 0;
	neg.f64 	%fd422, %fd420;
	selp.f64 	%fd423, %fd422, %fd420, %p61;
	selp.f64 	%fd424, %fd423, %fd420, %p85;
	setp.eq.f32 	%p86, %f95, 0f00000000;
	selp.b32 	%r238, %r115, 0, %p61;
	or.b32  	%r239, %r238, 2146435072;
	selp.b32 	%r240, %r239, %r238, %p60;
	mov.b32 	%r241, 0;
	mov.b64 	%fd425, {%r241, %r240};
	selp.f64 	%fd1010, %fd425, %fd424, %p86;
	add.f64 	%fd426, %fd215, 0d4000000000000000;
	{
	.reg .b32 %temp; 
	mov.b64 	{%temp, %r242}, %fd426;
	}
	and.b32  	%r243, %r242, 2146435072;
	setp.ne.s32 	%p87, %r243, 2146435072;
	@%p87 bra 	$L__BB9_239;
	setp.nan.f32 	%p88, %f95, %f95;
	@%p88 bra 	$L__BB9_238;
	setp.neu.f64 	%p89, %fd216, 0d7FF0000000000000;
	@%p89 bra 	$L__BB9_239;
	setp.lt.s32 	%p90, %r115, 0;
	selp.b32 	%r244, %r102, %r101, %p2;
	selp.b32 	%r245, %r244, %r101, %p90;
	mov.b32 	%r246, 0;
	mov.b64 	%fd1010, {%r246, %r245};
	bra.uni 	$L__BB9_239;
$L__BB9_238:
	mov.f64 	%fd427, 0d4000000000000000;
	add.rn.f64 	%fd1010, %fd215, %fd427;
$L__BB9_239:
	setp.eq.f32 	%p91, %f95, 0f3F800000;
	selp.f64 	%fd428, 0d3FF0000000000000, %fd1010, %p91;
	cvt.f64.f32 	%fd429, %f309;
	add.f64 	%fd430, %fd428, %fd429;
	cvt.rn.f32.f64 	%f309, %fd430;
$L__BB9_240:
	sqrt.rn.f32 	%f317, %f309;
	mov.b32 	%r791, 1;
	mov.b32 	%r790, 0;
$L__BB9_241:
	setp.lt.u32 	%p92, %r161, 4;
	mov.f64 	%fd1031, 0d0000000000000000;
	mov.b32 	%r793, 0;
	@%p92 bra 	$L__BB9_355;
	mov.f32 	%f320, 0f00000000;
	mov.b32 	%r792, 0;
$L__BB9_243:
	setp.lt.s32 	%p93, %r99, 0;
	setp.eq.s32 	%p94, %r100, 1062207488;
	mad.lo.s32 	%r251, %r103, %r161, %r792;
	mul.wide.s32 	%rd87, %r251, 4;
	add.s64 	%rd44, %rd27, %rd87;
	ld.global.f32 	%f173, [%rd44];
	mad.lo.s32 	%r252, %r791, %r161, %r792;
	mul.wide.u32 	%rd88, %r252, 4;
	add.s64 	%rd45, %rd28, %rd88;
	ld.global.f32 	%f174, [%rd45];
	sub.f32 	%f138, %f173, %f174;
	cvt.f64.f32 	%fd309, %f138;
	{
	.reg .b32 %temp; 
	mov.b64 	{%temp, %r149}, %fd309;
	}
	abs.f64 	%fd310, %fd309;
	{ // callseq 7, 0
	.param .b64 param0;
	st.param.f64 	[param0], %fd310;
	.param .b64 retval0;
	call.uni (retval0), 
	__internal_accurate_pow, 
	(
	param0
	);
	ld.param.f64 	%fd432, [retval0];
	} // callseq 7
	setp.lt.s32 	%p96, %r149, 0;
	neg.f64 	%fd434, %fd432;
	selp.f64 	%fd435, %fd434, %fd432, %p94;
	selp.f64 	%fd436, %fd435, %fd432, %p96;
	setp.eq.f32 	%p97, %f138, 0f00000000;
	selp.b32 	%r253, %r149, 0, %p94;
	or.b32  	%r254, %r253, 2146435072;
	selp.b32 	%r255, %r254, %r253, %p93;
	mov.b32 	%r256, 0;
	mov.b64 	%fd437, {%r256, %r255};
	selp.f64 	%fd1027, %fd437, %fd436, %p97;
	add.f64 	%fd438, %fd309, 0d4000000000000000;
	{
	.reg .b32 %temp; 
	mov.b64 	{%temp, %r257}, %fd438;
	}
	and.b32  	%r258, %r257, 2146435072;
	setp.ne.s32 	%p98, %r258, 2146435072;
	@%p98 bra 	$L__BB9_338;
	setp.nan.f32 	%p99, %f138, %f138;
	@%p99 bra 	$L__BB9_337;
	setp.neu.f64 	%p100, %fd310, 0d7FF0000000000000;
	@%p100 bra 	$L__BB9_338;
	selp.b32 	%r259, %r102, %r101, %p2;
	selp.b32 	%r260, %r259, %r101, %p96;
	mov.b32 	%r261, 0;
	mov.b64 	%fd1027, {%r261, %r260};
	bra.uni 	$L__BB9_338;
$L__BB9_247:
	add.s32 	%r319, %r98, 256;
	cvt.u64.u32 	%rd98, %r319;
	setp.le.s64 	%p169, %rd30, %rd98;
	@%p169 bra 	$L__BB9_389;
	ld.global.u32 	%r116, [%rd31+1024];
	mul.lo.s32 	%r117, %r116, %r161;
	and.b32  	%r118, %r161, 3;
	setp.lt.u32 	%p170, %r161, 4;
	mov.b32 	%r785, 0;
	mov.f64 	%fd1015, 0d0000000000000000;
	@%p170 bra 	$L__BB9_272;
	and.b32  	%r785, %r161, 2147483644;
	mov.b32 	%r784, 0;
	mov.f32 	%f312, 0f00000000;
$L__BB9_250:
	setp.lt.s32 	%p171, %r99, 0;
	setp.eq.s32 	%p172, %r100, 1062207488;
	add.s32 	%r322, %r784, %r117;
	mul.wide.s32 	%rd99, %r322, 4;
	add.s64 	%rd36, %rd27, %rd99;
	ld.global.f32 	%f190, [%rd36];
	mul.wide.u32 	%rd100, %r784, 4;
	add.s64 	%rd37, %rd28, %rd100;
	ld.global.f32 	%f191, [%rd37];
	sub.f32 	%f100, %f190, %f191;
	cvt.f64.f32 	%fd221, %f100;
	{
	.reg .b32 %temp; 
	mov.b64 	{%temp, %r121}, %fd221;
	}
	abs.f64 	%fd222, %fd221;
	{ // callseq 14, 0
	.param .b64 param0;
	st.param.f64 	[param0], %fd222;
	.param .b64 retval0;
	call.uni (retval0), 
	__internal_accurate_pow, 
	(
	param0
	);
	ld.param.f64 	%fd509, [retval0];
	} // callseq 14
	setp.lt.s32 	%p174, %r121, 0;
	neg.f64 	%fd511, %fd509;
	selp.f64 	%fd512, %fd511, %fd509, %p172;
	selp.f64 	%fd513, %fd512, %fd509, %p174;
	setp.eq.f32 	%p175, %f100, 0f00000000;
	selp.b32 	%r323, %r121, 0, %p172;
	or.b32  	%r324, %r323, 2146435072;
	selp.b32 	%r325, %r324, %r323, %p171;
	mov.b32 	%r326, 0;
	mov.b64 	%fd514, {%r326, %r325};
	selp.f64 	%fd1011, %fd514, %fd513, %p175;
	add.f64 	%fd515, %fd221, 0d4000000000000000;
	{
	.reg .b32 %temp; 
	mov.b64 	{%temp, %r327}, %fd515;
	}
	and.b32  	%r328, %r327, 2146435072;
	setp.ne.s32 	%p176, %r328, 2146435072;
	@%p176 bra 	$L__BB9_255;
	setp.nan.f32 	%p177, %f100, %f100;
	@%p177 bra 	$L__BB9_254;
	setp.neu.f64 	%p178, %fd222, 0d7FF0000000000000;
	@%p178 bra 	$L__BB9_255;
	selp.b32 	%r329, %r102, %r101, %p2;
	selp.b32 	%r330, %r329, %r101, %p174;
	mov.b32 	%r331, 0;
	mov.b64 	%fd1011, {%r331, %r330};
	bra.uni 	$L__BB9_255;
$L__BB9_254:
	mov.f64 	%fd516, 0d4000000000000000;
	add.rn.f64 	%fd1011, %fd221, %fd516;
$L__BB9_255:
	setp.eq.f32 	%p183, %f100, 0f3F800000;
	selp.f64 	%fd517, 0d3FF0000000000000, %fd1011, %p183;
	cvt.f64.f32 	%fd518, %f312;
	add.f64 	%fd519, %fd517, %fd518;
	cvt.rn.f32.f64 	%f101, %fd519;
	ld.global.f32 	%f192, [%rd36+4];
	ld.global.f32 	%f193, [%rd37+4];
	sub.f32 	%f102, %f192, %f193;
	cvt.f64.f32 	%fd227, %f102;
	{
	.reg .b32 %temp; 
	mov.b64 	{%temp, %r122}, %fd227;
	}
	abs.f64 	%fd228, %fd227;
	{ // callseq 15, 0
	.param .b64 param0;
	st.param.f64 	[param0], %fd228;
	.param .b64 retval0;
	call.uni (retval0), 
	__internal_accurate_pow, 
	(
	param0
	);
	ld.param.f64 	%fd520, [retval0];
	} // callseq 15
	setp.lt.s32 	%p184, %r122, 0;
	neg.f64 	%fd522, %fd520;
	selp.f64 	%fd523, %fd522, %fd520, %p172;
	selp.f64 	%fd524, %fd523, %fd520, %p184;
	setp.eq.f32 	%p185, %f102, 0f00000000;
	selp.b32 	%r332, %r122, 0, %p172;
	or.b32  	%r333, %r332, 2146435072;
	selp.b32 	%r334, %r333, %r332, %p171;
	mov.b32 	%r335, 0;
	mov.b64 	%fd525, {%r335, %r334};
	selp.f64 	%fd1012, %fd525, %fd524, %p185;
	add.f64 	%fd526, %fd227, 0d4000000000000000;
	{
	.reg .b32 %temp; 
	mov.b64 	{%temp, %r336}, %fd526;
	}
	and.b32  	%r337, %r336, 2146435072;
	setp.ne.s32 	%p186, %r337, 2146435072;
	@%p186 bra 	$L__BB9_260;
	setp.nan.f32 	%p187, %f102, %f102;
	@%p187 bra 	$L__BB9_259;
	setp.neu.f64 	%p188, %fd228, 0d7FF0000000000000;
	@%p188 bra 	$L__BB9_260;
	selp.b32 	%r338, %r102, %r101, %p2;
	selp.b32 	%r339, %r338, %r101, %p184;
	mov.b32 	%r340, 0;
	mov.b64 	%fd1012, {%r340, %r339};
	bra.uni 	$L__BB9_260;
$L__BB9_259:
	mov.f64 	%fd527, 0d4000000000000000;
	add.rn.f64 	%fd1012, %fd227, %fd527;
$L__BB9_260:
	setp.eq.f32 	%p193, %f102, 0f3F800000;
	selp.f64 	%fd528, 0d3FF0000000000000, %fd1012, %p193;
	cvt.f64.f32 	%fd529, %f101;
	add.f64 	%fd530, %fd528, %fd529;
	cvt.rn.f32.f64 	%f103, %fd530;
	ld.global.f32 	%f194, [%rd36+8];
	ld.global.f32 	%f195, [%rd37+8];
	sub.f32 	%f104, %f194, %f195;
	cvt.f64.f32 	%fd233, %f104;
	{
	.reg .b32 %temp; 
	mov.b64 	{%temp, %r123}, %fd233;
	}
	abs.f64 	%fd234, %fd233;
	{ // callseq 16, 0
	.param .b64 param0;
	st.param.f64 	[param0], %fd234;
	.param .b64 retval0;
	call.uni (retval0), 
	__internal_accurate_pow, 
	(
	param0
	);
	ld.param.f64 	%fd531, [retval0];
	} // callseq 16
	setp.lt.s32 	%p194, %r123, 0;
	neg.f64 	%fd533, %fd531;
	selp.f64 	%fd534, %fd533, %fd531, %p172;
	selp.f64 	%fd535, %fd534, %fd531, %p194;
	setp.eq.f32 	%p195, %f104, 0f00000000;
	selp.b32 	%r341, %r123, 0, %p172;
	or.b32  	%r342, %r341, 2146435072;
	selp.b32 	%r343, %r342, %r341, %p171;
	mov.b32 	%r344, 0;
	mov.b64 	%fd536, {%r344, %r343};
	selp.f64 	%fd1013, %fd536, %fd535, %p195;
	add.f64 	%fd537, %fd233, 0d4000000000000000;
	{
	.reg .b32 %temp; 
	mov.b64 	{%temp, %r345}, %fd537;
	}
	and.b32  	%r346, %r345, 2146435072;
	setp.ne.s32 	%p196, %r346, 2146435072;
	@%p196 bra 	$L__BB9_265;
	setp.nan.f32 	%p197, %f104, %f104;
	@%p197 bra 	$L__BB9_264;
	setp.neu.f64 	%p198, %fd234, 0d7FF0000000000000;
	@%p198 bra 	$L__BB9_265;
	selp.b32 	%r347, %r102, %r101, %p2;
	selp.b32 	%r348, %r347, %r101, %p194;
	mov.b32 	%r349, 0;
	mov.b64 	%fd1013, {%r349, %r348};
	bra.uni 	$L__BB9_265;
$L__BB9_264:
	mov.f64 	%fd538, 0d4000000000000000;
	add.rn.f64 	%fd1013, %fd233, %fd538;
$L__BB9_265:
	setp.eq.f32 	%p203, %f104, 0f3F800000;
	selp.f64 	%fd539, 0d3FF0000000000000, %fd1013, %p203;
	cvt.f64.f32 	%fd540, %f103;
	add.f64 	%fd541, %fd539, %fd540;
	cvt.rn.f32.f64 	%f105, %fd541;
	ld.global.f32 	%f196, [%rd36+12];
	ld.global.f32 	%f197, [%rd37+12];
	sub.f32 	%f106, %f196, %f197;
	cvt.f64.f32 	%fd239, %f106;
	{
	.reg .b32 %temp; 
	mov.b64 	{%temp, %r124}, %fd239;
	}
	abs.f64 	%fd240, %fd239;
	{ // callseq 17, 0
	.param .b64 param0;
	st.param.f64 	[param0], %fd240;
	.param .b64 retval0;
	call.uni (retval0), 
	__internal_accurate_pow, 
	(
	param0
	);
	ld.param.f64 	%fd542, [retval0];
	} // callseq 17
	setp.lt.s32 	%p204, %r124, 0;
	neg.f64 	%fd544, %fd542;
	selp.f64 	%fd545, %fd544, %fd542, %p172;
	selp.f64 	%fd546, %fd545, %fd542, %p204;
	setp.eq.f32 	%p205, %f106, 0f00000000;
	selp.b32 	%r350, %r124, 0, %p172;
	or.b32  	%r351, %r350, 2146435072;
	selp.b32 	%r352, %r351, %r350, %p171;
	mov.b32 	%r353, 0;
	mov.b64 	%fd547, {%r353, %r352};
	selp.f64 	%fd1014, %fd547, %fd546, %p205;
	add.f64 	%fd548, %fd239, 0d4000000000000000;
	{
	.reg .b32 %temp; 
	mov.b64 	{%temp, %r354}, %fd548;
	}
	and.b32  	%r355, %r354, 2146435072;
	setp.ne.s32 	%p206, %r355, 2146435072;
	@%p206 bra 	$L__BB9_270;
	setp.nan.f32 	%p207, %f106, %f106;
	@%p207 bra 	$L__BB9_269;
	setp.neu.f64 	%p208, %fd240, 0d7FF0000000000000;
	@%p208 bra 	$L__BB9_270;
	setp.lt.s32 	%p209, %r124, 0;
	selp.b32 	%r356, %r102, %r101, %p2;
	selp.b32 	%r357, %r356, %r101, %p209;
	mov.b32 	%r358, 0;
	mov.b64 	%fd1014, {%r358, %r357};
	bra.uni 	$L__BB9_270;
$L__BB9_269:
	mov.f64 	%fd549, 0d4000000000000000;
	add.rn.f64 	%fd1014, %fd239, %fd549;
$L__BB9_270:
	setp.eq.f32 	%p210, %f106, 0f3F800000;
	selp.f64 	%fd550, 0d3FF0000000000000, %fd1014, %p210;
	cvt.f64.f32 	%fd551, %f105;
	add.f64 	%fd552, %fd550, %fd551;
	cvt.rn.f32.f64 	%f312, %fd552;
	add.s32 	%r784, %r784, 4;
	setp.ne.s32 	%p211, %r784, %r785;
	@%p211 bra 	$L__BB9_250;
	cvt.f64.f32 	%fd1015, %f312;
$L__BB9_272:
	setp.eq.s32 	%p212, %r118, 0;
	@%p212 bra 	$L__BB9_291;
	setp.lt.s32 	%p213, %r99, 0;
	setp.eq.s32 	%p214, %r100, 1062207488;
	add.s32 	%r359, %r785, %r117;
	mul.wide.s32 	%rd101, %r359, 4;
	add.s64 	%rd38, %rd27, %rd101;
	ld.global.f32 	%f198, [%rd38];
	mul.wide.u32 	%rd102, %r785, 4;
	add.s64 	%rd39, %rd28, %rd102;
	ld.global.f32 	%f199, [%rd39];
	sub.f32 	%f109, %f198, %f199;
	cvt.f64.f32 	%fd247, %f109;
	{
	.reg .b32 %temp; 
	mov.b64 	{%temp, %r127}, %fd247;
	}
	abs.f64 	%fd248, %fd247;
	{ // callseq 18, 0
	.param .b64 param0;
	st.param.f64 	[param0], %fd248;
	.param .b64 retval0;
	call.uni (retval0), 
	__internal_accurate_pow, 
	(
	param0
	);
	ld.param.f64 	%fd553, [retval0];
	} // callseq 18
	setp.lt.s32 	%p216, %r127, 0;
	neg.f64 	%fd555, %fd553;
	selp.f64 	%fd556, %fd555, %fd553, %p214;
	selp.f64 	%fd557, %fd556, %fd553, %p216;
	setp.eq.f32 	%p217, %f109, 0f00000000;
	selp.b32 	%r360, %r127, 0, %p214;
	or.b32  	%r361, %r360, 2146435072;
	selp.b32 	%r362, %r361, %r360, %p213;
	mov.b32 	%r363, 0;
	mov.b64 	%fd558, {%r363, %r362};
	selp.f64 	%fd1016, %fd558, %fd557, %p217;
	add.f64 	%fd559, %fd247, 0d4000000000000000;
	{
	.reg .b32 %temp; 
	mov.b64 	{%temp, %r364}, %fd559;
	}
	and.b32  	%r365, %r364, 2146435072;
	setp.ne.s32 	%p218, %r365, 2146435072;
	@%p218 bra 	$L__BB9_278;
	setp.nan.f32 	%p219, %f109, %f109;
	@%p219 bra 	$L__BB9_277;
	setp.neu.f64 	%p220, %fd248, 0d7FF0000000000000;
	@%p220 bra 	$L__BB9_278;
	selp.b32 	%r366, %r102, %r101, %p2;
	selp.b32 	%r367, %r366, %r101, %p216;
	mov.b32 	%r368, 0;
	mov.b64 	%fd1016, {%r368, %r367};
	bra.uni 	$L__BB9_278;
$L__BB9_277:
	mov.f64 	%fd560, 0d4000000000000000;
	add.rn.f64 	%fd1016, %fd247, %fd560;
$L__BB9_278:
	setp.eq.f32 	%p222, %f109, 0f3F800000;
	selp.f64 	%fd561, 0d3FF0000000000000, %fd1016, %p222;
	add.f64 	%fd562, %fd561, %fd1015;
	cvt.rn.f32.f64 	%f312, %fd562;
	setp.eq.s32 	%p223, %r118, 1;
	@%p223 bra 	$L__BB9_291;
	setp.lt.s32 	%p224, %r99, 0;
	setp.eq.s32 	%p225, %r100, 1062207488;
	ld.global.f32 	%f200, [%rd38+4];
	ld.global.f32 	%f201, [%rd39+4];
	sub.f32 	%f111, %f200, %f201;
	cvt.f64.f32 	%fd253, %f111;
	{
	.reg .b32 %temp; 
	mov.b64 	{%temp, %r128}, %fd253;
	}
	abs.f64 	%fd254, %fd253;
	{ // callseq 19, 0
	.param .b64 param0;
	st.param.f64 	[param0], %fd254;
	.param .b64 retval0;
	call.uni (retval0), 
	__internal_accurate_pow, 
	(
	param0
	);
	ld.param.f64 	%fd563, [retval0];
	} // callseq 19
	setp.lt.s32 	%p227, %r128, 0;
	neg.f64 	%fd565, %fd563;
	selp.f64 	%fd566, %fd565, %fd563, %p225;
	selp.f64 	%fd567, %fd566, %fd563, %p227;
	setp.eq.f32 	%p228, %f111, 0f00000000;
	selp.b32 	%r369, %r128, 0, %p225;
	or.b32  	%r370, %r369, 2146435072;
	selp.b32 	%r371, %r370, %r369, %p224;
	mov.b32 	%r372, 0;
	mov.b64 	%fd568, {%r372, %r371};
	selp.f64 	%fd1017, %fd568, %fd567, %p228;
	add.f64 	%fd569, %fd253, 0d4000000000000000;
	{
	.reg .b32 %temp; 
	mov.b64 	{%temp, %r373}, %fd569;
	}
	and.b32  	%r374, %r373, 2146435072;
	setp.ne.s32 	%p229, %r374, 2146435072;
	@%p229 bra 	$L__BB9_284;
	setp.nan.f32 	%p230, %f111, %f111;
	@%p230 bra 	$L__BB9_283;
	setp.neu.f64 	%p231, %fd254, 0d7FF0000000000000;
	@%p231 bra 	$L__BB9_284;
	setp.lt.s32 	%p232, %r128, 0;
	selp.b32 	%r375, %r102, %r101, %p2;
	selp.b32 	%r376, %r375, %r101, %p232;
	mov.b32 	%r377, 0;
	mov.b64 	%fd1017, {%r377, %r376};
	bra.uni 	$L__BB9_284;
$L__BB9_283:
	mov.f64 	%fd570, 0d4000000000000000;
	add.rn.f64 	%fd1017, %fd253, %fd570;
$L__BB9_284:
	setp.eq.f32 	%p233, %f111, 0f3F800000;
	selp.f64 	%fd571, 0d3FF0000000000000, %fd1017, %p233;
	cvt.f64.f32 	%fd572, %f312;
	add.f64 	%fd573, %fd571, %fd572;
	cvt.rn.f32.f64 	%f312, %fd573;
	setp.eq.s32 	%p234, %r118, 2;
	@%p234 bra 	$L__BB9_291;
	setp.lt.s32 	%p235, %r99, 0;
	setp.eq.s32 	%p236, %r100, 1062207488;
	ld.global.f32 	%f202, [%rd38+8];
	ld.global.f32 	%f203, [%rd39+8];
	sub.f32 	%f113, %f202, %f203;
	cvt.f64.f32 	%fd259, %f113;
	{
	.reg .b32 %temp; 
	mov.b64 	{%temp, %r129}, %fd259;
	}
	abs.f64 	%fd260, %fd259;
	{ // callseq 20, 0
	.param .b64 param0;
	st.param.f64 	[param0], %fd260;
	.param .b64 retval0;
	call.uni (retval0), 
	__internal_accurate_pow, 
	(
	param0
	);
	ld.param.f64 	%fd574, [retval0];
	} // callseq 20
	setp.lt.s32 	%p238, %r129, 0;
	neg.f64 	%fd576, %fd574;
	selp.f64 	%fd577, %fd576, %fd574, %p236;
	selp.f64 	%fd578, %fd577, %fd574, %p238;
	setp.eq.f32 	%p239, %f113, 0f00000000;
	selp.b32 	%r378, %r129, 0, %p236;
	or.b32  	%r379, %r378, 2146435072;
	selp.b32 	%r380, %r379, %r378, %p235;
	mov.b32 	%r381, 0;
	mov.b64 	%fd579, {%r381, %r380};
	selp.f64 	%fd1018, %fd579, %fd578, %p239;
	add.f64 	%fd580, %fd259, 0d4000000000000000;
	{
	.reg .b32 %temp; 
	mov.b64 	{%temp, %r382}, %fd580;
	}
	and.b32  	%r383, %r382, 2146435072;
	setp.ne.s32 	%p240, %r383, 2146435072;
	@%p240 bra 	$L__BB9_290;
	setp.nan.f32 	%p241, %f113, %f113;
	@%p241 bra 	$L__BB9_289;
	setp.neu.f64 	%p242, %fd260, 0d7FF0000000000000;
	@%p242 bra 	$L__BB9_290;
	setp.lt.s32 	%p243, %r129, 0;
	selp.b32 	%r384, %r102, %r101, %p2;
	selp.b32 	%r385, %r384, %r101, %p243;
	mov.b32 	%r386, 0;
	mov.b64 	%fd1018, {%r386, %r385};
	bra.uni 	$L__BB9_290;
$L__BB9_289:
	mov.f64 	%fd581, 0d4000000000000000;
	add.rn.f64 	%fd1018, %fd259, %fd581;
$L__BB9_290:
	setp.eq.f32 	%p244, %f113, 0f3F800000;
	selp.f64 	%fd582, 0d3FF0000000000000, %fd1018, %p244;
	cvt.f64.f32 	%fd583, %f312;
	add.f64 	%fd584, %fd582, %fd583;
	cvt.rn.f32.f64 	%f312, %fd584;
$L__BB9_291:
	sqrt.rn.f32 	%f313, %f312;
	and.b32  	%r130, %r161, 2147483644;
	mov.b32 	%r787, 1;
	mov.b32 	%r786, 0;
$L__BB9_292:
	setp.lt.u32 	%p245, %r161, 4;
	mul.lo.s32 	%r133, %r787, %r161;
	mov.f64 	%fd1023, 0d0000000000000000;
	mov.b32 	%r789, 0;
	@%p245 bra 	$L__BB9_316;
	mov.f32 	%f316, 0f00000000;
	mov.b32 	%r788, 0;
$L__BB9_294:
	setp.lt.s32 	%p246, %r99, 0;
	setp.eq.s32 	%p247, %r100, 1062207488;
	add.s32 	%r391, %r788, %r117;
	mul.wide.s32 	%rd103, %r391, 4;
	add.s64 	%rd40, %rd27, %rd103;
	ld.global.f32 	%f206, [%rd40];
	add.s32 	%r392, %r788, %r133;
	mul.wide.u32 	%rd104, %r392, 4;
	add.s64 	%rd41, %rd28, %rd104;
	ld.global.f32 	%f207, [%rd41];
	sub.f32 	%f119, %f206, %f207;
	cvt.f64.f32 	%fd265, %f119;
	{
	.reg .b32 %temp; 
	mov.b64 	{%temp, %r135}, %fd265;
	}
	abs.f64 	%fd266, %fd265;
	{ // callseq 21, 0
	.param .b64 param0;
	st.param.f64 	[param0], %fd266;
	.param .b64 retval0;
	call.uni (retval0), 
	__internal_accurate_pow, 
	(
	param0
	);
	ld.param.f64 	%fd586, [retval0];
	} // callseq 21
	setp.lt.s32 	%p249, %r135, 0;
	neg.f64 	%fd588, %fd586;
	selp.f64 	%fd589, %fd588, %fd586, %p247;
	selp.f64 	%fd590, %fd589, %fd586, %p249;
	setp.eq.f32 	%p250, %f119, 0f00000000;
	selp.b32 	%r393, %r135, 0, %p247;
	or.b32  	%r394, %r393, 2146435072;
	selp.b32 	%r395, %r394, %r393, %p246;
	mov.b32 	%r396, 0;
	mov.b64 	%fd591, {%r396, %r395};
	selp.f64 	%fd1019, %fd591, %fd590, %p250;
	add.f64 	%fd592, %fd265, 0d4000000000000000;
	{
	.reg .b32 %temp; 
	mov.b64 	{%temp, %r397}, %fd592;
	}
	and.b32  	%r398, %r397, 2146435072;
	setp.ne.s32 	%p251, %r398, 2146435072;
	@%p251 bra 	$L__BB9_299;
	setp.nan.f32 	%p252, %f119, %f119;
	@%p252 bra 	$L__BB9_298;
	setp.neu.f64 	%p253, %fd266, 0d7FF0000000000000;
	@%p253 bra 	$L__BB9_299;
	selp.b32 	%r399, %r102, %r101, %p2;
	selp.b32 	%r400, %r399, %r101, %p249;
	mov.b32 	%r401, 0;
	mov.b64 	%fd1019, {%r401, %r400};
	bra.uni 	$L__BB9_299;
$L__BB9_298:
	mov.f64 	%fd593, 0d4000000000000000;
	add.rn.f64 	%fd1019, %fd265, %fd593;
$L__BB9_299:
	setp.eq.f32 	%p258, %f119, 0f3F800000;
	selp.f64 	%fd594, 0d3FF0000000000000, %fd1019, %p258;
	cvt.f64.f32 	%fd595, %f316;
	add.f64 	%fd596, %fd594, %fd595;
	cvt.rn.f32.f64 	%f120, %fd596;
	ld.global.f32 	%f208, [%rd40+4];
	ld.global.f32 	%f209, [%rd41+4];
	sub.f32 	%f121, %f208, %f209;
	cvt.f64.f32 	%fd271, %f121;
	{
	.reg .b32 %temp; 
	mov.b64 	{%temp, %r136}, %fd271;
	}
	abs.f64 	%fd272, %fd271;
	{ // callseq 22, 0
	.param .b64 param0;
	st.param.f64 	[param0], %fd272;
	.param .b64 retval0;
	call.uni (retval0), 
	__internal_accurate_pow, 
	(
	param0
	);
	ld.param.f64 	%fd597, [retval0];
	} // callseq 22
	setp.lt.s32 	%p259, %r136, 0;
	neg.f64 	%fd599, %fd597;
	selp.f64 	%fd600, %fd599, %fd597, %p247;
	selp.f64 	%fd601, %fd600, %fd597, %p259;
	setp.eq.f32 	%p260, %f121, 0f00000000;
	selp.b32 	%r402, %r136, 0, %p247;
	or.b32  	%r403, %r402, 2146435072;
	selp.b32 	%r404, %r403, %r402, %p246;
	mov.b32 	%r405, 0;
	mov.b64 	%fd602, {%r405, %r404};
	selp.f64 	%fd1020, %fd602, %fd601, %p260;
	add.f64 	%fd603, %fd271, 0d4000000000000000;
	{
	.reg .b32 %temp; 
	mov.b64 	{%temp, %r406}, %fd603;
	}
	and.b32  	%r407, %r406, 2146435072;
	setp.ne.s32 	%p261, %r407, 2146435072;
	@%p261 bra 	$L__BB9_304;
	setp.nan.f32 	%p262, %f121, %f121;
	@%p262 bra 	$L__BB9_303;
	setp.neu.f64 	%p263, %fd272, 0d7FF0000000000000;
	@%p263 bra 	$L__BB9_304;
	selp.b32 	%r408, %r102, %r101, %p2;
	selp.b32 	%r409, %r408, %r101, %p259;
	mov.b32 	%r410, 0;
	mov.b64 	%fd1020, {%r410, %r409};
	bra.uni 	$L__BB9_304;
$L__BB9_303:
	mov.f64 	%fd604, 0d4000000000000000;
	add.rn.f64 	%fd1020, %fd271, %fd604;
$L__BB9_304:
	setp.eq.f32 	%p268, %f121, 0f3F800000;
	selp.f64 	%fd605, 0d3FF0000000000000, %fd1020, %p268;
	cvt.f64.f32 	%fd606, %f120;
	add.f64 	%fd607, %fd605, %fd606;
	cvt.rn.f32.f64 	%f122, %fd607;
	ld.global.f32 	%f210, [%rd40+8];
	ld.global.f32 	%f211, [%rd41+8];
	sub.f32 	%f123, %f210, %f211;
	cvt.f64.f32 	%fd277, %f123;
	{
	.reg .b32 %temp; 
	mov.b64 	{%temp, %r137}, %fd277;
	}
	abs.f64 	%fd278, %fd277;
	{ // callseq 23, 0
	.param .b64 param0;
	st.param.f64 	[param0], %fd278;
	.param .b64 retval0;
	call.uni (retval0), 
	__internal_accurate_pow, 
	(
	param0
	);
	ld.param.f64 	%fd608, [retval0];
	} // callseq 23
	setp.lt.s32 	%p269, %r137, 0;
	neg.f64 	%fd610, %fd608;
	selp.f64 	%fd611, %fd610, %fd608, %p247;
	selp.f64 	%fd612, %fd611, %fd608, %p269;
	setp.eq.f32 	%p270, %f123, 0f00000000;
	selp.b32 	%r411, %r137, 0, %p247;
	or.b32  	%r412, %r411, 2146435072;
	selp.b32 	%r413, %r412, %r411, %p246;
	mov.b32 	%r414, 0;
	mov.b64 	%fd613, {%r414, %r413};
	selp.f64 	%fd1021, %fd613, %fd612, %p270;
	add.f64 	%fd614, %fd277, 0d4000000000000000;
	{
	.reg .b32 %temp; 
	mov.b64 	{%temp, %r415}, %fd614;
	}
	and.b32  	%r416, %r415, 2146435072;
	setp.ne.s32 	%p271, %r416, 2146435072;
	@%p271 bra 	$L__BB9_309;
	setp.nan.f32 	%p272, %f123, %f123;
	@%p272 bra 	$L__BB9_308;
	setp.neu.f64 	%p273, %fd278, 0d7FF0000000000000;
	@%p273 bra 	$L__BB9_309;
	selp.b32 	%r417, %r102, %r101, %p2;
	selp.b32 	%r418, %r417, %r101, %p269;
	mov.b32 	%r419, 0;
	mov.b64 	%fd1021, {%r419, %r418};
	bra.uni 	$L__BB9_309;
$L__BB9_308:
	mov.f64 	%fd615, 0d4000000000000000;
	add.rn.f64 	%fd1021, %fd277, %fd615;
$L__BB9_309:
	setp.eq.f32 	%p278, %f123, 0f3F800000;
	selp.f64 	%fd616, 0d3FF0000000000000, %fd1021, %p278;
	cvt.f64.f32 	%fd617, %f122;
	add.f64 	%fd618, %fd616, %fd617;
	cvt.rn.f32.f64 	%f124, %fd618;
	ld.global.f32 	%f212, [%rd40+12];
	ld.global.f32 	%f213, [%rd41+12];
	sub.f32 	%f125, %f212, %f213;
	cvt.f64.f32 	%fd283, %f125;
	{
	.reg .b32 %temp; 
	mov.b64 	{%temp, %r138}, %fd283;
	}
	abs.f64 	%fd284, %fd283;
	{ // callseq 24, 0
	.param .b64 param0;
	st.param.f64 	[param0], %fd284;
	.param .b64 retval0;
	call.uni (retval0), 
	__internal_accurate_pow, 
	(
	param0
	);
	ld.param.f64 	%fd619, [retval0];
	} // callseq 24
	setp.lt.s32 	%p279, %r138, 0;
	neg.f64 	%fd621, %fd619;
	selp.f64 	%fd622, %fd621, %fd619, %p247;
	selp.f64 	%fd623, %fd622, %fd619, %p279;
	setp.eq.f32 	%p280, %f125, 0f00000000;
	selp.b32 	%r420, %r138, 0, %p247;
	or.b32  	%r421, %r420, 2146435072;
	selp.b32 	%r422, %r421, %r420, %p246;
	mov.b32 	%r423, 0;
	mov.b64 	%fd624, {%r423, %r422};
	selp.f64 	%fd1022, %fd624, %fd623, %p280;
	add.f64 	%fd625, %fd283, 0d4000000000000000;
	{
	.reg .b32 %temp; 
	mov.b64 	{%temp, %r424}, %fd625;
	}
	and.b32  	%r425, %r424, 2146435072;
	setp.ne.s32 	%p281, %r425, 2146435072;
	@%p281 bra 	$L__BB9_314;
	setp.nan.f32 	%p282, %f125, %f125;
	@%p282 bra 	$L__BB9_313;
	setp.neu.f64 	%p283, %fd284, 0d7FF0000000000000;
	@%p283 bra 	$L__BB9_314;
	selp.b32 	%r426, %r102, %r101, %p2;
	selp.b32 	%r427, %r426, %r101, %p279;
	mov.b32 	%r428, 0;
	mov.b64 	%fd1022, {%r428, %r427};
	bra.uni 	$L__BB9_314;
$L__BB9_313:
	mov.f64 	%fd626, 0d4000000000000000;
	add.rn.f64 	%fd1022, %fd283, %fd626;
$L__BB9_314:
	setp.eq.f32 	%p285, %f125, 0f3F800000;
	selp.f64 	%fd627, 0d3FF0000000000000, %fd1022, %p285;
	cvt.f64.f32 	%fd628, %f124;
	add.f64 	%fd629, %fd627, %fd628;
	cvt.rn.f32.f64 	%f316, %fd629;
	add.s32 	%r788, %r788, 4;
	setp.ne.s32 	%p286, %r788, %r130;
	@%p286 bra 	$L__BB9_294;
	cvt.f64.f32 	%fd1023, %f316;
	mov.u32 	%r789, %r130;
$L__BB9_316:
	setp.eq.s32 	%p287, %r118, 0;
	@%p287 bra 	$L__BB9_335;
	setp.lt.s32 	%p288, %r99, 0;
	setp.eq.s32 	%p289, %r100, 1062207488;
	add.s32 	%r429, %r789, %r117;
	mul.wide.s32 	%rd105, %r429, 4;
	add.s64 	%rd42, %rd27, %rd105;
	ld.global.f32 	%f214, [%rd42];
	add.s32 	%r430, %r789, %r133;
	mul.wide.u32 	%rd106, %r430, 4;
	add.s64 	%rd107, %rd28, %rd106;
	ld.global.f32 	%f215, [%rd107];
	sub.f32 	%f128, %f214, %f215;
	cvt.f64.f32 	%fd291, %f128;
	{
	.reg .b32 %temp; 
	mov.b64 	{%temp, %r141}, %fd291;
	}
	abs.f64 	%fd292, %fd291;
	{ // callseq 25, 0
	.param .b64 param0;
	st.param.f64 	[param0], %fd292;
	.param .b64 retval0;
	call.uni (retval0), 
	__internal_accurate_pow, 
	(
	param0
	);
	ld.param.f64 	%fd630, [retval0];
	} // callseq 25
	setp.lt.s32 	%p291, %r141, 0;
	neg.f64 	%fd632, %fd630;
	selp.f64 	%fd633, %fd632, %fd630, %p289;
	selp.f64 	%fd634, %fd633, %fd630, %p291;
	setp.eq.f32 	%p292, %f128, 0f00000000;
	selp.b32 	%r431, %r141, 0, %p289;
	or.b32  	%r432, %r431, 2146435072;
	selp.b32 	%r433, %r432, %r431, %p288;
	mov.b32 	%r434, 0;
	mov.b64 	%fd635, {%r434, %r433};
	selp.f64 	%fd1024, %fd635, %fd634, %p292;
	add.f64 	%fd636, %fd291, 0d4000000000000000;
	{
	.reg .b32 %temp; 
	mov.b64 	{%temp, %r435}, %fd636;
	}
	and.b32  	%r436, %r435, 2146435072;
	setp.ne.s32 	%p293, %r436, 2146435072;
	@%p293 bra 	$L__BB9_322;
	setp.nan.f32 	%p294, %f128, %f128;
	@%p294 bra 	$L__BB9_321;
	setp.neu.f64 	%p295, %fd292, 0d7FF0000000000000;
	@%p295 bra 	$L__BB9_322;
	selp.b32 	%r437, %r102, %r101, %p2;
	selp.b32 	%r438, %r437, %r101, %p291;
	mov.b32 	%r439, 0;
	mov.b64 	%fd1024, {%r439, %r438};
	bra.uni 	$L__BB9_322;
$L__BB9_321:
	mov.f64 	%fd637, 0d4000000000000000;
	add.rn.f64 	%fd1024, %fd291, %fd637;
$L__BB9_322:
	setp.eq.s32 	%p297, %r118, 1;
	setp.eq.f32 	%p298, %f128, 0f3F800000;
	selp.f64 	%fd638, 0d3FF0000000000000, %fd1024, %p298;
	add.f64 	%fd639, %fd638, %fd1023;
	cvt.rn.f32.f64 	%f316, %fd639;
	@%p297 bra 	$L__BB9_335;
	ld.global.f32 	%f216, [%rd42+4];
	cvt.u64.u32 	%rd108, %r133;
	cvt.u64.u32 	%rd109, %r789;
	add.s64 	%rd110, %rd109, %rd108;
	shl.b64 	%rd111, %rd110, 2;
	add.s64 	%rd43, %rd28, %rd111;
	ld.global.f32 	%f217, [%rd43+4];
	sub.f32 	%f130, %f216, %f217;
	cvt.f64.f32 	%fd297, %f130;
	{
	.reg .b32 %temp; 
	mov.b64 	{%temp, %r142}, %fd297;
	}
	abs.f64 	%fd298, %fd297;
	{ // callseq 26, 0
	.param .b64 param0;
	st.param.f64 	[param0], %fd298;
	.param .b64 retval0;
	call.uni (retval0), 
	__internal_accurate_pow, 
	(
	param0
	);
	ld.param.f64 	%fd640, [retval0];
	} // callseq 26
	setp.lt.s32 	%p302, %r142, 0;
	neg.f64 	%fd642, %fd640;
	selp.f64 	%fd643, %fd642, %fd640, %p289;
	selp.f64 	%fd644, %fd643, %fd640, %p302;
	setp.eq.f32 	%p303, %f130, 0f00000000;
	selp.b32 	%r440, %r142, 0, %p289;
	or.b32  	%r441, %r440, 2146435072;
	selp.b32 	%r442, %r441, %r440, %p288;
	mov.b32 	%r443, 0;
	mov.b64 	%fd645, {%r443, %r442};
	selp.f64 	%fd1025, %fd645, %fd644, %p303;
	add.f64 	%fd646, %fd297, 0d4000000000000000;
	{
	.reg .b32 %temp; 
	mov.b64 	{%temp, %r444}, %fd646;
	}
	and.b32  	%r445, %r444, 2146435072;
	setp.ne.s32 	%p304, %r445, 2146435072;
	@%p304 bra 	$L__BB9_328;
	setp.nan.f32 	%p305, %f130, %f130;
	@%p305 bra 	$L__BB9_327;
	setp.neu.f64 	%p306, %fd298, 0d7FF0000000000000;
	@%p306 bra 	$L__BB9_328;
	selp.b32 	%r446, %r102, %r101, %p2;
	selp.b32 	%r447, %r446, %r101, %p302;
	mov.b32 	%r448, 0;
	mov.b64 	%fd1025, {%r448, %r447};
	bra.uni 	$L__BB9_328;
$L__BB9_327:
	mov.f64 	%fd647, 0d4000000000000000;
	add.rn.f64 	%fd1025, %fd297, %fd647;
$L__BB9_328:
	setp.eq.s32 	%p308, %r118, 2;
	setp.eq.f32 	%p309, %f130, 0f3F800000;
	selp.f64 	%fd648, 0d3FF0000000000000, %fd1025, %p309;
	cvt.f64.f32 	%fd649, %f316;
	add.f64 	%fd650, %fd648, %fd649;
	cvt.rn.f32.f64 	%f316, %fd650;
	@%p308 bra 	$L__BB9_335;
	ld.global.f32 	%f218, [%rd42+8];
	ld.global.f32 	%f219, [%rd43+8];
	sub.f32 	%f132, %f218, %f219;
	cvt.f64.f32 	%fd303, %f132;
	{
	.reg .b32 %temp; 
	mov.b64 	{%temp, %r143}, %fd303;
	}
	abs.f64 	%fd304, %fd303;
	{ // callseq 27, 0
	.param .b64 param0;
	st.param.f64 	[param0], %fd304;
	.param .b64 retval0;
	call.uni (retval0), 
	__internal_accurate_pow, 
	(
	param0
	);
	ld.param.f64 	%fd651, [retval0];
	} // callseq 27
	setp.lt.s32 	%p313, %r143, 0;
	neg.f64 	%fd653, %fd651;
	selp.f64 	%fd654, %fd653, %fd651, %p289;
	selp.f64 	%fd655, %fd654, %fd651, %p313;
	setp.eq.f32 	%p314, %f132, 0f00000000;
	selp.b32 	%r449, %r143, 0, %p289;
	or.b32  	%r450, %r449, 2146435072;
	selp.b32 	%r451, %r450, %r449, %p288;
	mov.b32 	%r452, 0;
	mov.b64 	%fd656, {%r452, %r451};
	selp.f64 	%fd1026, %fd656, %fd655, %p314;
	add.f64 	%fd657, %fd303, 0d4000000000000000;
	{
	.reg .b32 %temp; 
	mov.b64 	{%temp, %r453}, %fd657;
	}
	and.b32  	%r454, %r453, 2146435072;
	setp.ne.s32 	%p315, %r454, 2146435072;
	@%p315 bra 	$L__BB9_334;
	setp.nan.f32 	%p316, %f132, %f132;
	@%p316 bra 	$L__BB9_333;
	setp.neu.f64 	%p317, %fd304, 0d7FF0000000000000;
	@%p317 bra 	$L__BB9_334;
	setp.lt.s32 	%p318, %r143, 0;
	selp.b32 	%r455, %r102, %r101, %p2;
	selp.b32 	%r456, %r455, %r101, %p318;
	mov.b32 	%r457, 0;
	mov.b64 	%fd1026, {%r457, %r456};
	bra.uni 	$L__BB9_334;
$L__BB9_333:
	mov.f64 	%fd658, 0d4000000000000000;
	add.rn.f64 	%fd1026, %fd303, %fd658;
$L__BB9_334:
	setp.eq.f32 	%p319, %f132, 0f3F800000;
	selp.f64 	%fd659, 0d3FF0000000000000, %fd1026, %p319;
	cvt.f64.f32 	%fd660, %f316;
	add.f64 	%fd661, %fd659, %fd660;
	cvt.rn.f32.f64 	%f316, %fd661;
$L__BB9_335:
	sqrt.rn.f32 	%f220, %f316;
	setp.lt.f32 	%p320, %f220, %f313;
	selp.f32 	%f313, %f220, %f313, %p320;
	selp.b32 	%r786, %r787, %r786, %p320;
	add.s32 	%r787, %r787, 1;
	setp.ne.s32 	%p321, %r787, %r162;
	@%p321 bra 	$L__BB9_292;
	mul.wide.s32 	%rd112, %r116, 4;
	add.s64 	%rd113, %rd29, %rd112;
	st.global.u32 	[%rd113], %r786;
	bra.uni 	$L__BB9_389;
$L__BB9_337:
	mov.f64 	%fd439, 0d4000000000000000;
	add.rn.f64 	%fd1027, %fd309, %fd439;
$L__BB9_338:
	setp.eq.f32 	%p105, %f138, 0f3F800000;
	selp.f64 	%fd440, 0d3FF0000000000000, %fd1027, %p105;
	cvt.f64.f32 	%fd441, %f320;
	add.f64 	%fd442, %fd440, %fd441;
	cvt.rn.f32.f64 	%f139, %fd442;
	ld.global.f32 	%f175, [%rd44+4];
	ld.global.f32 	%f176, [%rd45+4];
	sub.f32 	%f140, %f175, %f176;
	cvt.f64.f32 	%fd315, %f140;
	{
	.reg .b32 %temp; 
	mov.b64 	{%temp, %r150}, %fd315;
	}
	abs.f64 	%fd316, %fd315;
	{ // callseq 8, 0
	.param .b64 param0;
	st.param.f64 	[param0], %fd316;
	.param .b64 retval0;
	call.uni (retval0), 
	__internal_accurate_pow, 
	(
	param0
	);
	ld.param.f64 	%fd443, [retval0];
	} // callseq 8
	setp.lt.s32 	%p106, %r150, 0;
	neg.f64 	%fd445, %fd443;
	selp.f64 	%fd446, %fd445, %fd443, %p94;
	selp.f64 	%fd447, %fd446, %fd443, %p106;
	setp.eq.f32 	%p107, %f140, 0f00000000;
	selp.b32 	%r262, %r150, 0, %p94;
	or.b32  	%r263, %r262, 2146435072;
	selp.b32 	%r264, %r263, %r262, %p93;
	mov.b32 	%r265, 0;
	mov.b64 	%fd448, {%r265, %r264};
	selp.f64 	%fd1028, %fd448, %fd447, %p107;
	add.f64 	%fd449, %fd315, 0d4000000000000000;
	{
	.reg .b32 %temp; 
	mov.b64 	{%temp, %r266}, %fd449;
	}
	and.b32  	%r267, %r266, 2146435072;
	setp.ne.s32 	%p108, %r267, 2146435072;
	@%p108 bra 	$L__BB9_343;
	setp.nan.f32 	%p109, %f140, %f140;
	@%p109 bra 	$L__BB9_342;
	setp.neu.f64 	%p110, %fd316, 0d7FF0000000000000;
	@%p110 bra 	$L__BB9_343;
	selp.b32 	%r268, %r102, %r101, %p2;
	selp.b32 	%r269, %r268, %r101, %p106;
	mov.b32 	%r270, 0;
	mov.b64 	%fd1028, {%r270, %r269};
	bra.uni 	$L__BB9_343;
$L__BB9_342:
	mov.f64 	%fd450, 0d4000000000000000;
	add.rn.f64 	%fd1028, %fd315, %fd450;
$L__BB9_343:
	setp.eq.f32 	%p115, %f140, 0f3F800000;
	selp.f64 	%fd451, 0d3FF0000000000000, %fd1028, %p115;
	cvt.f64.f32 	%fd452, %f139;
	add.f64 	%fd453, %fd451, %fd452;
	cvt.rn.f32.f64 	%f141, %fd453;
	ld.global.f32 	%f177, [%rd44+8];
	ld.global.f32 	%f178, [%rd45+8];
	sub.f32 	%f142, %f177, %f178;
	cvt.f64.f32 	%fd321, %f142;
	{
	.reg .b32 %temp; 
	mov.b64 	{%temp, %r151}, %fd321;
	}
	abs.f64 	%fd322, %fd321;
	{ // callseq 9, 0
	.param .b64 param0;
	st.param.f64 	[param0], %fd322;
	.param .b64 retval0;
	call.uni (retval0), 
	__internal_accurate_pow, 
	(
	param0
	);
	ld.param.f64 	%fd454, [retval0];
	} // callseq 9
	setp.lt.s32 	%p116, %r151, 0;
	neg.f64 	%fd456, %fd454;
	selp.f64 	%fd457, %fd456, %fd454, %p94;
	selp.f64 	%fd458, %fd457, %fd454, %p116;
	setp.eq.f32 	%p117, %f142, 0f00000000;
	selp.b32 	%r271, %r151, 0, %p94;
	or.b32  	%r272, %r271, 2146435072;
	selp.b32 	%r273, %r272, %r271, %p93;
	mov.b32 	%r274, 0;
	mov.b64 	%fd459, {%r274, %r273};
	selp.f64 	%fd1029, %fd459, %fd458, %p117;
	add.f64 	%fd460, %fd321, 0d4000000000000000;
	{
	.reg .b32 %temp; 
	mov.b64 	{%temp, %r275}, %fd460;
	}
	and.b32  	%r276, %r275, 2146435072;
	setp.ne.s32 	%p118, %r276, 2146435072;
	@%p118 bra 	$L__BB9_348;
	setp.nan.f32 	%p119, %f142, %f142;
	@%p119 bra 	$L__BB9_347;
	setp.neu.f64 	%p120, %fd322, 0d7FF0000000000000;
	@%p120 bra 	$L__BB9_348;
	selp.b32 	%r277, %r102, %r101, %p2;
	selp.b32 	%r278, %r277, %r101, %p116;
	mov.b32 	%r279, 0;
	mov.b64 	%fd1029, {%r279, %r278};
	bra.uni 	$L__BB9_348;
$L__BB9_347:
	mov.f64 	%fd461, 0d4000000000000000;
	add.rn.f64 	%fd1029, %fd321, %fd461;
$L__BB9_348:
	setp.eq.f32 	%p125, %f142, 0f3F800000;
	selp.f64 	%fd462, 0d3FF0000000000000, %fd1029, %p125;
	cvt.f64.f32 	%fd463, %f141;
	add.f64 	%fd464, %fd462, %fd463;
	cvt.rn.f32.f64 	%f143, %fd464;
	ld.global.f32 	%f179, [%rd44+12];
	ld.global.f32 	%f180, [%rd45+12];
	sub.f32 	%f144, %f179, %f180;
	cvt.f64.f32 	%fd327, %f144;
	{
	.reg .b32 %temp; 
	mov.b64 	{%temp, %r152}, %fd327;
	}
	abs.f64 	%fd328, %fd327;
	{ // callseq 10, 0
	.param .b64 param0;
	st.param.f64 	[param0], %fd328;
	.param .b64 retval0;
	call.uni (retval0), 
	__internal_accurate_pow, 
	(
	param0
	);
	ld.param.f64 	%fd465, [retval0];
	} // callseq 10
	setp.lt.s32 	%p126, %r152, 0;
	neg.f64 	%fd467, %fd465;
	selp.f64 	%fd468, %fd467, %fd465, %p94;
	selp.f64 	%fd469, %fd468, %fd465, %p126;
	setp.eq.f32 	%p127, %f144, 0f00000000;
	selp.b32 	%r280, %r152, 0, %p94;
	or.b32  	%r281, %r280, 2146435072;
	selp.b32 	%r282, %r281, %r280, %p93;
	mov.b32 	%r283, 0;
	mov.b64 	%fd470, {%r283, %r282};
	selp.f64 	%fd1030, %fd470, %fd469, %p127;
	add.f64 	%fd471, %fd327, 0d4000000000000000;
	{
	.reg .b32 %temp; 
	mov.b64 	{%temp, %r284}, %fd471;
	}
	and.b32  	%r285, %r284, 2146435072;
	setp.ne.s32 	%p128, %r285, 2146435072;
	@%p128 bra 	$L__BB9_353;
	setp.nan.f32 	%p129, %f144, %f144;
	@%p129 bra 	$L__BB9_352;
	setp.neu.f64 	%p130, %fd328, 0d7FF0000000000000;
	@%p130 bra 	$L__BB9_353;
	selp.b32 	%r286, %r102, %r101, %p2;
	selp.b32 	%r287, %r286, %r101, %p126;
	mov.b32 	%r288, 0;
	mov.b64 	%fd1030, {%r288, %r287};
	bra.uni 	$L__BB9_353;
$L__BB9_352:
	mov.f64 	%fd472, 0d4000000000000000;
	add.rn.f64 	%fd1030, %fd327, %fd472;
$L__BB9_353:
	setp.eq.f32 	%p132, %f144, 0f3F800000;
	selp.f64 	%fd473, 0d3FF0000000000000, %fd1030, %p132;
	cvt.f64.f32 	%fd474, %f143;
	add.f64 	%fd475, %fd473, %fd474;
	cvt.rn.f32.f64 	%f320, %fd475;
	add.s32 	%r792, %r792, 4;
	and.b32  	%r793, %r161, 2147483644;
	setp.ne.s32 	%p133, %r792, %r793;
	@%p133 bra 	$L__BB9_243;
	cvt.f64.f32 	%fd1031, %f320;
$L__BB9_355:
	setp.eq.s32 	%p134, %r104, 0;
	@%p134 bra 	$L__BB9_374;
	setp.lt.s32 	%p135, %r99, 0;
	setp.eq.s32 	%p136, %r100, 1062207488;
	mad.lo.s32 	%r289, %r103, %r161, %r793;
	mul.wide.s32 	%rd89, %r289, 4;
	add.s64 	%rd46, %rd27, %rd89;
	ld.global.f32 	%f181, [%rd46];
	mad.lo.s32 	%r290, %r791, %r161, %r793;
	mul.wide.u32 	%rd90, %r290, 4;
	add.s64 	%rd91, %rd28, %rd90;
	ld.global.f32 	%f182, [%rd91];
	sub.f32 	%f147, %f181, %f182;
	cvt.f64.f32 	%fd335, %f147;
	{
	.reg .b32 %temp; 
	mov.b64 	{%temp, %r156}, %fd335;
	}
	abs.f64 	%fd336, %fd335;
	{ // callseq 11, 0
	.param .b64 param0;
	st.param.f64 	[param0], %fd336;
	.param .b64 retval0;
	call.uni (retval0), 
	__internal_accurate_pow, 
	(
	param0
	);
	ld.param.f64 	%fd476, [retval0];
	} // callseq 11
	setp.lt.s32 	%p138, %r156, 0;
	neg.f64 	%fd478, %fd476;
	selp.f64 	%fd479, %fd478, %fd476, %p136;
	selp.f64 	%fd480, %fd479, %fd476, %p138;
	setp.eq.f32 	%p139, %f147, 0f00000000;
	selp.b32 	%r291, %r156, 0, %p136;
	or.b32  	%r292, %r291, 2146435072;
	selp.b32 	%r293, %r292, %r291, %p135;
	mov.b32 	%r294, 0;
	mov.b64 	%fd481, {%r294, %r293};
	selp.f64 	%fd1032, %fd481, %fd480, %p139;
	add.f64 	%fd482, %fd335, 0d4000000000000000;
	{
	.reg .b32 %temp; 
	mov.b64 	{%temp, %r295}, %fd482;
	}
	and.b32  	%r296, %r295, 2146435072;
	setp.ne.s32 	%p140, %r296, 2146435072;
	@%p140 bra 	$L__BB9_361;
	setp.nan.f32 	%p141, %f147, %f147;
	@%p141 bra 	$L__BB9_360;
	setp.neu.f64 	%p142, %fd336, 0d7FF0000000000000;
	@%p142 bra 	$L__BB9_361;
	selp.b32 	%r297, %r102, %r101, %p2;
	selp.b32 	%r298, %r297, %r101, %p138;
	mov.b32 	%r299, 0;
	mov.b64 	%fd1032, {%r299, %r298};
	bra.uni 	$L__BB9_361;
$L__BB9_360:
	mov.f64 	%fd483, 0d4000000000000000;
	add.rn.f64 	%fd1032, %fd335, %fd483;
$L__BB9_361:
	setp.eq.s32 	%p144, %r104, 1;
	setp.eq.f32 	%p145, %f147, 0f3F800000;
	selp.f64 	%fd484, 0d3FF0000000000000, %fd1032, %p145;
	add.f64 	%fd485, %fd484, %fd1031;
	cvt.rn.f32.f64 	%f320, %fd485;
	@%p144 bra 	$L__BB9_374;
	ld.global.f32 	%f183, [%rd46+4];
	mul.lo.s32 	%r300, %r791, %r161;
	cvt.u64.u32 	%rd92, %r300;
	cvt.u64.u32 	%rd93, %r793;
	add.s64 	%rd94, %rd93, %rd92;
	shl.b64 	%rd95, %rd94, 2;
	add.s64 	%rd47, %rd28, %rd95;
	ld.global.f32 	%f184, [%rd47+4];
	sub.f32 	%f149, %f183, %f184;
	cvt.f64.f32 	%fd341, %f149;
	{
	.reg .b32 %temp; 
	mov.b64 	{%temp, %r157}, %fd341;
	}
	abs.f64 	%fd342, %fd341;
	{ // callseq 12, 0
	.param .b64 param0;
	st.param.f64 	[param0], %fd342;
	.param .b64 retval0;
	call.uni (retval0), 
	__internal_accurate_pow, 
	(
	param0
	);
	ld.param.f64 	%fd486, [retval0];
	} // callseq 12
	setp.lt.s32 	%p149, %r157, 0;
	neg.f64 	%fd488, %fd486;
	selp.f64 	%fd489, %fd488, %fd486, %p136;
	selp.f64 	%fd490, %fd489, %fd486, %p149;
	setp.eq.f32 	%p150, %f149, 0f00000000;
	selp.b32 	%r301, %r157, 0, %p136;
	or.b32  	%r302, %r301, 2146435072;
	selp.b32 	%r303, %r302, %r301, %p135;
	mov.b32 	%r304, 0;
	mov.b64 	%fd491, {%r304, %r303};
	selp.f64 	%fd1033, %fd491, %fd490, %p150;
	add.f64 	%fd492, %fd341, 0d4000000000000000;
	{
	.reg .b32 %temp; 
	mov.b64 	{%temp, %r305}, %fd492;
	}
	and.b32  	%r306, %r305, 2146435072;
	setp.ne.s32 	%p151, %r306, 2146435072;
	@%p151 bra 	$L__BB9_367;
	setp.nan.f32 	%p152, %f149, %f149;
	@%p152 bra 	$L__BB9_366;
	setp.neu.f64 	%p153, %fd342, 0d7FF0000000000000;
	@%p153 bra 	$L__BB9_367;
	selp.b32 	%r307, %r102, %r101, %p2;
	selp.b32 	%r308, %r307, %r101, %p149;
	mov.b32 	%r309, 0;
	mov.b64 	%fd1033, {%r309, %r308};
	bra.uni 	$L__BB9_367;
$L__BB9_366:
	mov.f64 	%fd493, 0d4000000000000000;
	add.rn.f64 	%fd1033, %fd341, %fd493;
$L__BB9_367:
	setp.eq.s32 	%p155, %r104, 2;
	setp.eq.f32 	%p156, %f149, 0f3F800000;
	selp.f64 	%fd494, 0d3FF0000000000000, %fd1033, %p156;
	cvt.f64.f32 	%fd495, %f320;
	add.f64 	%fd496, %fd494, %fd495;
	cvt.rn.f32.f64 	%f320, %fd496;
	@%p155 bra 	$L__BB9_374;
	ld.global.f32 	%f185, [%rd46+8];
	ld.global.f32 	%f186, [%rd47+8];
	sub.f32 	%f151, %f185, %f186;
	cvt.f64.f32 	%fd347, %f151;
	{
	.reg .b32 %temp; 
	mov.b64 	{%temp, %r158}, %fd347;
	}
	abs.f64 	%fd348, %fd347;
	{ // callseq 13, 0
	.param .b64 param0;
	st.param.f64 	[param0], %fd348;
	.param .b64 retval0;
	call.uni (retval0), 
	__internal_accurate_pow, 
	(
	param0
	);
	ld.param.f64 	%fd497, [retval0];
	} // callseq 13
	setp.lt.s32 	%p160, %r158, 0;
	neg.f64 	%fd499, %fd497;
	selp.f64 	%fd500, %fd499, %fd497, %p136;
	selp.f64 	%fd501, %fd500, %fd497, %p160;
	setp.eq.f32 	%p161, %f151, 0f00000000;
	selp.b32 	%r310, %r158, 0, %p136;
	or.b32  	%r311, %r310, 2146435072;
	selp.b32 	%r312, %r311, %r310, %p135;
	mov.b32 	%r313, 0;
	mov.b64 	%fd502, {%r313, %r312};
	selp.f64 	%fd1034, %fd502, %fd501, %p161;
	add.f64 	%fd503, %fd347, 0d4000000000000000;
	{
	.reg .b32 %temp; 
	mov.b64 	{%temp, %r314}, %fd503;
	}
	and.b32  	%r315, %r314, 2146435072;
	setp.ne.s32 	%p162, %r315, 2146435072;
	@%p162 bra 	$L__BB9_373;
	setp.nan.f32 	%p163, %f151, %f151;
	@%p163 bra 	$L__BB9_372;
	setp.neu.f64 	%p164, %fd348, 0d7FF0000000000000;
	@%p164 bra 	$L__BB9_373;
	selp.b32 	%r316, %r102, %r101, %p2;
	selp.b32 	%r317, %r316, %r101, %p160;
	mov.b32 	%r318, 0;
	mov.b64 	%fd1034, {%r318, %r317};
	bra.uni 	$L__BB9_373;
$L__BB9_372:
	mov.f64 	%fd504, 0d4000000000000000;
	add.rn.f64 	%fd1034, %fd347, %fd504;
$L__BB9_373:
	setp.eq.f32 	%p166, %f151, 0f3F800000;
	selp.f64 	%fd505, 0d3FF0000000000000, %fd1034, %p166;
	cvt.f64.f32 	%fd506, %f320;
	add.f64 	%fd507, %fd505, %fd506;
	cvt.rn.f32.f64 	%f320, %fd507;
$L__BB9_374:
	sqrt.rn.f32 	%f187, %f320;
	setp.lt.f32 	%p167, %f187, %f317;
	selp.f32 	%f317, %f187, %f317, %p167;
	selp.b32 	%r790, %r791, %r790, %p167;
	add.s32 	%r791, %r791, 1;
	setp.ne.s32 	%p168, %r791, %r162;
	@%p168 bra 	$L__BB9_241;
	mul.wide.s32 	%rd96, %r103, 4;
	add.s64 	%rd97, %rd29, %rd96;
	st.global.u32 	[%rd97], %r790;
	bra.uni 	$L__BB9_247;
$L__BB9_376:
	cvt.u64.u32 	%rd72, %r98;
	setp.le.s64 	%p14, %rd30, %rd72;
	add.s64 	%rd73, %rd1, %rd72;
	shl.b64 	%rd74, %rd73, 2;
	add.s64 	%rd48, %rd26, %rd74;
	@%p14 bra 	$L__BB9_378;
	ld.global.u32 	%r175, [%rd48];
	mul.wide.s32 	%rd75, %r175, 4;
	add.s64 	%rd76, %rd29, %rd75;
	mov.b32 	%r176, 0;
	st.global.u32 	[%rd76], %r176;
$L__BB9_378:
	add.s32 	%r177, %r98, 256;
	cvt.u64.u32 	%rd77, %r177;
	setp.le.s64 	%p15, %rd30, %rd77;
	@%p15 bra 	$L__BB9_389;
	ld.global.u32 	%r178, [%rd48+1024];
	mul.wide.s32 	%rd78, %r178, 4;
	add.s64 	%rd79, %rd29, %rd78;
	mov.b32 	%r179, 0;
	st.global.u32 	[%rd79], %r179;
	bra.uni 	$L__BB9_389;
$L__BB9_380:
	setp.lt.s32 	%p8, %r161, 1;
	@%p8 bra 	$L__BB9_385;
	cvt.u64.u32 	%rd64, %r98;
	setp.le.s64 	%p11, %rd30, %rd64;
	add.s64 	%rd65, %rd1, %rd64;
	shl.b64 	%rd66, %rd65, 2;
	add.s64 	%rd49, %rd26, %rd66;
	@%p11 bra 	$L__BB9_383;
	ld.global.u32 	%r170, [%rd49];
	mul.wide.s32 	%rd67, %r170, 4;
	add.s64 	%rd68, %rd29, %rd67;
	mov.b32 	%r171, 0;
	st.global.u32 	[%rd68], %r171;
$L__BB9_383:
	add.s32 	%r172, %r98, 256;
	cvt.u64.u32 	%rd69, %r172;
	setp.le.s64 	%p12, %rd30, %rd69;
	@%p12 bra 	$L__BB9_389;
	ld.global.u32 	%r173, [%rd49+1024];
	mul.wide.s32 	%rd70, %r173, 4;
	add.s64 	%rd71, %rd29, %rd70;
	mov.b32 	%r174, 0;
	st.global.u32 	[%rd71], %r174;
	bra.uni 	$L__BB9_389;
$L__BB9_385:
	cvt.u64.u32 	%rd56, %r98;
	setp.le.s64 	%p9, %rd30, %rd56;
	add.s64 	%rd57, %rd1, %rd56;
	shl.b64 	%rd58, %rd57, 2;
	add.s64 	%rd50, %rd26, %rd58;
	@%p9 bra 	$L__BB9_387;
	ld.global.u32 	%r165, [%rd50];
	mul.wide.s32 	%rd59, %r165, 4;
	add.s64 	%rd60, %rd29, %rd59;
	mov.b32 	%r166, 0;
	st.global.u32 	[%rd60], %r166;
$L__BB9_387:
	add.s32 	%r167, %r98, 256;
	cvt.u64.u32 	%rd61, %r167;
	setp.le.s64 	%p10, %rd30, %rd61;
	@%p10 bra 	$L__BB9_389;
	ld.global.u32 	%r168, [%rd50+1024];
	mul.wide.s32 	%rd62, %r168, 4;
	add.s64 	%rd63, %rd29, %rd62;
	mov.b32 	%r169, 0;
	st.global.u32 	[%rd63], %r169;
$L__BB9_389:
	ret;

}
	// .globl	_ZN3cub18CUB_300001_SM_10006detail8for_each13static_kernelINS2_12policy_hub_t12policy_500_tElN6thrust24THRUST_300001_SM_1000_NS8cuda_cub6__fill7functorINS7_6detail15normal_iteratorINS7_10device_ptrIfEEEEiEEEEvT0_T1_
.visible .entry _ZN3cub18CUB_300001_SM_10006detail8for_each13static_kernelINS2_12policy_hub_t12policy_500_tElN6thrust24THRUST_300001_SM_1000_NS8cuda_cub6__fill7functorINS7_6detail15normal_iteratorINS7_10device_ptrIfEEEEiEEEEvT0_T1_(
	.param .u64 _ZN3cub18CUB_300001_SM_10006detail8for_each13static_kernelINS2_12policy_hub_t12policy_500_tElN6thrust24THRUST_300001_SM_1000_NS8cuda_cub6__fill7functorINS7_6detail15normal_iteratorINS7_10device_ptrIfEEEEiEEEEvT0_T1__param_0,
	.param .align 8 .b8 _ZN3cub18CUB_300001_SM_10006detail8for_each13static_kernelINS2_12policy_hub_t12policy_500_tElN6thrust24THRUST_300001_SM_1000_NS8cuda_cub6__fill7functorINS7_6detail15normal_iteratorINS7_10device_ptrIfEEEEiEEEEvT0_T1__param_1[16]
)
.maxntid 256
{
	.reg .pred 	%p<4>;
	.reg .b16 	%rs<5>;
	.reg .b32 	%r<11>;
	.reg .b32 	%f<3>;
	.reg .b64 	%rd<17>;

	ld.param.u32 	%r2, [_ZN3cub18CUB_300001_SM_10006detail8for_each13static_kernelINS2_12policy_hub_t12policy_500_tElN6thrust24THRUST_300001_SM_1000_NS8cuda_cub6__fill7functorINS7_6detail15normal_iteratorINS7_10device_ptrIfEEEEiEEEEvT0_T1__param_1+8];
	ld.param.u64 	%rd5, [_ZN3cub18CUB_300001_SM_10006detail8for_each13static_kernelINS2_12policy_hub_t12policy_500_tElN6thrust24THRUST_300001_SM_1000_NS8cuda_cub6__fill7functorINS7_6detail15normal_iteratorINS7_10device_ptrIfEEEEiEEEEvT0_T1__param_1];
	ld.param.u64 	%rd6, [_ZN3cub18CUB_300001_SM_10006detail8for_each13static_kernelINS2_12policy_hub_t12policy_500_tElN6thrust24THRUST_300001_SM_1000_NS8cuda_cub6__fill7functorINS7_6detail15normal_iteratorINS7_10device_ptrIfEEEEiEEEEvT0_T1__param_0];
	mov.u32 	%r8, %ctaid.x;
	mul.wide.u32 	%rd1, %r8, 512;
	sub.s64 	%rd2, %rd6, %rd1;
	setp.lt.s64 	%p1, %rd2, 512;
	@%p1 bra 	$L__BB10_2;
	cvt.rn.f32.s32 	%f2, %r2;
	mov.u32 	%r10, %tid.x;
	cvta.to.global.u64 	%rd12, %rd5;
	cvt.u64.u32 	%rd13, %r10;
	add.s64 	%rd14, %rd1, %rd13;
	shl.b64 	%rd15, %rd14, 2;
	add.s64 	%rd16, %rd12, %rd15;
	st.global.f32 	[%rd16], %f2;
	st.global.f32 	[%rd16+1024], %f2;
	bra.uni 	$L__BB10_6;
$L__BB10_2:
	cvta.to.global.u64 	%rd7, %rd5;
	mov.u32 	%r1, %tid.x;
	cvt.s64.s32 	%rd3, %rd2;
	cvt.rn.f32.s32 	%f1, %r2;
	cvt.u64.u32 	%rd8, %r1;
	setp.le.s64 	%p2, %rd3, %rd8;
	add.s64 	%rd9, %rd1, %rd8;
	shl.b64 	%rd10, %rd9, 2;
	add.s64 	%rd4, %rd7, %rd10;
	@%p2 bra 	$L__BB10_4;
	st.global.f32 	[%rd4], %f1;
$L__BB10_4:
	add.s32 	%r9, %r1, 256;
	cvt.u64.u32 	%rd11, %r9;
	setp.le.s64 	%p3, %rd3, %rd11;
	@%p3 bra 	$L__BB10_6;
	st.global.f32 	[%rd4+1024], %f1;
$L__BB10_6:
	ret;

}
	// .globl	_ZN3cub18CUB_300001_SM_10006detail8for_each13static_kernelINS2_12policy_hub_t12policy_500_tElNS2_12op_wrapper_tIl6newaddN6thrust24THRUST_300001_SM_1000_NS6detail15normal_iteratorINS9_10device_ptrIiEEEEEEEEvT0_T1_
.visible .entry _ZN3cub18CUB_300001_SM_10006detail8for_each13static_kernelINS2_12policy_hub_t12policy_500_tElNS2_12op_wrapper_tIl6newaddN6thrust24THRUST_300001_SM_1000_NS6detail15normal_iteratorINS9_10device_ptrIiEEEEEEEEvT0_T1_(
	.param .u64 _ZN3cub18CUB_300001_SM_10006detail8for_each13static_kernelINS2_12policy_hub_t12policy_500_tElNS2_12op_wrapper_tIl6newaddN6thrust24THRUST_300001_SM_1000_NS6detail15normal_iteratorINS9_10device_ptrIiEEEEEEEEvT0_T1__param_0,
	.param .align 8 .b8 _ZN3cub18CUB_300001_SM_10006detail8for_each13static_kernelINS2_12policy_hub_t12policy_500_tElNS2_12op_wrapper_tIl6newaddN6thrust24THRUST_300001_SM_1000_NS6detail15normal_iteratorINS9_10device_ptrIiEEEEEEEEvT0_T1__param_1[40]
)
.maxntid 256
{
	.reg .pred 	%p<42>;
	.reg .b32 	%r<361>;
	.reg .b32 	%f<249>;
	.reg .b64 	%rd<566>;

	ld.param.u64 	%rd39, [_ZN3cub18CUB_300001_SM_10006detail8for_each13static_kernelINS2_12policy_hub_t12policy_500_tElNS2_12op_wrapper_tIl6newaddN6thrust24THRUST_300001_SM_1000_NS6detail15normal_iteratorINS9_10device_ptrIiEEEEEEEEvT0_T1__param_1+32];
	ld.param.u64 	%rd38, [_ZN3cub18CUB_300001_SM_10006detail8for_each13static_kernelINS2_12policy_hub_t12policy_500_tElNS2_12op_wrapper_tIl6newaddN6thrust24THRUST_300001_SM_1000_NS6detail15normal_iteratorINS9_10device_ptrIiEEEEEEEEvT0_T1__param_1+24];
	ld.param.u64 	%rd37, [_ZN3cub18CUB_300001_SM_10006detail8for_each13static_kernelINS2_12policy_hub_t12policy_500_tElNS2_12op_wrapper_tIl6newaddN6thrust24THRUST_300001_SM_1000_NS6detail15normal_iteratorINS9_10device_ptrIiEEEEEEEEvT0_T1__param_1+16];
	ld.param.u32 	%r62, [_ZN3cub18CUB_300001_SM_10006detail8for_each13static_kernelINS2_12policy_hub_t12policy_500_tElNS2_12op_wrapper_tIl6newaddN6thrust24THRUST_300001_SM_1000_NS6detail15normal_iteratorINS9_10device_ptrIiEEEEEEEEvT0_T1__param_1+8];
	ld.param.u64 	%rd36, [_ZN3cub18CUB_300001_SM_10006detail8for_each13static_kernelINS2_12policy_hub_t12policy_500_tElNS2_12op_wrapper_tIl6newaddN6thrust24THRUST_300001_SM_1000_NS6detail15normal_iteratorINS9_10device_ptrIiEEEEEEEEvT0_T1__param_1];
	ld.param.u64 	%rd40, [_ZN3cub18CUB_300001_SM_10006detail8for_each13static_kernelINS2_12policy_hub_t12policy_500_tElNS2_12op_wrapper_tIl6newaddN6thrust24THRUST_300001_SM_1000_NS6detail15normal_iteratorINS9_10device_ptrIiEEEEEEEEvT0_T1__param_0];
	mov.u32 	%r63, %ctaid.x;
	mul.wide.u32 	%rd1, %r63, 512;
	sub.s64 	%rd2, %rd40, %rd1;
	setp.lt.s64 	%p1, %rd2, 512;
	@%p1 bra 	$L__BB11_28;
	cvta.to.global.u64 	%rd3, %rd37;
	cvta.to.global.u64 	%rd4, %rd38;
	cvta.to.global.u64 	%rd5, %rd39;
	setp.lt.s32 	%p23, %r62, 1;
	@%p23 bra 	$L__BB11_57;
	mov.u32 	%r204, %tid.x;
	cvta.to.global.u64 	%rd302, %rd36;
	add.s32 	%r2, %r62, -1;
	and.b32  	%r3, %r62, 15;
	and.b32  	%r4, %r62, 7;
	cvt.u64.u32 	%rd303, %r204;
	add.s64 	%rd304, %rd1, %rd303;
	shl.b64 	%rd305, %rd304, 2;
	add.s64 	%rd6, %rd302, %rd305;
	ld.global.u32 	%r205, [%rd6];
	mul.wide.s32 	%rd306, %r205, 4;
	add.s64 	%rd7, %rd3, %rd306;
	mul.lo.s32 	%r5, %r205, %r62;
	setp.lt.u32 	%p24, %r2, 15;
	mov.b32 	%r344, 0;
	@%p24 bra 	$L__BB11_5;
	and.b32  	%r206, %r62, 2147483632;
	neg.s32 	%r342, %r206;
	mov.b64 	%rd562, 0;
	add.s64 	%rd311, %rd4, 60;
	mov.u32 	%r341, %r5;
$L__BB11_4:
	.pragma "nounroll";
	and.b32  	%r344, %r62, 2147483632;
	cvt.u32.u64 	%r207, %rd562;
	mul.wide.s32 	%rd308, %r341, 4;
	add.s64 	%rd309, %rd5, %rd308;
	ld.global.u32 	%r208, [%rd7];
	mad.lo.s32 	%r209, %r208, %r62, %r207;
	mul.wide.s32 	%rd310, %r209, 4;
	add.s64 	%rd312, %rd311, %rd310;
	ld.global.f32 	%f125, [%rd309];
	atom.global.add.f32 	%f126, [%rd312+-60], %f125;
	ld.global.u32 	%r210, [%rd7];
	mul.lo.s32 	%r211, %r210, %r62;
	cvt.s64.s32 	%rd313, %r211;
	add.s64 	%rd314, %rd562, %rd313;
	shl.b64 	%rd315, %rd314, 2;
	add.s64 	%rd316, %rd311, %rd315;
	ld.global.f32 	%f127, [%rd309+4];
	atom.global.add.f32 	%f128, [%rd316+-56], %f127;
	ld.global.u32 	%r212, [%rd7];
	mul.lo.s32 	%r213, %r212, %r62;
	cvt.s64.s32 	%rd317, %r213;
	add.s64 	%rd318, %rd562, %rd317;
	shl.b64 	%rd319, %rd318, 2;
	add.s64 	%rd320, %rd311, %rd319;
	ld.global.f32 	%f129, [%rd309+8];
	atom.global.add.f32 	%f130, [%rd320+-52], %f129;
	ld.global.u32 	%r214, [%rd7];
	mul.lo.s32 	%r215, %r214, %r62;
	cvt.s64.s32 	%rd321, %r215;
	add.s64 	%rd322, %rd562, %rd321;
	shl.b64 	%rd323, %rd322, 2;
	add.s64 	%rd324, %rd311, %rd323;
	ld.global.f32 	%f131, [%rd309+12];
	atom.global.add.f32 	%f132, [%rd324+-48], %f131;
	ld.global.u32 	%r216, [%rd7];
	mul.lo.s32 	%r217, %r216, %r62;
	cvt.s64.s32 	%rd325, %r217;
	add.s64 	%rd326, %rd562, %rd325;
	shl.b64 	%rd327, %rd326, 2;
	add.s64 	%rd328, %rd311, %rd327;
	ld.global.f32 	%f133, [%rd309+16];
	atom.global.add.f32 	%f134, [%rd328+-44], %f133;
	ld.global.u32 	%r218, [%rd7];
	mul.lo.s32 	%r219, %r218, %r62;
	cvt.s64.s32 	%rd329, %r219;
	add.s64 	%rd330, %rd562, %rd329;
	shl.b64 	%rd331, %rd330, 2;
	add.s64 	%rd332, %rd311, %rd331;
	ld.global.f32 	%f135, [%rd309+20];
	atom.global.add.f32 	%f136, [%rd332+-40], %f135;
	ld.global.u32 	%r220, [%rd7];
	mul.lo.s32 	%r221, %r220, %r62;
	cvt.s64.s32 	%rd333, %r221;
	add.s64 	%rd334, %rd562, %rd333;
	shl.b64 	%rd335, %rd334, 2;
	add.s64 	%rd336, %rd311, %rd335;
	ld.global.f32 	%f137, [%rd309+24];
	atom.global.add.f32 	%f138, [%rd336+-36], %f137;
	ld.global.u32 	%r222, [%rd7];
	mul.lo.s32 	%r223, %r222, %r62;
	cvt.s64.s32 	%rd337, %r223;
	add.s64 	%rd338, %rd562, %rd337;
	shl.b64 	%rd339, %rd338, 2;
	add.s64 	%rd340, %rd311, %rd339;
	ld.global.f32 	%f139, [%rd309+28];
	atom.global.add.f32 	%f140, [%rd340+-32], %f139;
	ld.global.u32 	%r224, [%rd7];
	mul.lo.s32 	%r225, %r224, %r62;
	cvt.s64.s32 	%rd341, %r225;
	add.s64 	%rd342, %rd562, %rd341;
	shl.b64 	%rd343, %rd342, 2;
	add.s64 	%rd344, %rd311, %rd343;
	ld.global.f32 	%f141, [%rd309+32];
	atom.global.add.f32 	%f142, [%rd344+-28], %f141;
	ld.global.u32 	%r226, [%rd7];
	mul.lo.s32 	%r227, %r226, %r62;
	cvt.s64.s32 	%rd345, %r227;
	add.s64 	%rd346, %rd562, %rd345;
	shl.b64 	%rd347, %rd346, 2;
	add.s64 	%rd348, %rd311, %rd347;
	ld.global.f32 	%f143, [%rd309+36];
	atom.global.add.f32 	%f144, [%rd348+-24], %f143;
	ld.global.u32 	%r228, [%rd7];
	mul.lo.s32 	%r229, %r228, %r62;
	cvt.s64.s32 	%rd349, %r229;
	add.s64 	%rd350, %rd562, %rd349;
	shl.b64 	%rd351, %rd350, 2;
	add.s64 	%rd352, %rd311, %rd351;
	ld.global.f32 	%f145, [%rd309+40];
	atom.global.add.f32 	%f146, [%rd352+-20], %f145;
	ld.global.u32 	%r230, [%rd7];
	mul.lo.s32 	%r231, %r230, %r62;
	cvt.s64.s32 	%rd353, %r231;
	add.s64 	%rd354, %rd562, %rd353;
	shl.b64 	%rd355, %rd354, 2;
	add.s64 	%rd356, %rd311, %rd355;
	ld.global.f32 	%f147, [%rd309+44];
	atom.global.add.f32 	%f148, [%rd356+-16], %f147;
	ld.global.u32 	%r232, [%rd7];
	mul.lo.s32 	%r233, %r232, %r62;
	cvt.s64.s32 	%rd357, %r233;
	add.s64 	%rd358, %rd562, %rd357;
	shl.b64 	%rd359, %rd358, 2;
	add.s64 	%rd360, %rd311, %rd359;
	ld.global.f32 	%f149, [%rd309+48];
	atom.global.add.f32 	%f150, [%rd360+-12], %f149;
	ld.global.u32 	%r234, [%rd7];
	mul.lo.s32 	%r235, %r234, %r62;
	cvt.s64.s32 	%rd361, %r235;
	add.s64 	%rd362, %rd562, %rd361;
	shl.b64 	%rd363, %rd362, 2;
	add.s64 	%rd364, %rd311, %rd363;
	ld.global.f32 	%f151, [%rd309+52];
	atom.global.add.f32 	%f152, [%rd364+-8], %f151;
	ld.global.u32 	%r236, [%rd7];
	mul.lo.s32 	%r237, %r236, %r62;
	cvt.s64.s32 	%rd365, %r237;
	add.s64 	%rd366, %rd562, %rd365;
	shl.b64 	%rd367, %rd366, 2;
	add.s64 	%rd368, %rd311, %rd367;
	ld.global.f32 	%f153, [%rd309+56];
	atom.global.add.f32 	%f154, [%rd368+-4], %f153;
	ld.global.u32 	%r238, [%rd7];
	mul.lo.s32 	%r239, %r238, %r62;
	cvt.s64.s32 	%rd369, %r239;
	add.s64 	%rd370, %rd562, %rd369;
	shl.b64 	%rd371, %rd370, 2;
	add.s64 	%rd372, %rd311, %rd371;
	ld.global.f32 	%f155, [%rd309+60];
	atom.global.add.f32 	%f156, [%rd372], %f155;
	add.s64 	%rd562, %rd562, 16;
	add.s32 	%r342, %r342, 16;
	add.s32 	%r341, %r341, 16;
	setp.ne.s32 	%p25, %r342, 0;
	@%p25 bra 	$L__BB11_4;
$L__BB11_5:
	setp.eq.s32 	%p26, %r3, 0;
	@%p26 bra 	$L__BB11_15;
	setp.lt.u32 	%p27, %r3, 8;
	@%p27 bra 	$L__BB11_8;
	ld.global.u32 	%r240, [%rd7];
	mad.lo.s32 	%r241, %r240, %r62, %r344;
	mul.wide.s32 	%rd373, %r241, 4;
	add.s64 	%rd374, %rd4, %rd373;
	add.s32 	%r242, %r344, %r5;
	mul.wide.s32 	%rd375, %r242, 4;
	add.s64 	%rd376, %rd5, %rd375;
	ld.global.f32 	%f157, [%rd376];
	atom.global.add.f32 	%f158, [%rd374], %f157;
	ld.global.u32 	%r243, [%rd7];
	mul.lo.s32 	%r244, %r243, %r62;
	cvt.s64.s32 	%rd377, %r244;
	cvt.u64.u32 	%rd378, %r344;
	add.s64 	%rd379, %rd377, %rd378;
	shl.b64 	%rd380, %rd379, 2;
	add.s64 	%rd381, %rd4, %rd380;
	ld.global.f32 	%f159, [%rd376+4];
	atom.global.add.f32 	%f160, [%rd381+4], %f159;
	ld.global.u32 	%r245, [%rd7];
	mul.lo.s32 	%r246, %r245, %r62;
	cvt.s64.s32 	%rd382, %r246;
	add.s64 	%rd383, %rd382, %rd378;
	shl.b64 	%rd384, %rd383, 2;
	add.s64 	%rd385, %rd4, %rd384;
	ld.global.f32 	%f161, [%rd376+8];
	atom.global.add.f32 	%f162, [%rd385+8], %f161;
	ld.global.u32 	%r247, [%rd7];
	mul.lo.s32 	%r248, %r247, %r62;
	cvt.s64.s32 	%rd386, %r248;
	add.s64 	%rd387, %rd386, %rd378;
	shl.b64 	%rd388, %rd387, 2;
	add.s64 	%rd389, %rd4, %rd388;
	ld.global.f32 	%f163, [%rd376+12];
	atom.global.add.f32 	%f164, [%rd389+12], %f163;
	ld.global.u32 	%r249, [%rd7];
	mul.lo.s32 	%r250, %r249, %r62;
	cvt.s64.s32 	%rd390, %r250;
	add.s64 	%rd391, %rd390, %rd378;
	shl.b64 	%rd392, %rd391, 2;
	add.s64 	%rd393, %rd4, %rd392;
	ld.global.f32 	%f165, [%rd376+16];
	atom.global.add.f32 	%f166, [%rd393+16], %f165;
	ld.global.u32 	%r251, [%rd7];
	mul.lo.s32 	%r252, %r251, %r62;
	cvt.s64.s32 	%rd394, %r252;
	add.s64 	%rd395, %rd394, %rd378;
	shl.b64 	%rd396, %rd395, 2;
	add.s64 	%rd397, %rd4, %rd396;
	ld.global.f32 	%f167, [%rd376+20];
	atom.global.add.f32 	%f168, [%rd397+20], %f167;
	ld.global.u32 	%r253, [%rd7];
	mul.lo.s32 	%r254, %r253, %r62;
	cvt.s64.s32 	%rd398, %r254;
	add.s64 	%rd399, %rd398, %rd378;
	shl.b64 	%rd400, %rd399, 2;
	add.s64 	%rd401, %rd4, %rd400;
	ld.global.f32 	%f169, [%rd376+24];
	atom.global.add.f32 	%f170, [%rd401+24], %f169;
	ld.global.u32 	%r255, [%rd7];
	mul.lo.s32 	%r256, %r255, %r62;
	cvt.s64.s32 	%rd402, %r256;
	add.s64 	%rd403, %rd402, %rd378;
	shl.b64 	%rd404, %rd403, 2;
	add.s64 	%rd405, %rd4, %rd404;
	ld.global.f32 	%f171, [%rd376+28];
	atom.global.add.f32 	%f172, [%rd405+28], %f171;
	add.s32 	%r344, %r344, 8;
$L__BB11_8:
	setp.eq.s32 	%p28, %r4, 0;
	@%p28 bra 	$L__BB11_15;
	and.b32  	%r15, %r62, 3;
	setp.lt.u32 	%p29, %r4, 4;
	@%p29 bra 	$L__BB11_11;
	ld.global.u32 	%r257, [%rd7];
	mad.lo.s32 	%r258, %r257, %r62, %r344;
	mul.wide.s32 	%rd406, %r258, 4;
	add.s64 	%rd407, %rd4, %rd406;
	add.s32 	%r259, %r344, %r5;
	mul.wide.s32 	%rd408, %r259, 4;
	add.s64 	%rd409, %rd5, %rd408;
	ld.global.f32 	%f173, [%rd409];
	atom.global.add.f32 	%f174, [%rd407], %f173;
	ld.global.u32 	%r260, [%rd7];
	mul.lo.s32 	%r261, %r260, %r62;
	cvt.s64.s32 	%rd410, %r261;
	cvt.u64.u32 	%rd411, %r344;
	add.s64 	%rd412, %rd410, %rd411;
	shl.b64 	%rd413, %rd412, 2;
	add.s64 	%rd414, %rd4, %rd413;
	ld.global.f32 	%f175, [%rd409+4];
	atom.global.add.f32 	%f176, [%rd414+4], %f175;
	ld.global.u32 	%r262, [%rd7];
	mul.lo.s32 	%r263, %r262, %r62;
	cvt.s64.s32 	%rd415, %r263;
	add.s64 	%rd416, %rd415, %rd411;
	shl.b64 	%rd417, %rd416, 2;
	add.s64 	%rd418, %rd4, %rd417;
	ld.global.f32 	%f177, [%rd409+8];
	atom.global.add.f32 	%f178, [%rd418+8], %f177;
	ld.global.u32 	%r264, [%rd7];
	mul.lo.s32 	%r265, %r264, %r62;
	cvt.s64.s32 	%rd419, %r265;
	add.s64 	%rd420, %rd419, %rd411;
	shl.b64 	%rd421, %rd420, 2;
	add.s64 	%rd422, %rd4, %rd421;
	ld.global.f32 	%f179, [%rd409+12];
	atom.global.add.f32 	%f180, [%rd422+12], %f179;
	add.s32 	%r344, %r344, 4;
$L__BB11_11:
	setp.eq.s32 	%p30, %r15, 0;
	@%p30 bra 	$L__BB11_15;
	ld.global.u32 	%r266, [%rd7];
	mad.lo.s32 	%r267, %r266, %r62, %r344;
	mul.wide.s32 	%rd423, %r267, 4;
	add.s64 	%rd424, %rd4, %rd423;
	add.s32 	%r268, %r344, %r5;
	mul.wide.s32 	%rd425, %r268, 4;
	add.s64 	%rd10, %rd5, %rd425;
	ld.global.f32 	%f181, [%rd10];
	atom.global.add.f32 	%f182, [%rd424], %f181;
	setp.eq.s32 	%p31, %r15, 1;
	@%p31 bra 	$L__BB11_15;
	ld.global.u32 	%r269, [%rd7];
	mul.lo.s32 	%r270, %r269, %r62;
	cvt.s64.s32 	%rd426, %r270;
	cvt.u64.u32 	%rd11, %r344;
	add.s64 	%rd427, %rd426, %rd11;
	shl.b64 	%rd428, %rd427, 2;
	add.s64 	%rd429, %rd4, %rd428;
	ld.global.f32 	%f183, [%rd10+4];
	atom.global.add.f32 	%f184, [%rd429+4], %f183;
	setp.eq.s32 	%p32, %r15, 2;
	@%p32 bra 	$L__BB11_15;
	ld.global.u32 	%r271, [%rd7];
	mul.lo.s32 	%r272, %r271, %r62;
	cvt.s64.s32 	%rd430, %r272;
	add.s64 	%rd431, %rd430, %rd11;
	shl.b64 	%rd432, %rd431, 2;
	add.s64 	%rd433, %rd4, %rd432;
	ld.global.f32 	%f185, [%rd10+8];
	atom.global.add.f32 	%f186, [%rd433+8], %f185;
$L__BB11_15:
	setp.lt.u32 	%p33, %r2, 15;
	ld.global.u32 	%r274, [%rd6+1024];
	cvta.to.global.u64 	%rd434, %rd37;
	mul.wide.s32 	%rd435, %r274, 4;
	add.s64 	%rd12, %rd434, %rd435;
	mul.lo.s32 	%r18, %r274, %r62;
	mov.b32 	%r349, 0;
	@%p33 bra 	$L__BB11_18;
	and.b32  	%r349, %r62, 2147483632;
	add.s64 	%rd13, %rd4, 60;
	neg.s32 	%r347, %r349;
	add.s64 	%rd14, %rd5, 32;
	mov.b64 	%rd563, 0;
	mov.u32 	%r346, %r18;
$L__BB11_17:
	.pragma "nounroll";
	cvt.u32.u64 	%r275, %rd563;
	mul.wide.s32 	%rd437, %r346, 4;
	add.s64 	%rd438, %rd14, %rd437;
	ld.global.u32 	%r276, [%rd12];
	mad.lo.s32 	%r277, %r276, %r62, %r275;
	mul.wide.s32 	%rd439, %r277, 4;
	add.s64 	%rd440, %rd13, %rd439;
	ld.global.f32 	%f187, [%rd438+-32];
	atom.global.add.f32 	%f188, [%rd440+-60], %f187;
	ld.global.u32 	%r278, [%rd12];
	mul.lo.s32 	%r279, %r278, %r62;
	cvt.s64.s32 	%rd441, %r279;
	add.s64 	%rd442, %rd563, %rd441;
	shl.b64 	%rd443, %rd442, 2;
	add.s64 	%rd444, %rd13, %rd443;
	ld.global.f32 	%f189, [%rd438+-28];
	atom.global.add.f32 	%f190, [%rd444+-56], %f189;
	ld.global.u32 	%r280, [%rd12];
	mul.lo.s32 	%r281, %r280, %r62;
	cvt.s64.s32 	%rd445, %r281;
	add.s64 	%rd446, %rd563, %rd445;
	shl.b64 	%rd447, %rd446, 2;
	add.s64 	%rd448, %rd13, %rd447;
	ld.global.f32 	%f191, [%rd438+-24];
	atom.global.add.f32 	%f192, [%rd448+-52], %f191;
	ld.global.u32 	%r282, [%rd12];
	mul.lo.s32 	%r283, %r282, %r62;
	cvt.s64.s32 	%rd449, %r283;
	add.s64 	%rd450, %rd563, %rd449;
	shl.b64 	%rd451, %rd450, 2;
	add.s64 	%rd452, %rd13, %rd451;
	ld.global.f32 	%f193, [%rd438+-20];
	atom.global.add.f32 	%f194, [%rd452+-48], %f193;
	ld.global.u32 	%r284, [%rd12];
	mul.lo.s32 	%r285, %r284, %r62;
	cvt.s64.s32 	%rd453, %r285;
	add.s64 	%rd454, %rd563, %rd453;
	shl.b64 	%rd455, %rd454, 2;
	add.s64 	%rd456, %rd13, %rd455;
	ld.global.f32 	%f195, [%rd438+-16];
	atom.global.add.f32 	%f196, [%rd456+-44], %f195;
	ld.global.u32 	%r286, [%rd12];
	mul.lo.s32 	%r287, %r286, %r62;
	cvt.s64.s32 	%rd457, %r287;
	add.s64 	%rd458, %rd563, %rd457;
	shl.b64 	%rd459, %rd458, 2;
	add.s64 	%rd460, %rd13, %rd459;
	ld.global.f32 	%f197, [%rd438+-12];
	atom.global.add.f32 	%f198, [%rd460+-40], %f197;
	ld.global.u32 	%r288, [%rd12];
	mul.lo.s32 	%r289, %r288, %r62;
	cvt.s64.s32 	%rd461, %r289;
	add.s64 	%rd462, %rd563, %rd461;
	shl.b64 	%rd463, %rd462, 2;
	add.s64 	%rd464, %rd13, %rd463;
	ld.global.f32 	%f199, [%rd438+-8];
	atom.global.add.f32 	%f200, [%rd464+-36], %f199;
	ld.global.u32 	%r290, [%rd12];
	mul.lo.s32 	%r291, %r290, %r62;
	cvt.s64.s32 	%rd465, %r291;
	add.s64 	%rd466, %rd563, %rd465;
	shl.b64 	%rd467, %rd466, 2;
	add.s64 	%rd468, %rd13, %rd467;
	ld.global.f32 	%f201, [%rd438+-4];
	atom.global.add.f32 	%f202, [%rd468+-32], %f201;
	ld.global.u32 	%r292, [%rd12];
	mul.lo.s32 	%r293, %r292, %r62;
	cvt.s64.s32 	%rd469, %r293;
	add.s64 	%rd470, %rd563, %rd469;
	shl.b64 	%rd471, %rd470, 2;
	add.s64 	%rd472, %rd13, %rd471;
	ld.global.f32 	%f203, [%rd438];
	atom.global.add.f32 	%f204, [%rd472+-28], %f203;
	ld.global.u32 	%r294, [%rd12];
	mul.lo.s32 	%r295, %r294, %r62;
	cvt.s64.s32 	%rd473, %r295;
	add.s64 	%rd474, %rd563, %rd473;
	shl.b64 	%rd475, %rd474, 2;
	add.s64 	%rd476, %rd13, %rd475;
	ld.global.f32 	%f205, [%rd438+4];
	atom.global.add.f32 	%f206, [%rd476+-24], %f205;
	ld.global.u32 	%r296, [%rd12];
	mul.lo.s32 	%r297, %r296, %r62;
	cvt.s64.s32 	%rd477, %r297;
	add.s64 	%rd478, %rd563, %rd477;
	shl.b64 	%rd479, %rd478, 2;
	add.s64 	%rd480, %rd13, %rd479;
	ld.global.f32 	%f207, [%rd438+8];
	atom.global.add.f32 	%f208, [%rd480+-20], %f207;
	ld.global.u32 	%r298, [%rd12];
	mul.lo.s32 	%r299, %r298, %r62;
	cvt.s64.s32 	%rd481, %r299;
	add.s64 	%rd482, %rd563, %rd481;
	shl.b64 	%rd483, %rd482, 2;
	add.s64 	%rd484, %rd13, %rd483;
	ld.global.f32 	%f209, [%rd438+12];
	atom.global.add.f32 	%f210, [%rd484+-16], %f209;
	ld.global.u32 	%r300, [%rd12];
	mul.lo.s32 	%r301, %r300, %r62;
	cvt.s64.s32 	%rd485, %r301;
	add.s64 	%rd486, %rd563, %rd485;
	shl.b64 	%rd487, %rd486, 2;
	add.s64 	%rd488, %rd13, %rd487;
	ld.global.f32 	%f211, [%rd438+16];
	atom.global.add.f32 	%f212, [%rd488+-12], %f211;
	ld.global.u32 	%r302, [%rd12];
	mul.lo.s32 	%r303, %r302, %r62;
	cvt.s64.s32 	%rd489, %r303;
	add.s64 	%rd490, %rd563, %rd489;
	shl.b64 	%rd491, %rd490, 2;
	add.s64 	%rd492, %rd13, %rd491;
	ld.global.f32 	%f213, [%rd438+20];
	atom.global.add.f32 	%f214, [%rd492+-8], %f213;
	ld.global.u32 	%r304, [%rd12];
	mul.lo.s32 	%r305, %r304, %r62;
	cvt.s64.s32 	%rd493, %r305;
	add.s64 	%rd494, %rd563, %rd493;
	shl.b64 	%rd495, %rd494, 2;
	add.s64 	%rd496, %rd13, %rd495;
	ld.global.f32 	%f215, [%rd438+24];
	atom.global.add.f32 	%f216, [%rd496+-4], %f215;
	ld.global.u32 	%r306, [%rd12];
	mul.lo.s32 	%r307, %r306, %r62;
	cvt.s64.s32 	%rd497, %r307;
	add.s64 	%rd498, %rd563, %rd497;
	shl.b64 	%rd499, %rd498, 2;
	add.s64 	%rd500, %rd13, %rd499;
	ld.global.f32 	%f217, [%rd438+28];
	atom.global.add.f32 	%f218, [%rd500], %f217;
	add.s64 	%rd563, %rd563, 16;
	add.s32 	%r347, %r347, 16;
	add.s32 	%r346, %r346, 16;
	setp.ne.s32 	%p34, %r347, 0;
	@%p34 bra 	$L__BB11_17;
$L__BB11_18:
	setp.eq.s32 	%p35, %r3, 0;
	@%p35 bra 	$L__BB11_57;
	setp.lt.u32 	%p36, %r3, 8;
	@%p36 bra 	$L__BB11_21;
	ld.global.u32 	%r308, [%rd12];
	mad.lo.s32 	%r309, %r308, %r62, %r349;
	mul.wide.s32 	%rd501, %r309, 4;
	add.s64 	%rd502, %rd4, %rd501;
	add.s32 	%r310, %r349, %r18;
	mul.wide.s32 	%rd503, %r310, 4;
	add.s64 	%rd504, %rd5, %rd503;
	ld.global.f32 	%f219, [%rd504];
	atom.global.add.f32 	%f220, [%rd502], %f219;
	ld.global.u32 	%r311, [%rd12];
	mul.lo.s32 	%r312, %r311, %r62;
	cvt.s64.s32 	%rd505, %r312;
	cvt.u64.u32 	%rd506, %r349;
	add.s64 	%rd507, %rd505, %rd506;
	shl.b64 	%rd508, %rd507, 2;
	add.s64 	%rd509, %rd4, %rd508;
	ld.global.f32 	%f221, [%rd504+4];
	atom.global.add.f32 	%f222, [%rd509+4], %f221;
	ld.global.u32 	%r313, [%rd12];
	mul.lo.s32 	%r314, %r313, %r62;
	cvt.s64.s32 	%rd510, %r314;
	add.s64 	%rd511, %rd510, %rd506;
	shl.b64 	%rd512, %rd511, 2;
	add.s64 	%rd513, %rd4, %rd512;
	ld.global.f32 	%f223, [%rd504+8];
	atom.global.add.f32 	%f224, [%rd513+8], %f223;
	ld.global.u32 	%r315, [%rd12];
	mul.lo.s32 	%r316, %r315, %r62;
	cvt.s64.s32 	%rd514, %r316;
	add.s64 	%rd515, %rd514, %rd506;
	shl.b64 	%rd516, %rd515, 2;
	add.s64 	%rd517, %rd4, %rd516;
	ld.global.f32 	%f225, [%rd504+12];
	atom.global.add.f32 	%f226, [%rd517+12], %f225;
	ld.global.u32 	%r317, [%rd12];
	mul.lo.s32 	%r318, %r317, %r62;
	cvt.s64.s32 	%rd518, %r318;
	add.s64 	%rd519, %rd518, %rd506;
	shl.b64 	%rd520, %rd519, 2;
	add.s64 	%rd521, %rd4, %rd520;
	ld.global.f32 	%f227, [%rd504+16];
	atom.global.add.f32 	%f228, [%rd521+16], %f227;
	ld.global.u32 	%r319, [%rd12];
	mul.lo.s32 	%r320, %r319, %r62;
	cvt.s64.s32 	%rd522, %r320;
	add.s64 	%rd523, %rd522, %rd506;
	shl.b64 	%rd524, %rd523, 2;
	add.s64 	%rd525, %rd4, %rd524;
	ld.global.f32 	%f229, [%rd504+20];
	atom.global.add.f32 	%f230, [%rd525+20], %f229;
	ld.global.u32 	%r321, [%rd12];
	mul.lo.s32 	%r322, %r321, %r62;
	cvt.s64.s32 	%rd526, %r322;
	add.s64 	%rd527, %rd526, %rd506;
	shl.b64 	%rd528, %rd527, 2;
	add.s64 	%rd529, %rd4, %rd528;
	ld.global.f32 	%f231, [%rd504+24];
	atom.global.add.f32 	%f232, [%rd529+24], %f231;
	ld.global.u32 	%r323, [%rd12];
	mul.lo.s32 	%r324, %r323, %r62;
	cvt.s64.s32 	%rd530, %r324;
	add.s64 	%rd531, %rd530, %rd506;
	shl.b64 	%rd532, %rd531, 2;
	add.s64 	%rd533, %rd4, %rd532;
	ld.global.f32 	%f233, [%rd504+28];
	atom.global.add.f32 	%f234, [%rd533+28], %f233;
	add.s32 	%r349, %r349, 8;
$L__BB11_21:
	setp.eq.s32 	%p37, %r4, 0;
	@%p37 bra 	$L__BB11_57;
	and.b32  	%r28, %r62, 3;
	setp.lt.u32 	%p38, %r4, 4;
	@%p38 bra 	$L__BB11_24;
	ld.global.u32 	%r325, [%rd12];
	mad.lo.s32 	%r326, %r325, %r62, %r349;
	mul.wide.s32 	%rd534, %r326, 4;
	add.s64 	%rd535, %rd4, %rd534;
	add.s32 	%r327, %r349, %r18;
	mul.wide.s32 	%rd536, %r327, 4;
	add.s64 	%rd537, %rd5, %rd536;
	ld.global.f32 	%f235, [%rd537];
	atom.global.add.f32 	%f236, [%rd535], %f235;
	ld.global.u32 	%r328, [%rd12];
	mul.lo.s32 	%r329, %r328, %r62;
	cvt.s64.s32 	%rd538, %r329;
	cvt.u64.u32 	%rd539, %r349;
	add.s64 	%rd540, %rd538, %rd539;
	shl.b64 	%rd541, %rd540, 2;
	add.s64 	%rd542, %rd4, %rd541;
	ld.global.f32 	%f237, [%rd537+4];
	atom.global.add.f32 	%f238, [%rd542+4], %f237;
	ld.global.u32 	%r330, [%rd12];
	mul.lo.s32 	%r331, %r330, %r62;
	cvt.s64.s32 	%rd543, %r331;
	add.s64 	%rd544, %rd543, %rd539;
	shl.b64 	%rd545, %rd544, 2;
	add.s64 	%rd546, %rd4, %rd545;
	ld.global.f32 	%f239, [%rd537+8];
	atom.global.add.f32 	%f240, [%rd546+8], %f239;
	ld.global.u32 	%r332, [%rd12];
	mul.lo.s32 	%r333, %r332, %r62;
	cvt.s64.s32 	%rd547, %r333;
	add.s64 	%rd548, %rd547, %rd539;
	shl.b64 	%rd549, %rd548, 2;
	add.s64 	%rd550, %rd4, %rd549;
	ld.global.f32 	%f241, [%rd537+12];
	atom.global.add.f32 	%f242, [%rd550+12], %f241;
	add.s32 	%r349, %r349, 4;
$L__BB11_24:
	setp.eq.s32 	%p39, %r28, 0;
	@%p39 bra 	$L__BB11_57;
	ld.global.u32 	%r334, [%rd12];
	mad.lo.s32 	%r335, %r334, %r62, %r349;
	mul.wide.s32 	%rd551, %r335, 4;
	add.s64 	%rd552, %rd4, %rd551;
	add.s32 	%r336, %r349, %r18;
	mul.wide.s32 	%rd553, %r336, 4;
	add.s64 	%rd17, %rd5, %rd553;
	ld.global.f32 	%f243, [%rd17];
	atom.global.add.f32 	%f244, [%rd552], %f243;
	setp.eq.s32 	%p40, %r28, 1;
	@%p40 bra 	$L__BB11_57;
	ld.global.u32 	%r337, [%rd12];
	mul.lo.s32 	%r338, %r337, %r62;
	cvt.s64.s32 	%rd554, %r338;
	cvt.u64.u32 	%rd18, %r349;
	add.s64 	%rd555, %rd554, %rd18;
	shl.b64 	%rd556, %rd555, 2;
	add.s64 	%rd557, %rd4, %rd556;
	ld.global.f32 	%f245, [%rd17+4];
	atom.global.add.f32 	%f246, [%rd557+4], %f245;
	setp.eq.s32 	%p41, %r28, 2;
	@%p41 bra 	$L__BB11_57;
	ld.global.u32 	%r339, [%rd12];
	mul.lo.s32 	%r340, %r339, %r62;
	cvt.s64.s32 	%rd558, %r340;
	add.s64 	%rd559, %rd558, %rd18;
	shl.b64 	%rd560, %rd559, 2;
	add.s64 	%rd561, %rd4, %rd560;
	ld.global.f32 	%f247, [%rd17+8];
	atom.global.add.f32 	%f248, [%rd561+8], %f247;
	bra.uni 	$L__BB11_57;
$L__BB11_28:
	cvta.to.global.u64 	%rd19, %rd37;
	cvta.to.global.u64 	%rd20, %rd38;
	cvta.to.global.u64 	%rd21, %rd39;
	mov.u32 	%r32, %tid.x;
	cvt.s64.s32 	%rd22, %rd2;
	setp.lt.s32 	%p2, %r62, 1;
	@%p2 bra 	$L__BB11_57;
	cvta.to.global.u64 	%rd41, %rd36;
	add.s32 	%r33, %r62, -1;
	and.b32  	%r34, %r62, 15;
	and.b32  	%r35, %r62, 7;
	cvt.u64.u32 	%rd42, %r32;
	setp.le.s64 	%p3, %rd22, %rd42;
	add.s64 	%rd43, %rd1, %rd42;
	shl.b64 	%rd44, %rd43, 2;
	add.s64 	%rd23, %rd41, %rd44;
	@%p3 bra 	$L__BB11_43;
	ld.global.u32 	%r65, [%rd23];
	mul.wide.s32 	%rd45, %r65, 4;
	add.s64 	%rd24, %rd19, %rd45;
	mul.lo.s32 	%r36, %r65, %r62;
	setp.lt.u32 	%p4, %r33, 15;
	mov.b32 	%r354, 0;
	@%p4 bra 	$L__BB11_33;
	and.b32  	%r354, %r62, 2147483632;
	neg.s32 	%r352, %r354;
	mov.b64 	%rd564, 0;
	add.s64 	%rd50, %rd20, 60;
	mov.u32 	%r351, %r36;
$L__BB11_32:
	.pragma "nounroll";
	cvt.u32.u64 	%r67, %rd564;
	mul.wide.s32 	%rd47, %r351, 4;
	add.s64 	%rd48, %rd21, %rd47;
	ld.global.u32 	%r68, [%rd24];
	mad.lo.s32 	%r69, %r68, %r62, %r67;
	mul.wide.s32 	%rd49, %r69, 4;
	add.s64 	%rd51, %rd50, %rd49;
	ld.global.f32 	%f1, [%rd48];
	atom.global.add.f32 	%f2, [%rd51+-60], %f1;
	ld.global.u32 	%r70, [%rd24];
	mul.lo.s32 	%r71, %r70, %r62;
	cvt.s64.s32 	%rd52, %r71;
	add.s64 	%rd53, %rd564, %rd52;
	shl.b64 	%rd54, %rd53, 2;
	add.s64 	%rd55, %rd50, %rd54;
	ld.global.f32 	%f3, [%rd48+4];
	atom.global.add.f32 	%f4, [%rd55+-56], %f3;
	ld.global.u32 	%r72, [%rd24];
	mul.lo.s32 	%r73, %r72, %r62;
	cvt.s64.s32 	%rd56, %r73;
	add.s64 	%rd57, %rd564, %rd56;
	shl.b64 	%rd58, %rd57, 2;
	add.s64 	%rd59, %rd50, %rd58;
	ld.global.f32 	%f5, [%rd48+8];
	atom.global.add.f32 	%f6, [%rd59+-52], %f5;
	ld.global.u32 	%r74, [%rd24];
	mul.lo.s32 	%r75, %r74, %r62;
	cvt.s64.s32 	%rd60, %r75;
	add.s64 	%rd61, %rd564, %rd60;
	shl.b64 	%rd62, %rd61, 2;
	add.s64 	%rd63, %rd50, %rd62;
	ld.global.f32 	%f7, [%rd48+12];
	atom.global.add.f32 	%f8, [%rd63+-48], %f7;
	ld.global.u32 	%r76, [%rd24];
	mul.lo.s32 	%r77, %r76, %r62;
	cvt.s64.s32 	%rd64, %r77;
	add.s64 	%rd65, %rd564, %rd64;
	shl.b64 	%rd66, %rd65, 2;
	add.s64 	%rd67, %rd50, %rd66;
	ld.global.f32 	%f9, [%rd48+16];
	atom.global.add.f32 	%f10, [%rd67+-44], %f9;
	ld.global.u32 	%r78, [%rd24];
	mul.lo.s32 	%r79, %r78, %r62;
	cvt.s64.s32 	%rd68, %r79;
	add.s64 	%rd69, %rd564, %rd68;
	shl.b64 	%rd70, %rd69, 2;
	add.s64 	%rd71, %rd50, %rd70;
	ld.global.f32 	%f11, [%rd48+20];
	atom.global.add.f32 	%f12, [%rd71+-40], %f11;
	ld.global.u32 	%r80, [%rd24];
	mul.lo.s32 	%r81, %r80, %r62;
	cvt.s64.s32 	%rd72, %r81;
	add.s64 	%rd73, %rd564, %rd72;
	shl.b64 	%rd74, %rd73, 2;
	add.s64 	%rd75, %rd50, %rd74;
	ld.global.f32 	%f13, [%rd48+24];
	atom.global.add.f32 	%f14, [%rd75+-36], %f13;
	ld.global.u32 	%r82, [%rd24];
	mul.lo.s32 	%r83, %r82, %r62;
	cvt.s64.s32 	%rd76, %r83;
	add.s64 	%rd77, %rd564, %rd76;
	shl.b64 	%rd78, %rd77, 2;
	add.s64 	%rd79, %rd50, %rd78;
	ld.global.f32 	%f15, [%rd48+28];
	atom.global.add.f32 	%f16, [%rd79+-32], %f15;
	ld.global.u32 	%r84, [%rd24];
	mul.lo.s32 	%r85, %r84, %r62;
	cvt.s64.s32 	%rd80, %r85;
	add.s64 	%rd81, %rd564, %rd80;
	shl.b64 	%rd82, %rd81, 2;
	add.s64 	%rd83, %rd50, %rd82;
	ld.global.f32 	%f17, [%rd48+32];
	atom.global.add.f32 	%f18, [%rd83+-28], %f17;
	ld.global.u32 	%r86, [%rd24];
	mul.lo.s32 	%r87, %r86, %r62;
	cvt.s64.s32 	%rd84, %r87;
	add.s64 	%rd85, %rd564, %rd84;
	shl.b64 	%rd86, %rd85, 2;
	add.s64 	%rd87, %rd50, %rd86;
	ld.global.f32 	%f19, [%rd48+36];
	atom.global.add.f32 	%f20, [%rd87+-24], %f19;
	ld.global.u32 	%r88, [%rd24];
	mul.lo.s32 	%r89, %r88, %r62;
	cvt.s64.s32 	%rd88, %r89;
	add.s64 	%rd89, %rd564, %rd88;
	shl.b64 	%rd90, %rd89, 2;
	add.s64 	%rd91, %rd50, %rd90;
	ld.global.f32 	%f21, [%rd48+40];
	atom.global.add.f32 	%f22, [%rd91+-20], %f21;
	ld.global.u32 	%r90, [%rd24];
	mul.lo.s32 	%r91, %r90, %r62;
	cvt.s64.s32 	%rd92, %r91;
	add.s64 	%rd93, %rd564, %rd92;
	shl.b64 	%rd94, %rd93, 2;
	add.s64 	%rd95, %rd50, %rd94;
	ld.global.f32 	%f23, [%rd48+44];
	atom.global.add.f32 	%f24, [%rd95+-16], %f23;
	ld.global.u32 	%r92, [%rd24];
	mul.lo.s32 	%r93, %r92, %r62;
	cvt.s64.s32 	%rd96, %r93;
	add.s64 	%rd97, %rd564, %rd96;
	shl.b64 	%rd98, %rd97, 2;
	add.s64 	%rd99, %rd50, %rd98;
	ld.global.f32 	%f25, [%rd48+48];
	atom.global.add.f32 	%f26, [%rd99+-12], %f25;
	ld.global.u32 	%r94, [%rd24];
	mul.lo.s32 	%r95, %r94, %r62;
	cvt.s64.s32 	%rd100, %r95;
	add.s64 	%rd101, %rd564, %rd100;
	shl.b64 	%rd102, %rd101, 2;
	add.s64 	%rd103, %rd50, %rd102;
	ld.global.f32 	%f27, [%rd48+52];
	atom.global.add.f32 	%f28, [%rd103+-8], %f27;
	ld.global.u32 	%r96, [%rd24];
	mul.lo.s32 	%r97, %r96, %r62;
	cvt.s64.s32 	%rd104, %r97;
	add.s64 	%rd105, %rd564, %rd104;
	shl.b64 	%rd106, %rd105, 2;
	add.s64 	%rd107, %rd50, %rd106;
	ld.global.f32 	%f29, [%rd48+56];
	atom.global.add.f32 	%f30, [%rd107+-4], %f29;
	ld.global.u32 	%r98, [%rd24];
	mul.lo.s32 	%r99, %r98, %r62;
	cvt.s64.s32 	%rd108, %r99;
	add.s64 	%rd109, %rd564, %rd108;
	shl.b64 	%rd110, %rd109, 2;
	add.s64 	%rd111, %rd50, %rd110;
	ld.global.f32 	%f31, [%rd48+60];
	atom.global.add.f32 	%f32, [%rd111], %f31;
	add.s64 	%rd564, %rd564, 16;
	add.s32 	%r352, %r352, 16;
	add.s32 	%r351, %r351, 16;
	setp.ne.s32 	%p5, %r352, 0;
	@%p5 bra 	$L__BB11_32;
$L__BB11_33:
	setp.eq.s32 	%p6, %r34, 0;
	@%p6 bra 	$L__BB11_43;
	setp.lt.u32 	%p7, %r34, 8;
	@%p7 bra 	$L__BB11_36;
	ld.global.u32 	%r100, [%rd24];
	mad.lo.s32 	%r101, %r100, %r62, %r354;
	mul.wide.s32 	%rd112, %r101, 4;
	add.s64 	%rd113, %rd20, %rd112;
	add.s32 	%r102, %r354, %r36;
	mul.wide.s32 	%rd114, %r102, 4;
	add.s64 	%rd115, %rd21, %rd114;
	ld.global.f32 	%f33, [%rd115];
	atom.global.add.f32 	%f34, [%rd113], %f33;
	ld.global.u32 	%r103, [%rd24];
	mul.lo.s32 	%r104, %r103, %r62;
	cvt.s64.s32 	%rd116, %r104;
	cvt.u64.u32 	%rd117, %r354;
	add.s64 	%rd118, %rd116, %rd117;
	shl.b64 	%rd119, %rd118, 2;
	add.s64 	%rd120, %rd20, %rd119;
	ld.global.f32 	%f35, [%rd115+4];
	atom.global.add.f32 	%f36, [%rd120+4], %f35;
	ld.global.u32 	%r105, [%rd24];
	mul.lo.s32 	%r106, %r105, %r62;
	cvt.s64.s32 	%rd121, %r106;
	add.s64 	%rd122, %rd121, %rd117;
	shl.b64 	%rd123, %rd122, 2;
	add.s64 	%rd124, %rd20, %rd123;
	ld.global.f32 	%f37, [%rd115+8];
	atom.global.add.f32 	%f38, [%rd124+8], %f37;
	ld.global.u32 	%r107, [%rd24];
	mul.lo.s32 	%r108, %r107, %r62;
	cvt.s64.s32 	%rd125, %r108;
	add.s64 	%rd126, %rd125, %rd117;
	shl.b64 	%rd127, %rd126, 2;
	add.s64 	%rd128, %rd20, %rd127;
	ld.global.f32 	%f39, [%rd115+12];
	atom.global.add.f32 	%f40, [%rd128+12], %f39;
	ld.global.u32 	%r109, [%rd24];
	mul.lo.s32 	%r110, %r109, %r62;
	cvt.s64.s32 	%rd129, %r110;
	add.s64 	%rd130, %rd129, %rd117;
	shl.b64 	%rd131, %rd130, 2;
	add.s64 	%rd132, %rd20, %rd131;
	ld.global.f32 	%f41, [%rd115+16];
	atom.global.add.f32 	%f42, [%rd132+16], %f41;
	ld.global.u32 	%r111, [%rd24];
	mul.lo.s32 	%r112, %r111, %r62;
	cvt.s64.s32 	%rd133, %r112;
	add.s64 	%rd134, %rd133, %rd117;
	shl.b64 	%rd135, %rd134, 2;
	add.s64 	%rd136, %rd20, %rd135;
	ld.global.f32 	%f43, [%rd115+20];
	atom.global.add.f32 	%f44, [%rd136+20], %f43;
	ld.global.u32 	%r113, [%rd24];
	mul.lo.s32 	%r114, %r113, %r62;
	cvt.s64.s32 	%rd137, %r114;
	add.s64 	%rd138, %rd137, %rd117;
	shl.b64 	%rd139, %rd138, 2;
	add.s64 	%rd140, %rd20, %rd139;
	ld.global.f32 	%f45, [%rd115+24];
	atom.global.add.f32 	%f46, [%rd140+24], %f45;
	ld.global.u32 	%r115, [%rd24];
	mul.lo.s32 	%r116, %r115, %r62;
	cvt.s64.s32 	%rd141, %r116;
	add.s64 	%rd142, %rd141, %rd117;
	shl.b64 	%rd143, %rd142, 2;
	add.s64 	%rd144, %rd20, %rd143;
	ld.global.f32 	%f47, [%rd115+28];
	atom.global.add.f32 	%f48, [%rd144+28], %f47;
	add.s32 	%r354, %r354, 8;
$L__BB11_36:
	setp.eq.s32 	%p8, %r35, 0;
	@%p8 bra 	$L__BB11_43;
	and.b32  	%r46, %r62, 3;
	setp.lt.u32 	%p9, %r35, 4;
	@%p9 bra 	$L__BB11_39;
	ld.global.u32 	%r117, [%rd24];
	mad.lo.s32 	%r118, %r117, %r62, %r354;
	mul.wide.s32 	%rd145, %r118, 4;
	add.s64 	%rd146, %rd20, %rd145;
	add.s32 	%r119, %r354, %r36;
	mul.wide.s32 	%rd147, %r119, 4;
	add.s64 	%rd148, %rd21, %rd147;
	ld.global.f32 	%f49, [%rd148];
	atom.global.add.f32 	%f50, [%rd146], %f49;
	ld.global.u32 	%r120, [%rd24];
	mul.lo.s32 	%r121, %r120, %r62;
	cvt.s64.s32 	%rd149, %r121;
	cvt.u64.u32 	%rd150, %r354;
	add.s64 	%rd151, %rd149, %rd150;
	shl.b64 	%rd152, %rd151, 2;
	add.s64 	%rd153, %rd20, %rd152;
	ld.global.f32 	%f51, [%rd148+4];
	atom.global.add.f32 	%f52, [%rd153+4], %f51;
	ld.global.u32 	%r122, [%rd24];
	mul.lo.s32 	%r123, %r122, %r62;
	cvt.s64.s32 	%rd154, %r123;
	add.s64 	%rd155, %rd154, %rd150;
	shl.b64 	%rd156, %rd155, 2;
	add.s64 	%rd157, %rd20, %rd156;
	ld.global.f32 	%f53, [%rd148+8];
	atom.global.add.f32 	%f54, [%rd157+8], %f53;
	ld.global.u32 	%r124, [%rd24];
	mul.lo.s32 	%r125, %r124, %r62;
	cvt.s64.s32 	%rd158, %r125;
	add.s64 	%rd159, %rd158, %rd150;
	shl.b64 	%rd160, %rd159, 2;
	add.s64 	%rd161, %rd20, %rd160;
	ld.global.f32 	%f55, [%rd148+12];
	atom.global.add.f32 	%f56, [%rd161+12], %f55;
	add.s32 	%r354, %r354, 4;
$L__BB11_39:
	setp.eq.s32 	%p10, %r46, 0;
	@%p10 bra 	$L__BB11_43;
	ld.global.u32 	%r126, [%rd24];
	mad.lo.s32 	%r127, %r126, %r62, %r354;
	mul.wide.s32 	%rd162, %r127, 4;
	add.s64 	%rd163, %rd20, %rd162;
	add.s32 	%r128, %r354, %r36;
	mul.wide.s32 	%rd164, %r128, 4;
	add.s64 	%rd27, %rd21, %rd164;
	ld.global.f32 	%f57, [%rd27];
	atom.global.add.f32 	%f58, [%rd163], %f57;
	setp.eq.s32 	%p11, %r46, 1;
	@%p11 bra 	$L__BB11_43;
	ld.global.u32 	%r129, [%rd24];
	mul.lo.s32 	%r130, %r129, %r62;
	cvt.s64.s32 	%rd165, %r130;
	cvt.u64.u32 	%rd28, %r354;
	add.s64 	%rd166, %rd165, %rd28;
	shl.b64 	%rd167, %rd166, 2;
	add.s64 	%rd168, %rd20, %rd167;
	ld.global.f32 	%f59, [%rd27+4];
	atom.global.add.f32 	%f60, [%rd168+4], %f59;
	setp.eq.s32 	%p12, %r46, 2;
	@%p12 bra 	$L__BB11_43;
	ld.global.u32 	%r131, [%rd24];
	mul.lo.s32 	%r132, %r131, %r62;
	cvt.s64.s32 	%rd169, %r132;
	add.s64 	%rd170, %rd169, %rd28;
	shl.b64 	%rd171, %rd170, 2;
	add.s64 	%rd172, %rd20, %rd171;
	ld.global.f32 	%f61, [%rd27+8];
	atom.global.add.f32 	%f62, [%rd172+8], %f61;
$L__BB11_43:
	add.s32 	%r133, %r32, 256;
	cvt.u64.u32 	%rd173, %r133;
	setp.le.s64 	%p13, %rd22, %rd173;
	@%p13 bra 	$L__BB11_57;
	ld.global.u32 	%r135, [%rd23+1024];
	cvta.to.global.u64 	%rd174, %rd37;
	mul.wide.s32 	%rd175, %r135, 4;
	add.s64 	%rd29, %rd174, %rd175;
	mul.lo.s32 	%r49, %r135, %r62;
	add.s32 	%r136, %r62, -1;
	setp.lt.u32 	%p14, %r136, 15;
	mov.b32 	%r359, 0;
	@%p14 bra 	$L__BB11_47;
	and.b32  	%r359, %r62, 2147483632;
	add.s64 	%rd30, %rd20, 60;
	neg.s32 	%r357, %r359;
	add.s64 	%rd31, %rd21, 32;
	mov.b64 	%rd565, 0;
	mov.u32 	%r356, %r49;
$L__BB11_46:
	.pragma "nounroll";
	cvt.u32.u64 	%r137, %rd565;
	mul.wide.s32 	%rd177, %r356, 4;
	add.s64 	%rd178, %rd31, %rd177;
	ld.global.u32 	%r138, [%rd29];
	mad.lo.s32 	%r139, %r138, %r62, %r137;
	mul.wide.s32 	%rd179, %r139, 4;
	add.s64 	%rd180, %rd30, %rd179;
	ld.global.f32 	%f63, [%rd178+-32];
	atom.global.add.f32 	%f64, [%rd180+-60], %f63;
	ld.global.u32 	%r140, [%rd29];
	mul.lo.s32 	%r141, %r140, %r62;
	cvt.s64.s32 	%rd181, %r141;
	add.s64 	%rd182, %rd565, %rd181;
	shl.b64 	%rd183, %rd182, 2;
	add.s64 	%rd184, %rd30, %rd183;
	ld.global.f32 	%f65, [%rd178+-28];
	atom.global.add.f32 	%f66, [%rd184+-56], %f65;
	ld.global.u32 	%r142, [%rd29];
	mul.lo.s32 	%r143, %r142, %r62;
	cvt.s64.s32 	%rd185, %r143;
	add.s64 	%rd186, %rd565, %rd185;
	shl.b64 	%rd187, %rd186, 2;
	add.s64 	%rd188, %rd30, %rd187;
	ld.global.f32 	%f67, [%rd178+-24];
	atom.global.add.f32 	%f68, [%rd188+-52], %f67;
	ld.global.u32 	%r144, [%rd29];
	mul.lo.s32 	%r145, %r144, %r62;
	cvt.s64.s32 	%rd189, %r145;
	add.s64 	%rd190, %rd565, %rd189;
	shl.b64 	%rd191, %rd190, 2;
	add.s64 	%rd192, %rd30, %rd191;
	ld.global.f32 	%f69, [%rd178+-20];
	atom.global.add.f32 	%f70, [%rd192+-48], %f69;
	ld.global.u32 	%r146, [%rd29];
	mul.lo.s32 	%r147, %r146, %r62;
	cvt.s64.s32 	%rd193, %r147;
	add.s64 	%rd194, %rd565, %rd193;
	shl.b64 	%rd195, %rd194, 2;
	add.s64 	%rd196, %rd30, %rd195;
	ld.global.f32 	%f71, [%rd178+-16];
	atom.global.add.f32 	%f72, [%rd196+-44], %f71;
	ld.global.u32 	%r148, [%rd29];
	mul.lo.s32 	%r149, %r148, %r62;
	cvt.s64.s32 	%rd197, %r149;
	add.s64 	%rd198, %rd565, %rd197;
	shl.b64 	%rd199, %rd198, 2;
	add.s64 	%rd200, %rd30, %rd199;
	ld.global.f32 	%f73, [%rd178+-12];
	atom.global.add.f32 	%f74, [%rd200+-40], %f73;
	ld.global.u32 	%r150, [%rd29];
	mul.lo.s32 	%r151, %r150, %r62;
	cvt.s64.s32 	%rd201, %r151;
	add.s64 	%rd202, %rd565, %rd201;
	shl.b64 	%rd203, %rd202, 2;
	add.s64 	%rd204, %rd30, %rd203;
	ld.global.f32 	%f75, [%rd178+-8];
	atom.global.add.f32 	%f76, [%rd204+-36], %f75;
	ld.global.u32 	%r152, [%rd29];
	mul.lo.s32 	%r153, %r152, %r62;
	cvt.s64.s32 	%rd205, %r153;
	add.s64 	%rd206, %rd565, %rd205;
	shl.b64 	%rd207, %rd206, 2;
	add.s64 	%rd208, %rd30, %rd207;
	ld.global.f32 	%f77, [%rd178+-4];
	atom.global.add.f32 	%f78, [%rd208+-32], %f77;
	ld.global.u32 	%r154, [%rd29];
	mul.lo.s32 	%r155, %r154, %r62;
	cvt.s64.s32 	%rd209, %r155;
	add.s64 	%rd210, %rd565, %rd209;
	shl.b64 	%rd211, %rd210, 2;
	add.s64 	%rd212, %rd30, %rd211;
	ld.global.f32 	%f79, [%rd178];
	atom.global.add.f32 	%f80, [%rd212+-28], %f79;
	ld.global.u32 	%r156, [%rd29];
	mul.lo.s32 	%r157, %r156, %r62;
	cvt.s64.s32 	%rd213, %r157;
	add.s64 	%rd214, %rd565, %rd213;
	shl.b64 	%rd215, %rd214, 2;
	add.s64 	%rd216, %rd30, %rd215;
	ld.global.f32 	%f81, [%rd178+4];
	atom.global.add.f32 	%f82, [%rd216+-24], %f81;
	ld.global.u32 	%r158, [%rd29];
	mul.lo.s32 	%r159, %r158, %r62;
	cvt.s64.s32 	%rd217, %r159;
	add.s64 	%rd218, %rd565, %rd217;
	shl.b64 	%rd219, %rd218, 2;
	add.s64 	%rd220, %rd30, %rd219;
	ld.global.f32 	%f83, [%rd178+8];
	atom.global.add.f32 	%f84, [%rd220+-20], %f83;
	ld.global.u32 	%r160, [%rd29];
	mul.lo.s32 	%r161, %r160, %r62;
	cvt.s64.s32 	%rd221, %r161;
	add.s64 	%rd222, %rd565, %rd221;
	shl.b64 	%rd223, %rd222, 2;
	add.s64 	%rd224, %rd30, %rd223;
	ld.global.f32 	%f85, [%rd178+12];
	atom.global.add.f32 	%f86, [%rd224+-16], %f85;
	ld.global.u32 	%r162, [%rd29];
	mul.lo.s32 	%r163, %r162, %r62;
	cvt.s64.s32 	%rd225, %r163;
	add.s64 	%rd226, %rd565, %rd225;
	shl.b64 	%rd227, %rd226, 2;
	add.s64 	%rd228, %rd30, %rd227;
	ld.global.f32 	%f87, [%rd178+16];
	atom.global.add.f32 	%f88, [%rd228+-12], %f87;
	ld.global.u32 	%r164, [%rd29];
	mul.lo.s32 	%r165, %r164, %r62;
	cvt.s64.s32 	%rd229, %r165;
	add.s64 	%rd230, %rd565, %rd229;
	shl.b64 	%rd231, %rd230, 2;
	add.s64 	%rd232, %rd30, %rd231;
	ld.global.f32 	%f89, [%rd178+20];
	atom.global.add.f32 	%f90, [%rd232+-8], %f89;
	ld.global.u32 	%r166, [%rd29];
	mul.lo.s32 	%r167, %r166, %r62;
	cvt.s64.s32 	%rd233, %r167;
	add.s64 	%rd234, %rd565, %rd233;
	shl.b64 	%rd235, %rd234, 2;
	add.s64 	%rd236, %rd30, %rd235;
	ld.global.f32 	%f91, [%rd178+24];
	atom.global.add.f32 	%f92, [%rd236+-4], %f91;
	ld.global.u32 	%r168, [%rd29];
	mul.lo.s32 	%r169, %r168, %r62;
	cvt.s64.s32 	%rd237, %r169;
	add.s64 	%rd238, %rd565, %rd237;
	shl.b64 	%rd239, %rd238, 2;
	add.s64 	%rd240, %rd30, %rd239;
	ld.global.f32 	%f93, [%rd178+28];
	atom.global.add.f32 	%f94, [%rd240], %f93;
	add.s64 	%rd565, %rd565, 16;
	add.s32 	%r357, %r357, 16;
	add.s32 	%r356, %r356, 16;
	setp.ne.s32 	%p15, %r357, 0;
	@%p15 bra 	$L__BB11_46;
$L__BB11_47:
	setp.eq.s32 	%p16, %r34, 0;
	@%p16 bra 	$L__BB11_57;
	setp.lt.u32 	%p17, %r34, 8;
	@%p17 bra 	$L__BB11_50;
	ld.global.u32 	%r170, [%rd29];
	mad.lo.s32 	%r171, %r170, %r62, %r359;
	mul.wide.s32 	%rd241, %r171, 4;
	add.s64 	%rd242, %rd20, %rd241;
	add.s32 	%r172, %r359, %r49;
	mul.wide.s32 	%rd243, %r172, 4;
	add.s64 	%rd244, %rd21, %rd243;
	ld.global.f32 	%f95, [%rd244];
	atom.global.add.f32 	%f96, [%rd242], %f95;
	ld.global.u32 	%r173, [%rd29];
	mul.lo.s32 	%r174, %r173, %r62;
	cvt.s64.s32 	%rd245, %r174;
	cvt.u64.u32 	%rd246, %r359;
	add.s64 	%rd247, %rd245, %rd246;
	shl.b64 	%rd248, %rd247, 2;
	add.s64 	%rd249, %rd20, %rd248;
	ld.global.f32 	%f97, [%rd244+4];
	atom.global.add.f32 	%f98, [%rd249+4], %f97;
	ld.global.u32 	%r175, [%rd29];
	mul.lo.s32 	%r176, %r175, %r62;
	cvt.s64.s32 	%rd250, %r176;
	add.s64 	%rd251, %rd250, %rd246;
	shl.b64 	%rd252, %rd251, 2;
	add.s64 	%rd253, %rd20, %rd252;
	ld.global.f32 	%f99, [%rd244+8];
	atom.global.add.f32 	%f100, [%rd253+8], %f99;
	ld.global.u32 	%r177, [%rd29];
	mul.lo.s32 	%r178, %r177, %r62;
	cvt.s64.s32 	%rd254, %r178;
	add.s64 	%rd255, %rd254, %rd246;
	shl.b64 	%rd256, %rd255, 2;
	add.s64 	%rd257, %rd20, %rd256;
	ld.global.f32 	%f101, [%rd244+12];
	atom.global.add.f32 	%f102, [%rd257+12], %f101;
	ld.global.u32 	%r179, [%rd29];
	mul.lo.s32 	%r180, %r179, %r62;
	cvt.s64.s32 	%rd258, %r180;
	add.s64 	%rd259, %rd258, %rd246;
	shl.b64 	%rd260, %rd259, 2;
	add.s64 	%rd261, %rd20, %rd260;
	ld.global.f32 	%f103, [%rd244+16];
	atom.global.add.f32 	%f104, [%rd261+16], %f103;
	ld.global.u32 	%r181, [%rd29];
	mul.lo.s32 	%r182, %r181, %r62;
	cvt.s64.s32 	%rd262, %r182;
	add.s64 	%rd263, %rd262, %rd246;
	shl.b64 	%rd264, %rd263, 2;
	add.s64 	%rd265, %rd20, %rd264;
	ld.global.f32 	%f105, [%rd244+20];
	atom.global.add.f32 	%f106, [%rd265+20], %f105;
	ld.global.u32 	%r183, [%rd29];
	mul.lo.s32 	%r184, %r183, %r62;
	cvt.s64.s32 	%rd266, %r184;
	add.s64 	%rd267, %rd266, %rd246;
	shl.b64 	%rd268, %rd267, 2;
	add.s64 	%rd269, %rd20, %rd268;
	ld.global.f32 	%f107, [%rd244+24];
	atom.global.add.f32 	%f108, [%rd269+24], %f107;
	ld.global.u32 	%r185, [%rd29];
	mul.lo.s32 	%r186, %r185, %r62;
	cvt.s64.s32 	%rd270, %r186;
	add.s64 	%rd271, %rd270, %rd246;
	shl.b64 	%rd272, %rd271, 2;
	add.s64 	%rd273, %rd20, %rd272;
	ld.global.f32 	%f109, [%rd244+28];
	atom.global.add.f32 	%f110, [%rd273+28], %f109;
	add.s32 	%r359, %r359, 8;
$L__BB11_50:
	setp.eq.s32 	%p18, %r35, 0;
	@%p18 bra 	$L__BB11_57;
	and.b32  	%r59, %r62, 3;
	setp.lt.u32 	%p19, %r35, 4;
	@%p19 bra 	$L__BB11_53;
	ld.global.u32 	%r187, [%rd29];
	mad.lo.s32 	%r188, %r187, %r62, %r359;
	mul.wide.s32 	%rd274, %r188, 4;
	add.s64 	%rd275, %rd20, %rd274;
	add.s32 	%r189, %r359, %r49;
	mul.wide.s32 	%rd276, %r189, 4;
	add.s64 	%rd277, %rd21, %rd276;
	ld.global.f32 	%f111, [%rd277];
	atom.global.add.f32 	%f112, [%rd275], %f111;
	ld.global.u32 	%r190, [%rd29];
	mul.lo.s32 	%r191, %r190, %r62;
	cvt.s64.s32 	%rd278, %r191;
	cvt.u64.u32 	%rd279, %r359;
	add.s64 	%rd280, %rd278, %rd279;
	shl.b64 	%rd281, %rd280, 2;
	add.s64 	%rd282, %rd20, %rd281;
	ld.global.f32 	%f113, [%rd277+4];
	atom.global.add.f32 	%f114, [%rd282+4], %f113;
	ld.global.u32 	%r192, [%rd29];
	mul.lo.s32 	%r193, %r192, %r62;
	cvt.s64.s32 	%rd283, %r193;
	add.s64 	%rd284, %rd283, %rd279;
	shl.b64 	%rd285, %rd284, 2;
	add.s64 	%rd286, %rd20, %rd285;
	ld.global.f32 	%f115, [%rd277+8];
	atom.global.add.f32 	%f116, [%rd286+8], %f115;
	ld.global.u32 	%r194, [%rd29];
	mul.lo.s32 	%r195, %r194, %r62;
	cvt.s64.s32 	%rd287, %r195;
	add.s64 	%rd288, %rd287, %rd279;
	shl.b64 	%rd289, %rd288, 2;
	add.s64 	%rd290, %rd20, %rd289;
	ld.global.f32 	%f117, [%rd277+12];
	atom.global.add.f32 	%f118, [%rd290+12], %f117;
	add.s32 	%r359, %r359, 4;
$L__BB11_53:
	setp.eq.s32 	%p20, %r59, 0;
	@%p20 bra 	$L__BB11_57;
	ld.global.u32 	%r196, [%rd29];
	mad.lo.s32 	%r197, %r196, %r62, %r359;
	mul.wide.s32 	%rd291, %r197, 4;
	add.s64 	%rd292, %rd20, %rd291;
	add.s32 	%r198, %r359, %r49;
	mul.wide.s32 	%rd293, %r198, 4;
	add.s64 	%rd34, %rd21, %rd293;
	ld.global.f32 	%f119, [%rd34];
	atom.global.add.f32 	%f120, [%rd292], %f119;
	setp.eq.s32 	%p21, %r59, 1;
	@%p21 bra 	$L__BB11_57;
	ld.global.u32 	%r199, [%rd29];
	mul.lo.s32 	%r200, %r199, %r62;
	cvt.s64.s32 	%rd294, %r200;
	cvt.u64.u32 	%rd35, %r359;
	add.s64 	%rd295, %rd294, %rd35;
	shl.b64 	%rd296, %rd295, 2;
	add.s64 	%rd297, %rd20, %rd296;
	ld.global.f32 	%f121, [%rd34+4];
	atom.global.add.f32 	%f122, [%rd297+4], %f121;
	setp.eq.s32 	%p22, %r59, 2;
	@%p22 bra 	$L__BB11_57;
	ld.global.u32 	%r201, [%rd29];
	mul.lo.s32 	%r202, %r201, %r62;
	cvt.s64.s32 	%rd298, %r202;
	add.s64 	%rd299, %rd298, %rd35;
	shl.b64 	%rd300, %rd299, 2;
	add.s64 	%rd301, %rd20, %rd300;
	ld.global.f32 	%f123, [%rd34+8];
	atom.global.add.f32 	%f124, [%rd301+8], %f123;
$L__BB11_57:
	ret;

}
	// .globl	_ZN3cub18CUB_300001_SM_10006detail8for_each13static_kernelINS2_12policy_hub_t12policy_500_tElNS2_12op_wrapper_tIl6divideN6thrust24THRUST_300001_SM_1000_NS6detail15normal_iteratorINS9_10device_ptrIiEEEEEEEEvT0_T1_
.visible .entry _ZN3cub18CUB_300001_SM_10006detail8for_each13static_kernelINS2_12policy_hub_t12policy_500_tElNS2_12op_wrapper_tIl6divideN6thrust24THRUST_300001_SM_1000_NS6detail15normal_iteratorINS9_10device_ptrIiEEEEEEEEvT0_T1_(
	.param .u64 _ZN3cub18CUB_300001_SM_10006detail8for_each13static_kernelINS2_12policy_hub_t12policy_500_tElNS2_12op_wrapper_tIl6divideN6thrust24THRUST_300001_SM_1000_NS6detail15normal_iteratorINS9_10device_ptrIiEEEEEEEEvT0_T1__param_0,
	.param .align 8 .b8 _ZN3cub18CUB_300001_SM_10006detail8for_each13static_kernelINS2_12policy_hub_t12policy_500_tElNS2_12op_wrapper_tIl6divideN6thrust24THRUST_300001_SM_1000_NS6detail15normal_iteratorINS9_10device_ptrIiEEEEEEEEvT0_T1__param_1[32]
)
.maxntid 256
{
	.reg .pred 	%p<38>;
	.reg .b32 	%r<166>;
	.reg .b32 	%f<181>;
	.reg .b64 	%rd<67>;

	ld.param.u64 	%rd20, [_ZN3cub18CUB_300001_SM_10006detail8for_each13static_kernelINS2_12policy_hub_t12policy_500_tElNS2_12op_wrapper_tIl6divideN6thrust24THRUST_300001_SM_1000_NS6detail15normal_iteratorINS9_10device_ptrIiEEEEEEEEvT0_T1__param_1+24];
	ld.param.u64 	%rd19, [_ZN3cub18CUB_300001_SM_10006detail8for_each13static_kernelINS2_12policy_hub_t12policy_500_tElNS2_12op_wrapper_tIl6divideN6thrust24THRUST_300001_SM_1000_NS6detail15normal_iteratorINS9_10device_ptrIiEEEEEEEEvT0_T1__param_1+16];
	ld.param.u32 	%r58, [_ZN3cub18CUB_300001_SM_10006detail8for_each13static_kernelINS2_12policy_hub_t12policy_500_tElNS2_12op_wrapper_tIl6divideN6thrust24THRUST_300001_SM_1000_NS6detail15normal_iteratorINS9_10device_ptrIiEEEEEEEEvT0_T1__param_1+8];
	ld.param.u64 	%rd18, [_ZN3cub18CUB_300001_SM_10006detail8for_each13static_kernelINS2_12policy_hub_t12policy_500_tElNS2_12op_wrapper_tIl6divideN6thrust24THRUST_300001_SM_1000_NS6detail15normal_iteratorINS9_10device_ptrIiEEEEEEEEvT0_T1__param_1];
	ld.param.u64 	%rd21, [_ZN3cub18CUB_300001_SM_10006detail8for_each13static_kernelINS2_12policy_hub_t12policy_500_tElNS2_12op_wrapper_tIl6divideN6thrust24THRUST_300001_SM_1000_NS6detail15normal_iteratorINS9_10device_ptrIiEEEEEEEEvT0_T1__param_0];
	mov.u32 	%r59, %ctaid.x;
	mul.wide.u32 	%rd1, %r59, 512;
	sub.s64 	%rd2, %rd21, %rd1;
	setp.lt.s64 	%p1, %rd2, 512;
	@%p1 bra 	$L__BB12_24;
	cvta.to.global.u64 	%rd3, %rd19;
	cvta.to.global.u64 	%rd4, %rd20;
	setp.lt.s32 	%p21, %r58, 1;
	@%p21 bra 	$L__BB12_49;
	mov.u32 	%r104, %tid.x;
	cvta.to.global.u64 	%rd45, %rd18;
	and.b32  	%r2, %r58, 7;
	and.b32  	%r3, %r58, 3;
	add.s32 	%r4, %r3, -1;
	cvt.u64.u32 	%rd46, %r104;
	add.s64 	%rd47, %rd1, %rd46;
	shl.b64 	%rd48, %rd47, 2;
	add.s64 	%rd5, %rd45, %rd48;
	ld.global.u32 	%r105, [%rd5];
	mul.lo.s32 	%r5, %r105, %r58;
	mul.wide.s32 	%rd49, %r105, 4;
	add.s64 	%rd6, %rd4, %rd49;
	setp.lt.u32 	%p22, %r58, 8;
	mov.b32 	%r149, 0;
	@%p22 bra 	$L__BB12_5;
	and.b32  	%r149, %r58, 2147483640;
	neg.s32 	%r147, %r149;
	add.s64 	%rd7, %rd3, 16;
	mov.u32 	%r146, %r5;
$L__BB12_4:
	.pragma "nounroll";
	mul.wide.s32 	%rd50, %r146, 4;
	add.s64 	%rd51, %rd7, %rd50;
	ld.global.f32 	%f91, [%rd51+-16];
	ld.global.u32 	%r106, [%rd6];
	cvt.rn.f32.s32 	%f92, %r106;
	div.rn.f32 	%f93, %f91, %f92;
	st.global.f32 	[%rd51+-16], %f93;
	ld.global.f32 	%f94, [%rd51+-12];
	ld.global.u32 	%r107, [%rd6];
	cvt.rn.f32.s32 	%f95, %r107;
	div.rn.f32 	%f96, %f94, %f95;
	st.global.f32 	[%rd51+-12], %f96;
	ld.global.f32 	%f97, [%rd51+-8];
	ld.global.u32 	%r108, [%rd6];
	cvt.rn.f32.s32 	%f98, %r108;
	div.rn.f32 	%f99, %f97, %f98;
	st.global.f32 	[%rd51+-8], %f99;
	ld.global.f32 	%f100, [%rd51+-4];
	ld.global.u32 	%r109, [%rd6];
	cvt.rn.f32.s32 	%f101, %r109;
	div.rn.f32 	%f102, %f100, %f101;
	st.global.f32 	[%rd51+-4], %f102;
	ld.global.f32 	%f103, [%rd51];
	ld.global.u32 	%r110, [%rd6];
	cvt.rn.f32.s32 	%f104, %r110;
	div.rn.f32 	%f105, %f103, %f104;
	st.global.f32 	[%rd51], %f105;
	ld.global.f32 	%f106, [%rd51+4];
	ld.global.u32 	%r111, [%rd6];
	cvt.rn.f32.s32 	%f107, %r111;
	div.rn.f32 	%f108, %f106, %f107;
	st.global.f32 	[%rd51+4], %f108;
	ld.global.f32 	%f109, [%rd51+8];
	ld.global.u32 	%r112, [%rd6];
	cvt.rn.f32.s32 	%f110, %r112;
	div.rn.f32 	%f111, %f109, %f110;
	st.global.f32 	[%rd51+8], %f111;
	ld.global.f32 	%f112, [%rd51+12];
	ld.global.u32 	%r113, [%rd6];
	cvt.rn.f32.s32 	%f113, %r113;
	div.rn.f32 	%f114, %f112, %f113;
	st.global.f32 	[%rd51+12], %f114;
	add.s32 	%r147, %r147, 8;
	add.s32 	%r146, %r146, 8;
	setp.ne.s32 	%p23, %r147, 0;
	@%p23 bra 	$L__BB12_4;
$L__BB12_5:
	setp.eq.s32 	%p24, %r2, 0;
	@%p24 bra 	$L__BB12_13;
	setp.lt.u32 	%p25, %r2, 4;
	@%p25 bra 	$L__BB12_8;
	add.s32 	%r114, %r149, %r5;
	mul.wide.s32 	%rd52, %r114, 4;
	add.s64 	%rd53, %rd3, %rd52;
	ld.global.f32 	%f115, [%rd53];
	ld.global.u32 	%r115, [%rd6];
	cvt.rn.f32.s32 	%f116, %r115;
	div.rn.f32 	%f117, %f115, %f116;
	st.global.f32 	[%rd53], %f117;
	ld.global.f32 	%f118, [%rd53+4];
	ld.global.u32 	%r116, [%rd6];
	cvt.rn.f32.s32 	%f119, %r116;
	div.rn.f32 	%f120, %f118, %f119;
	st.global.f32 	[%rd53+4], %f120;
	ld.global.f32 	%f121, [%rd53+8];
	ld.global.u32 	%r117, [%rd6];
	cvt.rn.f32.s32 	%f122, %r117;
	div.rn.f32 	%f123, %f121, %f122;
	st.global.f32 	[%rd53+8], %f123;
	ld.global.f32 	%f124, [%rd53+12];
	ld.global.u32 	%r118, [%rd6];
	cvt.rn.f32.s32 	%f125, %r118;
	div.rn.f32 	%f126, %f124, %f125;
	st.global.f32 	[%rd53+12], %f126;
	add.s32 	%r149, %r149, 4;
$L__BB12_8:
	setp.eq.s32 	%p26, %r3, 0;
	@%p26 bra 	$L__BB12_13;
	setp.eq.s32 	%p27, %r4, 0;
	@%p27 bra 	$L__BB12_11;
	add.s32 	%r119, %r149, %r5;
	mul.wide.s32 	%rd54, %r119, 4;
	add.s64 	%rd55, %rd3, %rd54;
	ld.global.f32 	%f127, [%rd55];
	ld.global.u32 	%r120, [%rd6];
	cvt.rn.f32.s32 	%f128, %r120;
	div.rn.f32 	%f129, %f127, %f128;
	st.global.f32 	[%rd55], %f129;
	ld.global.f32 	%f130, [%rd55+4];
	ld.global.u32 	%r121, [%rd6];
	cvt.rn.f32.s32 	%f131, %r121;
	div.rn.f32 	%f132, %f130, %f131;
	st.global.f32 	[%rd55+4], %f132;
	add.s32 	%r149, %r149, 2;
$L__BB12_11:
	and.b32  	%r122, %r58, 1;
	setp.eq.b32 	%p28, %r122, 1;
	not.pred 	%p29, %p28;
	@%p29 bra 	$L__BB12_13;
	add.s32 	%r123, %r149, %r5;
	mul.wide.s32 	%rd56, %r123, 4;
	add.s64 	%rd57, %rd3, %rd56;
	ld.global.f32 	%f133, [%rd57];
	ld.global.u32 	%r124, [%rd6];
	cvt.rn.f32.s32 	%f134, %r124;
	div.rn.f32 	%f135, %f133, %f134;
	st.global.f32 	[%rd57], %f135;
$L__BB12_13:
	setp.lt.u32 	%p30, %r58, 8;
	ld.global.u32 	%r126, [%rd5+1024];
	mul.lo.s32 	%r17, %r126, %r58;
	mul.wide.s32 	%rd58, %r126, 4;
	add.s64 	%rd8, %rd4, %rd58;
	mov.b32 	%r154, 0;
	@%p30 bra 	$L__BB12_16;
	and.b32  	%r154, %r58, 2147483640;
	neg.s32 	%r152, %r154;
	add.s64 	%rd9, %rd3, 16;
	mov.u32 	%r151, %r17;
$L__BB12_15:
	.pragma "nounroll";
	mul.wide.s32 	%rd59, %r151, 4;
	add.s64 	%rd60, %rd9, %rd59;
	ld.global.f32 	%f136, [%rd60+-16];
	ld.global.u32 	%r127, [%rd8];
	cvt.rn.f32.s32 	%f137, %r127;
	div.rn.f32 	%f138, %f136, %f137;
	st.global.f32 	[%rd60+-16], %f138;
	ld.global.f32 	%f139, [%rd60+-12];
	ld.global.u32 	%r128, [%rd8];
	cvt.rn.f32.s32 	%f140, %r128;
	div.rn.f32 	%f141, %f139, %f140;
	st.global.f32 	[%rd60+-12], %f141;
	ld.global.f32 	%f142, [%rd60+-8];
	ld.global.u32 	%r129, [%rd8];
	cvt.rn.f32.s32 	%f143, %r129;
	div.rn.f32 	%f144, %f142, %f143;
	st.global.f32 	[%rd60+-8], %f144;
	ld.global.f32 	%f145, [%rd60+-4];
	ld.global.u32 	%r130, [%rd8];
	cvt.rn.f32.s32 	%f146, %r130;
	div.rn.f32 	%f147, %f145, %f146;
	st.global.f32 	[%rd60+-4], %f147;
	ld.global.f32 	%f148, [%rd60];
	ld.global.u32 	%r131, [%rd8];
	cvt.rn.f32.s32 	%f149, %r131;
	div.rn.f32 	%f150, %f148, %f149;
	st.global.f32 	[%rd60], %f150;
	ld.global.f32 	%f151, [%rd60+4];
	ld.global.u32 	%r132, [%rd8];
	cvt.rn.f32.s32 	%f152, %r132;
	div.rn.f32 	%f153, %f151, %f152;
	st.global.f32 	[%rd60+4], %f153;
	ld.global.f32 	%f154, [%rd60+8];
	ld.global.u32 	%r133, [%rd8];
	cvt.rn.f32.s32 	%f155, %r133;
	div.rn.f32 	%f156, %f154, %f155;
	st.global.f32 	[%rd60+8], %f156;
	ld.global.f32 	%f157, [%rd60+12];
	ld.global.u32 	%r134, [%rd8];
	cvt.rn.f32.s32 	%f158, %r134;
	div.rn.f32 	%f159, %f157, %f158;
	st.global.f32 	[%rd60+12], %f159;
	add.s32 	%r152, %r152, 8;
	add.s32 	%r151, %r151, 8;
	setp.ne.s32 	%p31, %r152, 0;
	@%p31 bra 	$L__BB12_15;
$L__BB12_16:
	setp.eq.s32 	%p32, %r2, 0;
	@%p32 bra 	$L__BB12_49;
	setp.lt.u32 	%p33, %r2, 4;
	@%p33 bra 	$L__BB12_19;
	add.s32 	%r135, %r154, %r17;
	mul.wide.s32 	%rd61, %r135, 4;
	add.s64 	%rd62, %rd3, %rd61;
	ld.global.f32 	%f160, [%rd62];
	ld.global.u32 	%r136, [%rd8];
	cvt.rn.f32.s32 	%f161, %r136;
	div.rn.f32 	%f162, %f160, %f161;
	st.global.f32 	[%rd62], %f162;
	ld.global.f32 	%f163, [%rd62+4];
	ld.global.u32 	%r137, [%rd8];
	cvt.rn.f32.s32 	%f164, %r137;
	div.rn.f32 	%f165, %f163, %f164;
	st.global.f32 	[%rd62+4], %f165;
	ld.global.f32 	%f166, [%rd62+8];
	ld.global.u32 	%r138, [%rd8];
	cvt.rn.f32.s32 	%f167, %r138;
	div.rn.f32 	%f168, %f166, %f167;
	st.global.f32 	[%rd62+8], %f168;
	ld.global.f32 	%f169, [%rd62+12];
	ld.global.u32 	%r139, [%rd8];
	cvt.rn.f32.s32 	%f170, %r139;
	div.rn.f32 	%f171, %f169, %f170;
	st.global.f32 	[%rd62+12], %f171;
	add.s32 	%r154, %r154, 4;
$L__BB12_19:
	setp.eq.s32 	%p34, %r3, 0;
	@%p34 bra 	$L__BB12_49;
	setp.eq.s32 	%p35, %r4, 0;
	@%p35 bra 	$L__BB12_22;
	add.s32 	%r140, %r154, %r17;
	mul.wide.s32 	%rd63, %r140, 4;
	add.s64 	%rd64, %rd3, %rd63;
	ld.global.f32 	%f172, [%rd64];
	ld.global.u32 	%r141, [%rd8];
	cvt.rn.f32.s32 	%f173, %r141;
	div.rn.f32 	%f174, %f172, %f173;
	st.global.f32 	[%rd64], %f174;
	ld.global.f32 	%f175, [%rd64+4];
	ld.global.u32 	%r142, [%rd8];
	cvt.rn.f32.s32 	%f176, %r142;
	div.rn.f32 	%f177, %f175, %f176;
	st.global.f32 	[%rd64+4], %f177;
	add.s32 	%r154, %r154, 2;
$L__BB12_22:
	and.b32  	%r143, %r58, 1;
	setp.eq.b32 	%p36, %r143, 1;
	not.pred 	%p37, %p36;
	@%p37 bra 	$L__BB12_49;
	add.s32 	%r144, %r154, %r17;
	mul.wide.s32 	%rd65, %r144, 4;
	add.s64 	%rd66, %rd3, %rd65;
	ld.global.f32 	%f178, [%rd66];
	ld.global.u32 	%r145, [%rd8];
	cvt.rn.f32.s32 	%f179, %r145;
	div.rn.f32 	%f180, %f178, %f179;
	st.global.f32 	[%rd66], %f180;
	bra.uni 	$L__BB12_49;
$L__BB12_24:
	cvta.to.global.u64 	%rd10, %rd19;
	cvta.to.global.u64 	%rd11, %rd20;
	mov.u32 	%r30, %tid.x;
	cvt.s64.s32 	%rd12, %rd2;
	setp.lt.s32 	%p2, %r58, 1;
	@%p2 bra 	$L__BB12_49;
	cvta.to.global.u64 	%rd22, %rd18;
	and.b32  	%r31, %r58, 7;
	and.b32  	%r32, %r58, 3;
	add.s32 	%r33, %r32, -1;
	cvt.u64.u32 	%rd23, %r30;
	setp.le.s64 	%p3, %rd12, %rd23;
	add.s64 	%rd24, %rd1, %rd23;
	shl.b64 	%rd25, %rd24, 2;
	add.s64 	%rd13, %rd22, %rd25;
	@%p3 bra 	$L__BB12_37;
	ld.global.u32 	%r61, [%rd13];
	mul.lo.s32 	%r34, %r61, %r58;
	mul.wide.s32 	%rd26, %r61, 4;
	add.s64 	%rd14, %rd11, %rd26;
	setp.lt.u32 	%p4, %r58, 8;
	mov.b32 	%r159, 0;
	@%p4 bra 	$L__BB12_29;
	and.b32  	%r159, %r58, 2147483640;
	neg.s32 	%r157, %r159;
	add.s64 	%rd15, %rd10, 16;
	mov.u32 	%r156, %r34;
$L__BB12_28:
	.pragma "nounroll";
	mul.wide.s32 	%rd27, %r156, 4;
	add.s64 	%rd28, %rd15, %rd27;
	ld.global.f32 	%f1, [%rd28+-16];
	ld.global.u32 	%r62, [%rd14];
	cvt.rn.f32.s32 	%f2, %r62;
	div.rn.f32 	%f3, %f1, %f2;
	st.global.f32 	[%rd28+-16], %f3;
	ld.global.f32 	%f4, [%rd28+-12];
	ld.global.u32 	%r63, [%rd14];
	cvt.rn.f32.s32 	%f5, %r63;
	div.rn.f32 	%f6, %f4, %f5;
	st.global.f32 	[%rd28+-12], %f6;
	ld.global.f32 	%f7, [%rd28+-8];
	ld.global.u32 	%r64, [%rd14];
	cvt.rn.f32.s32 	%f8, %r64;
	div.rn.f32 	%f9, %f7, %f8;
	st.global.f32 	[%rd28+-8], %f9;
	ld.global.f32 	%f10, [%rd28+-4];
	ld.global.u32 	%r65, [%rd14];
	cvt.rn.f32.s32 	%f11, %r65;
	div.rn.f32 	%f12, %f10, %f11;
	st.global.f32 	[%rd28+-4], %f12;
	ld.global.f32 	%f13, [%rd28];
	ld.global.u32 	%r66, [%rd14];
	cvt.rn.f32.s32 	%f14, %r66;
	div.rn.f32 	%f15, %f13, %f14;
	st.global.f32 	[%rd28], %f15;
	ld.global.f32 	%f16, [%rd28+4];
	ld.global.u32 	%r67, [%rd14];
	cvt.rn.f32.s32 	%f17, %r67;
	div.rn.f32 	%f18, %f16, %f17;
	st.global.f32 	[%rd28+4], %f18;
	ld.global.f32 	%f19, [%rd28+8];
	ld.global.u32 	%r68, [%rd14];
	cvt.rn.f32.s32 	%f20, %r68;
	div.rn.f32 	%f21, %f19, %f20;
	st.global.f32 	[%rd28+8], %f21;
	ld.global.f32 	%f22, [%rd28+12];
	ld.global.u32 	%r69, [%rd14];
	cvt.rn.f32.s32 	%f23, %r69;
	div.rn.f32 	%f24, %f22, %f23;
	st.global.f32 	[%rd28+12], %f24;
	add.s32 	%r157, %r157, 8;
	add.s32 	%r156, %r156, 8;
	setp.ne.s32 	%p5, %r157, 0;
	@%p5 bra 	$L__BB12_28;
$L__BB12_29:
	setp.eq.s32 	%p6, %r31, 0;
	@%p6 bra 	$L__BB12_37;
	setp.lt.u32 	%p7, %r31, 4;
	@%p7 bra 	$L__BB12_32;
	add.s32 	%r70, %r159, %r34;
	mul.wide.s32 	%rd29, %r70, 4;
	add.s64 	%rd30, %rd10, %rd29;
	ld.global.f32 	%f25, [%rd30];
	ld.global.u32 	%r71, [%rd14];
	cvt.rn.f32.s32 	%f26, %r71;
	div.rn.f32 	%f27, %f25, %f26;
	st.global.f32 	[%rd30], %f27;
	ld.global.f32 	%f28, [%rd30+4];
	ld.global.u32 	%r72, [%rd14];
	cvt.rn.f32.s32 	%f29, %r72;
	div.rn.f32 	%f30, %f28, %f29;
	st.global.f32 	[%rd30+4], %f30;
	ld.global.f32 	%f31, [%rd30+8];
	ld.global.u32 	%r73, [%rd14];
	cvt.rn.f32.s32 	%f32, %r73;
	div.rn.f32 	%f33, %f31, %f32;
	st.global.f32 	[%rd30+8], %f33;
	ld.global.f32 	%f34, [%rd30+12];
	ld.global.u32 	%r74, [%rd14];
	cvt.rn.f32.s32 	%f35, %r74;
	div.rn.f32 	%f36, %f34, %f35;
	st.global.f32 	[%rd30+12], %f36;
	add.s32 	%r159, %r159, 4;
$L__BB12_32:
	setp.eq.s32 	%p8, %r32, 0;
	@%p8 bra 	$L__BB12_37;
	setp.eq.s32 	%p9, %r33, 0;
	@%p9 bra 	$L__BB12_35;
	add.s32 	%r75, %r159, %r34;
	mul.wide.s32 	%rd31, %r75, 4;
	add.s64 	%rd32, %rd10, %rd31;
	ld.global.f32 	%f37, [%rd32];
	ld.global.u32 	%r76, [%rd14];
	cvt.rn.f32.s32 	%f38, %r76;
	div.rn.f32 	%f39, %f37, %f38;
	st.global.f32 	[%rd32], %f39;
	ld.global.f32 	%f40, [%rd32+4];
	ld.global.u32 	%r77, [%rd14];
	cvt.rn.f32.s32 	%f41, %r77;
	div.rn.f32 	%f42, %f40, %f41;
	st.global.f32 	[%rd32+4], %f42;
	add.s32 	%r159, %r159, 2;
$L__BB12_35:
	and.b32  	%r78, %r58, 1;
	setp.eq.b32 	%p10, %r78, 1;
	not.pred 	%p11, %p10;
	@%p11 bra 	$L__BB12_37;
	add.s32 	%r79, %r159, %r34;
	mul.wide.s32 	%rd33, %r79, 4;
	add.s64 	%rd34, %rd10, %rd33;
	ld.global.f32 	%f43, [%rd34];
	ld.global.u32 	%r80, [%rd14];
	cvt.rn.f32.s32 	%f44, %r80;
	div.rn.f32 	%f45, %f43, %f44;
	st.global.f32 	[%rd34], %f45;
$L__BB12_37:
	add.s32 	%r81, %r30, 256;
	cvt.u64.u32 	%rd35, %r81;
	setp.le.s64 	%p12, %rd12, %rd35;
	@%p12 bra 	$L__BB12_49;
	ld.global.u32 	%r83, [%rd13+1024];
	mul.lo.s32 	%r46, %r83, %r58;
	mul.wide.s32 	%rd36, %r83, 4;
	add.s64 	%rd16, %rd11, %rd36;
	setp.lt.u32 	%p13, %r58, 8;
	mov.b32 	%r164, 0;
	@%p13 bra 	$L__BB12_41;
	and.b32  	%r164, %r58, 2147483640;
	neg.s32 	%r162, %r164;
	add.s64 	%rd17, %rd10, 16;
	mov.u32 	%r161, %r46;
$L__BB12_40:
	.pragma "nounroll";
	mul.wide.s32 	%rd37, %r161, 4;
	add.s64 	%rd38, %rd17, %rd37;
	ld.global.f32 	%f46, [%rd38+-16];
	ld.global.u32 	%r84, [%rd16];
	cvt.rn.f32.s32 	%f47, %r84;
	div.rn.f32 	%f48, %f46, %f47;
	st.global.f32 	[%rd38+-16], %f48;
	ld.global.f32 	%f49, [%rd38+-12];
	ld.global.u32 	%r85, [%rd16];
	cvt.rn.f32.s32 	%f50, %r85;
	div.rn.f32 	%f51, %f49, %f50;
	st.global.f32 	[%rd38+-12], %f51;
	ld.global.f32 	%f52, [%rd38+-8];
	ld.global.u32 	%r86, [%rd16];
	cvt.rn.f32.s32 	%f53, %r86;
	div.rn.f32 	%f54, %f52, %f53;
	st.global.f32 	[%rd38+-8], %f54;
	ld.global.f32 	%f55, [%rd38+-4];
	ld.global.u32 	%r87, [%rd16];
	cvt.rn.f32.s32 	%f56, %r87;
	div.rn.f32 	%f57, %f55, %f56;
	st.global.f32 	[%rd38+-4], %f57;
	ld.global.f32 	%f58, [%rd38];
	ld.global.u32 	%r88, [%rd16];
	cvt.rn.f32.s32 	%f59, %r88;
	div.rn.f32 	%f60, %f58, %f59;
	st.global.f32 	[%rd38], %f60;
	ld.global.f32 	%f61, [%rd38+4];
	ld.global.u32 	%r89, [%rd16];
	cvt.rn.f32.s32 	%f62, %r89;
	div.rn.f32 	%f63, %f61, %f62;
	st.global.f32 	[%rd38+4], %f63;
	ld.global.f32 	%f64, [%rd38+8];
	ld.global.u32 	%r90, [%rd16];
	cvt.rn.f32.s32 	%f65, %r90;
	div.rn.f32 	%f66, %f64, %f65;
	st.global.f32 	[%rd38+8], %f66;
	ld.global.f32 	%f67, [%rd38+12];
	ld.global.u32 	%r91, [%rd16];
	cvt.rn.f32.s32 	%f68, %r91;
	div.rn.f32 	%f69, %f67, %f68;
	st.global.f32 	[%rd38+12], %f69;
	add.s32 	%r162, %r162, 8;
	add.s32 	%r161, %r161, 8;
	setp.ne.s32 	%p14, %r162, 0;
	@%p14 bra 	$L__BB12_40;
$L__BB12_41:
	setp.eq.s32 	%p15, %r31, 0;
	@%p15 bra 	$L__BB12_49;
	setp.lt.u32 	%p16, %r31, 4;
	@%p16 bra 	$L__BB12_44;
	add.s32 	%r92, %r164, %r46;
	mul.wide.s32 	%rd39, %r92, 4;
	add.s64 	%rd40, %rd10, %rd39;
	ld.global.f32 	%f70, [%rd40];
	ld.global.u32 	%r93, [%rd16];
	cvt.rn.f32.s32 	%f71, %r93;
	div.rn.f32 	%f72, %f70, %f71;
	st.global.f32 	[%rd40], %f72;
	ld.global.f32 	%f73, [%rd40+4];
	ld.global.u32 	%r94, [%rd16];
	cvt.rn.f32.s32 	%f74, %r94;
	div.rn.f32 	%f75, %f73, %f74;
	st.global.f32 	[%rd40+4], %f75;
	ld.global.f32 	%f76, [%rd40+8];
	ld.global.u32 	%r95, [%rd16];
	cvt.rn.f32.s32 	%f77, %r95;
	div.rn.f32 	%f78, %f76, %f77;
	st.global.f32 	[%rd40+8], %f78;
	ld.global.f32 	%f79, [%rd40+12];
	ld.global.u32 	%r96, [%rd16];
	cvt.rn.f32.s32 	%f80, %r96;
	div.rn.f32 	%f81, %f79, %f80;
	st.global.f32 	[%rd40+12], %f81;
	add.s32 	%r164, %r164, 4;
$L__BB12_44:
	setp.eq.s32 	%p17, %r32, 0;
	@%p17 bra 	$L__BB12_49;
	setp.eq.s32 	%p18, %r33, 0;
	@%p18 bra 	$L__BB12_47;
	add.s32 	%r97, %r164, %r46;
	mul.wide.s32 	%rd41, %r97, 4;
	add.s64 	%rd42, %rd10, %rd41;
	ld.global.f32 	%f82, [%rd42];
	ld.global.u32 	%r98, [%rd16];
	cvt.rn.f32.s32 	%f83, %r98;
	div.rn.f32 	%f84, %f82, %f83;
	st.global.f32 	[%rd42], %f84;
	ld.global.f32 	%f85, [%rd42+4];
	ld.global.u32 	%r99, [%rd16];
	cvt.rn.f32.s32 	%f86, %r99;
	div.rn.f32 	%f87, %f85, %f86;
	st.global.f32 	[%rd42+4], %f87;
	add.s32 	%r164, %r164, 2;
$L__BB12_47:
	and.b32  	%r100, %r58, 1;
	setp.eq.b32 	%p19, %r100, 1;
	not.pred 	%p20, %p19;
	@%p20 bra 	$L__BB12_49;
	add.s32 	%r101, %r164, %r46;
	mul.wide.s32 	%rd43, %r101, 4;
	add.s64 	%rd44, %rd10, %rd43;
	ld.global.f32 	%f88, [%rd44];
	ld.global.u32 	%r102, [%rd16];
	cvt.rn.f32.s32 	%f89, %r102;
	div.rn.f32 	%f90, %f88, %f89;
	st.global.f32 	[%rd44], %f90;
$L__BB12_49:
	ret;

}
	// .globl	_ZN3cub18CUB_300001_SM_10006detail8for_each13static_kernelINS2_12policy_hub_t12policy_500_tElNS2_12op_wrapper_tIl9convergedN6thrust24THRUST_300001_SM_1000_NS6detail15normal_iteratorINS9_10device_ptrIiEEEEEEEEvT0_T1_
.visible .entry _ZN3cub18CUB_300001_SM_10006detail8for_each13static_kernelINS2_12policy_hub_t12policy_500_tElNS2_12op_wrapper_tIl9convergedN6thrust24THRUST_300001_SM_1000_NS6detail15normal_iteratorINS9_10device_ptrIiEEEEEEEEvT0_T1_(
	.param .u64 _ZN3cub18CUB_300001_SM_10006detail8for_each13static_kernelINS2_12policy_hub_t12policy_500_tElNS2_12op_wrapper_tIl9convergedN6thrust24THRUST_300001_SM_1000_NS6detail15normal_iteratorINS9_10device_ptrIiEEEEEEEEvT0_T1__param_0,
	.param .align 8 .b8 _ZN3cub18CUB_300001_SM_10006detail8for_each13static_kernelINS2_12policy_hub_t12policy_500_tElNS2_12op_wrapper_tIl9convergedN6thrust24THRUST_300001_SM_1000_NS6detail15normal_iteratorINS9_10device_ptrIiEEEEEEEEvT0_T1__param_1[40]
)
.maxntid 256
{
	.reg .pred 	%p<8>;
	.reg .b32 	%r<17>;
	.reg .b32 	%f<17>;
	.reg .b64 	%rd<54>;
	.reg .b64 	%fd<8>;

	ld.param.u64 	%rd15, [_ZN3cub18CUB_300001_SM_10006detail8for_each13static_kernelINS2_12policy_hub_t12policy_500_tElNS2_12op_wrapper_tIl9convergedN6thrust24THRUST_300001_SM_1000_NS6detail15normal_iteratorINS9_10device_ptrIiEEEEEEEEvT0_T1__param_1+32];
	ld.param.u64 	%rd14, [_ZN3cub18CUB_300001_SM_10006detail8for_each13static_kernelINS2_12policy_hub_t12policy_500_tElNS2_12op_wrapper_tIl9convergedN6thrust24THRUST_300001_SM_1000_NS6detail15normal_iteratorINS9_10device_ptrIiEEEEEEEEvT0_T1__param_1+24];
	ld.param.u64 	%rd13, [_ZN3cub18CUB_300001_SM_10006detail8for_each13static_kernelINS2_12policy_hub_t12policy_500_tElNS2_12op_wrapper_tIl9convergedN6thrust24THRUST_300001_SM_1000_NS6detail15normal_iteratorINS9_10device_ptrIiEEEEEEEEvT0_T1__param_1+16];
	ld.param.f64 	%fd3, [_ZN3cub18CUB_300001_SM_10006detail8for_each13static_kernelINS2_12policy_hub_t12policy_500_tElNS2_12op_wrapper_tIl9convergedN6thrust24THRUST_300001_SM_1000_NS6detail15normal_iteratorINS9_10device_ptrIiEEEEEEEEvT0_T1__param_1+8];
	ld.param.u64 	%rd12, [_ZN3cub18CUB_300001_SM_10006detail8for_each13static_kernelINS2_12policy_hub_t12policy_500_tElNS2_12op_wrapper_tIl9convergedN6thrust24THRUST_300001_SM_1000_NS6detail15normal_iteratorINS9_10device_ptrIiEEEEEEEEvT0_T1__param_1];
	ld.param.u64 	%rd16, [_ZN3cub18CUB_300001_SM_10006detail8for_each13static_kernelINS2_12policy_hub_t12policy_500_tElNS2_12op_wrapper_tIl9convergedN6thrust24THRUST_300001_SM_1000_NS6detail15normal_iteratorINS9_10device_ptrIiEEEEEEEEvT0_T1__param_0];
	mov.u32 	%r6, %ctaid.x;
	mul.wide.u32 	%rd1, %r6, 512;
	sub.s64 	%rd2, %rd16, %rd1;
	setp.lt.s64 	%p1, %rd2, 512;
	@%p1 bra 	$L__BB13_7;
	cvta.to.global.u64 	%rd36, %rd12;
	cvta.to.global.u64 	%rd3, %rd13;
	cvta.to.global.u64 	%rd4, %rd14;
	cvta.to.global.u64 	%rd5, %rd15;
	mov.u32 	%r12, %tid.x;
	cvt.u64.u32 	%rd37, %r12;
	add.s64 	%rd38, %rd1, %rd37;
	shl.b64 	%rd39, %rd38, 2;
	add.s64 	%rd6, %rd36, %rd39;
	ld.global.u32 	%r1, [%rd6];
	mul.wide.s32 	%rd40, %r1, 4;
	add.s64 	%rd41, %rd3, %rd40;
	ld.global.f32 	%f9, [%rd41];
	add.s64 	%rd42, %rd4, %rd40;
	ld.global.f32 	%f10, [%rd42];
	sub.f32 	%f11, %f9, %f10;
	abs.f32 	%f12, %f11;
	cvt.f64.f32 	%fd6, %f12;
	setp.gt.f64 	%p6, %fd3, %fd6;
	@%p6 bra 	$L__BB13_3;
	add.s64 	%rd46, %rd5, %rd40;
	mov.b32 	%r14, 1;
	st.global.u32 	[%rd46], %r14;
	bra.uni 	$L__BB13_4;
$L__BB13_3:
	add.s64 	%rd44, %rd5, %rd40;
	mov.b32 	%r13, 0;
	st.global.u32 	[%rd44], %r13;
$L__BB13_4:
	ld.global.u32 	%r2, [%rd6+1024];
	mul.wide.s32 	%rd47, %r2, 4;
	add.s64 	%rd48, %rd3, %rd47;
	ld.global.f32 	%f13, [%rd48];
	add.s64 	%rd49, %rd4, %rd47;
	ld.global.f32 	%f14, [%rd49];
	sub.f32 	%f15, %f13, %f14;
	abs.f32 	%f16, %f15;
	cvt.f64.f32 	%fd7, %f16;
	setp.leu.f64 	%p7, %fd3, %fd7;
	@%p7 bra 	$L__BB13_6;
	add.s64 	%rd51, %rd5, %rd47;
	mov.b32 	%r15, 0;
	st.global.u32 	[%rd51], %r15;
	bra.uni 	$L__BB13_15;
$L__BB13_6:
	add.s64 	%rd53, %rd5, %rd47;
	mov.b32 	%r16, 1;
	st.global.u32 	[%rd53], %r16;
	bra.uni 	$L__BB13_15;
$L__BB13_7:
	cvta.to.global.u64 	%rd17, %rd12;
	cvta.to.global.u64 	%rd7, %rd13;
	cvta.to.global.u64 	%rd8, %rd14;
	cvta.to.global.u64 	%rd9, %rd15;
	mov.u32 	%r3, %tid.x;
	cvt.s64.s32 	%rd10, %rd2;
	cvt.u64.u32 	%rd18, %r3;
	setp.le.s64 	%p2, %rd10, %rd18;
	add.s64 	%rd19, %rd1, %rd18;
	shl.b64 	%rd20, %rd19, 2;
	add.s64 	%rd11, %rd17, %rd20;
	@%p2 bra 	$L__BB13_11;
	ld.global.u32 	%r4, [%rd11];
	mul.wide.s32 	%rd21, %r4, 4;
	add.s64 	%rd22, %rd7, %rd21;
	ld.global.f32 	%f1, [%rd22];
	add.s64 	%rd23, %rd8, %rd21;
	ld.global.f32 	%f2, [%rd23];
	sub.f32 	%f3, %f1, %f2;
	abs.f32 	%f4, %f3;
	cvt.f64.f32 	%fd4, %f4;
	setp.gt.f64 	%p3, %fd3, %fd4;
	@%p3 bra 	$L__BB13_10;
	add.s64 	%rd27, %rd9, %rd21;
	mov.b32 	%r8, 1;
	st.global.u32 	[%rd27], %r8;
	bra.uni 	$L__BB13_11;
$L__BB13_10:
	add.s64 	%rd25, %rd9, %rd21;
	mov.b32 	%r7, 0;
	st.global.u32 	[%rd25], %r7;
$L__BB13_11:
	add.s32 	%r9, %r3, 256;
	cvt.u64.u32 	%rd28, %r9;
	setp.le.s64 	%p4, %rd10, %rd28;
	@%p4 bra 	$L__BB13_15;
	ld.global.u32 	%r5, [%rd11+1024];
	mul.wide.s32 	%rd29, %r5, 4;
	add.s64 	%rd30, %rd7, %rd29;
	ld.global.f32 	%f5, [%rd30];
	add.s64 	%rd31, %rd8, %rd29;
	ld.global.f32 	%f6, [%rd31];
	sub.f32 	%f7, %f5, %f6;
	abs.f32 	%f8, %f7;
	cvt.f64.f32 	%fd5, %f8;
	setp.leu.f64 	%p5, %fd3, %fd5;
	@%p5 bra 	$L__BB13_14;
	add.s64 	%rd33, %rd9, %rd29;
	mov.b32 	%r10, 0;
	st.global.u32 	[%rd33], %r10;
	bra.uni 	$L__BB13_15;
$L__BB13_14:
	add.s64 	%rd35, %rd9, %rd29;
	mov.b32 	%r11, 1;
	st.global.u32 	[%rd35], %r11;
$L__BB13_15:
	ret;

}
	// .globl	_ZN3cub18CUB_300001_SM_10006detail6reduce28DeviceReduceSingleTileKernelINS2_10policy_hubIijN4cuda3std3__44plusIiEEE10Policy1000EN6thrust24THRUST_300001_SM_1000_NS6detail15normal_iteratorINSD_10device_ptrIiEEEEPijS9_iiNS7_10__identityEEEvT0_T1_T2_T3_T4_T6_
.visible .entry _ZN3cub18CUB_300001_SM_10006detail6reduce28DeviceReduceSingleTileKernelINS2_10policy_hubIijN4cuda3std3__44plusIiEEE10Policy1000EN6thrust24THRUST_300001_SM_1000_NS6detail15normal_iteratorINSD_10device_ptrIiEEEEPijS9_iiNS7_10__identityEEEvT0_T1_T2_T3_T4_T6_(
	.param .align 8 .b8 _ZN3cub18CUB_300001_SM_10006detail6reduce28DeviceReduceSingleTileKernelINS2_10policy_hubIijN4cuda3std3__44plusIiEEE10Policy1000EN6thrust24THRUST_300001_SM_1000_NS6detail15normal_iteratorINSD_10device_ptrIiEEEEPijS9_iiNS7_10__identityEEEvT0_T1_T2_T3_T4_T6__param_0[8],
	.param .u64 .ptr .align 1 _ZN3cub18CUB_300001_SM_10006detail6reduce28DeviceReduceSingleTileKernelINS2_10policy_hubIijN4cuda3std3__44plusIiEEE10Policy1000EN6thrust24THRUST_300001_SM_1000_NS6detail15normal_iteratorINSD_10device_ptrIiEEEEPijS9_iiNS7_10__identityEEEvT0_T1_T2_T3_T4_T6__param_1,
	.param .u32 _ZN3cub18CUB_300001_SM_10006detail6reduce28DeviceReduceSingleTileKernelINS2_10policy_hubIijN4cuda3std3__44plusIiEEE10Policy1000EN6thrust24THRUST_300001_SM_1000_NS6detail15normal_iteratorINSD_10device_ptrIiEEEEPijS9_iiNS7_10__identityEEEvT0_T1_T2_T3_T4_T6__param_2,
	.param .align 1 .b8 _ZN3cub18CUB_300001_SM_10006detail6reduce28DeviceReduceSingleTileKernelINS2_10policy_hubIijN4cuda3std3__44plusIiEEE10Policy1000EN6thrust24THRUST_300001_SM_1000_NS6detail15normal_iteratorINSD_10device_ptrIiEEEEPijS9_iiNS7_10__identityEEEvT0_T1_T2_T3_T4_T6__param_3[1],
	.param .u32 _ZN3cub18CUB_300001_SM_10006detail6reduce28DeviceReduceSingleTileKernelINS2_10policy_hubIijN4cuda3std3__44plusIiEEE10Policy1000EN6thrust24THRUST_300001_SM_1000_NS6detail15normal_iteratorINSD_10device_ptrIiEEEEPijS9_iiNS7_10__identityEEEvT0_T1_T2_T3_T4_T6__param_4,
	.param .align 1 .b8 _ZN3cub18CUB_300001_SM_10006detail6reduce28DeviceReduceSingleTileKernelINS2_10policy_hubIijN4cuda3std3__44plusIiEEE10Policy1000EN6thrust24THRUST_300001_SM_1000_NS6detail15normal_iteratorINSD_10device_ptrIiEEEEPijS9_iiNS7_10__identityEEEvT0_T1_T2_T3_T4_T6__param_5[1]
)
.maxntid 256
.minnctapersm 1
{
	.reg .pred 	%p<59>;
	.reg .b32 	%r<511>;
	.reg .b64 	%rd<84>;
	// demoted variable
	.shared .align 4 .b8 _ZZN3cub18CUB_300001_SM_10006detail6reduce28DeviceReduceSingleTileKernelINS2_10policy_hubIijN4cuda3std3__44plusIiEEE10Policy1000EN6thrust24THRUST_300001_SM_1000_NS6detail15normal_iteratorINSD_10device_ptrIiEEEEPijS9_iiNS7_10__identityEEEvT0_T1_T2_T3_T4_T6_E12temp_storage[44];
	ld.param.u64 	%rd9, [_ZN3cub18CUB_300001_SM_10006detail6reduce28DeviceReduceSingleTileKernelINS2_10policy_hubIijN4cuda3std3__44plusIiEEE10Policy1000EN6thrust24THRUST_300001_SM_1000_NS6detail15normal_iteratorINSD_10device_ptrIiEEEEPijS9_iiNS7_10__identityEEEvT0_T1_T2_T3_T4_T6__param_0];
	ld.param.u64 	%rd10, [_ZN3cub18CUB_300001_SM_10006detail6reduce28DeviceReduceSingleTileKernelINS2_10policy_hubIijN4cuda3std3__44plusIiEEE10Policy1000EN6thrust24THRUST_300001_SM_1000_NS6detail15normal_iteratorINSD_10device_ptrIiEEEEPijS9_iiNS7_10__identityEEEvT0_T1_T2_T3_T4_T6__param_1];
	ld.param.u32 	%r90, [_ZN3cub18CUB_300001_SM_10006detail6reduce28DeviceReduceSingleTileKernelINS2_10policy_hubIijN4cuda3std3__44plusIiEEE10Policy1000EN6thrust24THRUST_300001_SM_1000_NS6detail15normal_iteratorINSD_10device_ptrIiEEEEPijS9_iiNS7_10__identityEEEvT0_T1_T2_T3_T4_T6__param_2];
	ld.param.u32 	%r91, [_ZN3cub18CUB_300001_SM_10006detail6reduce28DeviceReduceSingleTileKernelINS2_10policy_hubIijN4cuda3std3__44plusIiEEE10Policy1000EN6thrust24THRUST_300001_SM_1000_NS6detail15normal_iteratorINSD_10device_ptrIiEEEEPijS9_iiNS7_10__identityEEEvT0_T1_T2_T3_T4_T6__param_4];
	cvta.to.global.u64 	%rd1, %rd10;
	setp.ne.s32 	%p1, %r90, 0;
	@%p1 bra 	$L__BB14_3;
	mov.u32 	%r471, %tid.x;
	setp.ne.s32 	%p58, %r471, 0;
	@%p58 bra 	$L__BB14_52;
	st.global.u32 	[%rd1], %r91;
	bra.uni 	$L__BB14_52;
$L__BB14_3:
	cvta.to.global.u64 	%rd2, %rd9;
	setp.gt.u32 	%p2, %r90, 4095;
	@%p2 bra 	$L__BB14_28;
	mov.u32 	%r1, %tid.x;
	setp.ge.u32 	%p24, %r1, %r90;
	mov.b32 	%r488, 0;
	mov.u32 	%r478, %r1;
	@%p24 bra 	$L__BB14_6;
	mul.wide.u32 	%rd73, %r1, 4;
	add.s64 	%rd74, %rd2, %rd73;
	ld.global.u32 	%r488, [%rd74];
	add.s32 	%r478, %r1, 256;
$L__BB14_6:
	setp.ge.u32 	%p25, %r478, %r90;
	@%p25 bra 	$L__BB14_19;
	not.b32 	%r298, %r478;
	add.s32 	%r299, %r90, %r298;
	shr.u32 	%r300, %r299, 8;
	add.s32 	%r6, %r300, 1;
	and.b32  	%r7, %r6, 15;
	setp.lt.u32 	%p26, %r299, 3840;
	@%p26 bra 	$L__BB14_10;
	and.b32  	%r301, %r6, 33554416;
	neg.s32 	%r474, %r301;
	mul.wide.u32 	%rd75, %r478, 4;
	add.s64 	%rd76, %rd75, %rd2;
	add.s64 	%rd82, %rd76, 8192;
$L__BB14_9:
	.pragma "nounroll";
	ld.global.u32 	%r302, [%rd82+-8192];
	add.s32 	%r303, %r302, %r488;
	ld.global.u32 	%r304, [%rd82+-7168];
	add.s32 	%r305, %r304, %r303;
	ld.global.u32 	%r306, [%rd82+-6144];
	add.s32 	%r307, %r306, %r305;
	ld.global.u32 	%r308, [%rd82+-5120];
	add.s32 	%r309, %r308, %r307;
	ld.global.u32 	%r310, [%rd82+-4096];
	add.s32 	%r311, %r310, %r309;
	ld.global.u32 	%r312, [%rd82+-3072];
	add.s32 	%r313, %r312, %r311;
	ld.global.u32 	%r314, [%rd82+-2048];
	add.s32 	%r315, %r314, %r313;
	ld.global.u32 	%r316, [%rd82+-1024];
	add.s32 	%r317, %r316, %r315;
	ld.global.u32 	%r318, [%rd82];
	add.s32 	%r319, %r318, %r317;
	ld.global.u32 	%r320, [%rd82+1024];
	add.s32 	%r321, %r320, %r319;
	ld.global.u32 	%r322, [%rd82+2048];
	add.s32 	%r323, %r322, %r321;
	ld.global.u32 	%r324, [%rd82+3072];
	add.s32 	%r325, %r324, %r323;
	ld.global.u32 	%r326, [%rd82+4096];
	add.s32 	%r327, %r326, %r325;
	ld.global.u32 	%r328, [%rd82+5120];
	add.s32 	%r329, %r328, %r327;
	ld.global.u32 	%r330, [%rd82+6144];
	add.s32 	%r331, %r330, %r329;
	ld.global.u32 	%r332, [%rd82+7168];
	add.s32 	%r488, %r332, %r331;
	add.s32 	%r478, %r478, 4096;
	add.s32 	%r474, %r474, 16;
	add.s64 	%rd82, %rd82, 16384;
	setp.ne.s32 	%p27, %r474, 0;
	@%p27 bra 	$L__BB14_9;
$L__BB14_10:
	setp.eq.s32 	%p28, %r7, 0;
	@%p28 bra 	$L__BB14_19;
	and.b32  	%r18, %r6, 7;
	setp.lt.u32 	%p29, %r7, 8;
	@%p29 bra 	$L__BB14_13;
	mul.wide.u32 	%rd77, %r478, 4;
	add.s64 	%rd78, %rd2, %rd77;
	ld.global.u32 	%r334, [%rd78];
	add.s32 	%r335, %r334, %r488;
	ld.global.u32 	%r336, [%rd78+1024];
	add.s32 	%r337, %r336, %r335;
	ld.global.u32 	%r338, [%rd78+2048];
	add.s32 	%r339, %r338, %r337;
	ld.global.u32 	%r340, [%rd78+3072];
	add.s32 	%r341, %r340, %r339;
	ld.global.u32 	%r342, [%rd78+4096];
	add.s32 	%r343, %r342, %r341;
	ld.global.u32 	%r344, [%rd78+5120];
	add.s32 	%r345, %r344, %r343;
	ld.global.u32 	%r346, [%rd78+6144];
	add.s32 	%r347, %r346, %r345;
	ld.global.u32 	%r348, [%rd78+7168];
	add.s32 	%r488, %r348, %r347;
	add.s32 	%r478, %r478, 2048;
$L__BB14_13:
	setp.eq.s32 	%p30, %r18, 0;
	@%p30 bra 	$L__BB14_19;
	and.b32  	%r24, %r6, 3;
	setp.lt.u32 	%p31, %r18, 4;
	@%p31 bra 	$L__BB14_16;
	mul.wide.u32 	%rd79, %r478, 4;
	add.s64 	%rd80, %rd2, %rd79;
	ld.global.u32 	%r350, [%rd80];
	add.s32 	%r351, %r350, %r488;
	ld.global.u32 	%r352, [%rd80+1024];
	add.s32 	%r353, %r352, %r351;
	ld.global.u32 	%r354, [%rd80+2048];
	add.s32 	%r355, %r354, %r353;
	ld.global.u32 	%r356, [%rd80+3072];
	add.s32 	%r488, %r356, %r355;
	add.s32 	%r478, %r478, 1024;
$L__BB14_16:
	setp.eq.s32 	%p32, %r24, 0;
	@%p32 bra 	$L__BB14_19;
	mul.wide.u32 	%rd81, %r478, 4;
	add.s64 	%rd83, %rd2, %rd81;
	neg.s32 	%r486, %r24;
$L__BB14_18:
	.pragma "nounroll";
	ld.global.u32 	%r357, [%rd83];
	add.s32 	%r488, %r357, %r488;
	add.s64 	%rd83, %rd83, 1024;
	add.s32 	%r486, %r486, 1;
	setp.ne.s32 	%p33, %r486, 0;
	@%p33 bra 	$L__BB14_18;
$L__BB14_19:
	setp.lt.u32 	%p34, %r90, 256;
	@%p34 bra 	$L__BB14_24;
	// begin inline asm
	mov.u32 %r421, %laneid;
	// end inline asm
	mov.b32 	%r424, 1;
	mov.b32 	%r445, 31;
	mov.b32 	%r446, -1;
	// begin inline asm
	shfl.sync.down.b32 %r422, %r488, %r424, %r445, %r446;
	// end inline asm
	setp.gt.s32 	%p50, %r421, 30;
	selp.b32 	%r447, 0, %r422, %p50;
	add.s32 	%r428, %r447, %r488;
	mov.b32 	%r429, 2;
	// begin inline asm
	shfl.sync.down.b32 %r427, %r428, %r429, %r445, %r446;
	// end inline asm
	setp.gt.s32 	%p51, %r421, 29;
	selp.b32 	%r448, 0, %r427, %p51;
	add.s32 	%r433, %r428, %r448;
	mov.b32 	%r434, 4;
	// begin inline asm
	shfl.sync.down.b32 %r432, %r433, %r434, %r445, %r446;
	// end inline asm
	setp.gt.s32 	%p52, %r421, 27;
	selp.b32 	%r449, 0, %r432, %p52;
	add.s32 	%r438, %r433, %r449;
	mov.b32 	%r439, 8;
	// begin inline asm
	shfl.sync.down.b32 %r437, %r438, %r439, %r445, %r446;
	// end inline asm
	setp.gt.s32 	%p53, %r421, 23;
	selp.b32 	%r450, 0, %r437, %p53;
	add.s32 	%r443, %r438, %r450;
	mov.b32 	%r444, 16;
	// begin inline asm
	shfl.sync.down.b32 %r442, %r443, %r444, %r445, %r446;
	// end inline asm
	setp.gt.s32 	%p54, %r421, 15;
	selp.b32 	%r451, 0, %r442, %p54;
	add.s32 	%r510, %r443, %r451;
	setp.ne.s32 	%p55, %r421, 0;
	@%p55 bra 	$L__BB14_22;
	shr.u32 	%r452, %r1, 3;
	and.b32  	%r453, %r452, 124;
	mov.u32 	%r454, _ZZN3cub18CUB_300001_SM_10006detail6reduce28DeviceReduceSingleTileKernelINS2_10policy_hubIijN4cuda3std3__44plusIiEEE10Policy1000EN6thrust24THRUST_300001_SM_1000_NS6detail15normal_iteratorINSD_10device_ptrIiEEEEPijS9_iiNS7_10__identityEEEvT0_T1_T2_T3_T4_T6_E12temp_storage;
	add.s32 	%r455, %r454, %r453;
	st.shared.u32 	[%r455+8], %r510;
$L__BB14_22:
	bar.sync 	0;
	setp.ne.s32 	%p56, %r1, 0;
	@%p56 bra 	$L__BB14_50;
	ld.shared.u32 	%r456, [_ZZN3cub18CUB_300001_SM_10006detail6reduce28DeviceReduceSingleTileKernelINS2_10policy_hubIijN4cuda3std3__44plusIiEEE10Policy1000EN6thrust24THRUST_300001_SM_1000_NS6detail15normal_iteratorINSD_10device_ptrIiEEEEPijS9_iiNS7_10__identityEEEvT0_T1_T2_T3_T4_T6_E12temp_storage+12];
	add.s32 	%r457, %r456, %r510;
	ld.shared.u32 	%r458, [_ZZN3cub18CUB_300001_SM_10006detail6reduce28DeviceReduceSingleTileKernelINS2_10policy_hubIijN4cuda3std3__44plusIiEEE10Policy1000EN6thrust24THRUST_300001_SM_1000_NS6detail15normal_iteratorINSD_10device_ptrIiEEEEPijS9_iiNS7_10__identityEEEvT0_T1_T2_T3_T4_T6_E12temp_storage+16];
	add.s32 	%r459, %r457, %r458;
	ld.shared.u32 	%r460, [_ZZN3cub18CUB_300001_SM_10006detail6reduce28DeviceReduceSingleTileKernelINS2_10policy_hubIijN4cuda3std3__44plusIiEEE10Policy1000EN6thrust24THRUST_300001_SM_1000_NS6detail15normal_iteratorINSD_10device_ptrIiEEEEPijS9_iiNS7_10__identityEEEvT0_T1_T2_T3_T4_T6_E12temp_storage+20];
	add.s32 	%r461, %r459, %r460;
	ld.shared.u32 	%r462, [_ZZN3cub18CUB_300001_SM_10006detail6reduce28DeviceReduceSingleTileKernelINS2_10policy_hubIijN4cuda3std3__44plusIiEEE10Policy1000EN6thrust24THRUST_300001_SM_1000_NS6detail15normal_iteratorINSD_10device_ptrIiEEEEPijS9_iiNS7_10__identityEEEvT0_T1_T2_T3_T4_T6_E12temp_storage+24];
	add.s32 	%r463, %r461, %r462;
	ld.shared.u32 	%r464, [_ZZN3cub18CUB_300001_SM_10006detail6reduce28DeviceReduceSingleTileKernelINS2_10policy_hubIijN4cuda3std3__44plusIiEEE10Policy1000EN6thrust24THRUST_300001_SM_1000_NS6detail15normal_iteratorINSD_10device_ptrIiEEEEPijS9_iiNS7_10__identityEEEvT0_T1_T2_T3_T4_T6_E12temp_storage+28];
	add.s32 	%r465, %r463, %r464;
	ld.shared.u32 	%r466, [_ZZN3cub18CUB_300001_SM_10006detail6reduce28DeviceReduceSingleTileKernelINS2_10policy_hubIijN4cuda3std3__44plusIiEEE10Policy1000EN6thrust24THRUST_300001_SM_1000_NS6detail15normal_iteratorINSD_10device_ptrIiEEEEPijS9_iiNS7_10__identityEEEvT0_T1_T2_T3_T4_T6_E12temp_storage+32];
	add.s32 	%r467, %r465, %r466;
	ld.shared.u32 	%r468, [_ZZN3cub18CUB_300001_SM_10006detail6reduce28DeviceReduceSingleTileKernelINS2_10policy_hubIijN4cuda3std3__44plusIiEEE10Policy1000EN6thrust24THRUST_300001_SM_1000_NS6detail15normal_iteratorINSD_10device_ptrIiEEEEPijS9_iiNS7_10__identityEEEvT0_T1_T2_T3_T4_T6_E12temp_storage+36];
	add.s32 	%r510, %r467, %r468;
	bra.uni 	$L__BB14_50;
$L__BB14_24:
	// begin inline asm
	mov.u32 %r358, %laneid;
	// end inline asm
	and.b32  	%r384, %r1, 992;
	add.s32 	%r385, %r384, 32;
	setp.gt.u32 	%p35, %r385, %r90;
	not.b32 	%r386, %r384;
	add.s32 	%r387, %r90, %r386;
	selp.b32 	%r382, %r387, 31, %p35;
	mov.b32 	%r361, 1;
	mov.b32 	%r383, -1;
	// begin inline asm
	shfl.sync.down.b32 %r359, %r488, %r361, %r382, %r383;
	// end inline asm
	setp.lt.s32 	%p36, %r358, %r382;
	selp.b32 	%r388, %r359, 0, %p36;
	add.s32 	%r365, %r388, %r488;
	mov.b32 	%r366, 2;
	// begin inline asm
	shfl.sync.down.b32 %r364, %r365, %r366, %r382, %r383;
	// end inline asm
	add.s32 	%r389, %r358, 2;
	setp.gt.s32 	%p37, %r389, %r382;
	selp.b32 	%r390, 0, %r364, %p37;
	add.s32 	%r370, %r365, %r390;
	mov.b32 	%r371, 4;
	// begin inline asm
	shfl.sync.down.b32 %r369, %r370, %r371, %r382, %r383;
	// end inline asm
	add.s32 	%r391, %r358, 4;
	setp.gt.s32 	%p38, %r391, %r382;
	selp.b32 	%r392, 0, %r369, %p38;
	add.s32 	%r375, %r370, %r392;
	mov.b32 	%r376, 8;
	// begin inline asm
	shfl.sync.down.b32 %r374, %r375, %r376, %r382, %r383;
	// end inline asm
	add.s32 	%r393, %r358, 8;
	setp.gt.s32 	%p39, %r393, %r382;
	selp.b32 	%r394, 0, %r374, %p39;
	add.s32 	%r380, %r375, %r394;
	mov.b32 	%r381, 16;
	// begin inline asm
	shfl.sync.down.b32 %r379, %r380, %r381, %r382, %r383;
	// end inline asm
	add.s32 	%r395, %r358, 16;
	setp.gt.s32 	%p40, %r395, %r382;
	selp.b32 	%r396, 0, %r379, %p40;
	add.s32 	%r510, %r380, %r396;
	setp.ne.s32 	%p41, %r358, 0;
	@%p41 bra 	$L__BB14_26;
	shr.u32 	%r397, %r1, 3;
	and.b32  	%r398, %r397, 124;
	mov.u32 	%r399, _ZZN3cub18CUB_300001_SM_10006detail6reduce28DeviceReduceSingleTileKernelINS2_10policy_hubIijN4cuda3std3__44plusIiEEE10Policy1000EN6thrust24THRUST_300001_SM_1000_NS6detail15normal_iteratorINSD_10device_ptrIiEEEEPijS9_iiNS7_10__identityEEEvT0_T1_T2_T3_T4_T6_E12temp_storage;
	add.s32 	%r400, %r399, %r398;
	st.shared.u32 	[%r400+8], %r510;
$L__BB14_26:
	bar.sync 	0;
	setp.ne.s32 	%p42, %r1, 0;
	@%p42 bra 	$L__BB14_50;
	setp.gt.u32 	%p43, %r90, 32;
	ld.shared.u32 	%r401, [_ZZN3cub18CUB_300001_SM_10006detail6reduce28DeviceReduceSingleTileKernelINS2_10policy_hubIijN4cuda3std3__44plusIiEEE10Policy1000EN6thrust24THRUST_300001_SM_1000_NS6detail15normal_iteratorINSD_10device_ptrIiEEEEPijS9_iiNS7_10__identityEEEvT0_T1_T2_T3_T4_T6_E12temp_storage+12];
	selp.b32 	%r402, %r401, 0, %p43;
	add.s32 	%r403, %r402, %r510;
	setp.gt.u32 	%p44, %r90, 64;
	ld.shared.u32 	%r404, [_ZZN3cub18CUB_300001_SM_10006detail6reduce28DeviceReduceSingleTileKernelINS2_10policy_hubIijN4cuda3std3__44plusIiEEE10Policy1000EN6thrust24THRUST_300001_SM_1000_NS6detail15normal_iteratorINSD_10device_ptrIiEEEEPijS9_iiNS7_10__identityEEEvT0_T1_T2_T3_T4_T6_E12temp_storage+16];
	selp.b32 	%r405, %r404, 0, %p44;
	add.s32 	%r406, %r403, %r405;
	setp.gt.u32 	%p45, %r90, 96;
	ld.shared.u32 	%r407, [_ZZN3cub18CUB_300001_SM_10006detail6reduce28DeviceReduceSingleTileKernelINS2_10policy_hubIijN4cuda3std3__44plusIiEEE10Policy1000EN6thrust24THRUST_300001_SM_1000_NS6detail15normal_iteratorINSD_10device_ptrIiEEEEPijS9_iiNS7_10__identityEEEvT0_T1_T2_T3_T4_T6_E12temp_storage+20];
	selp.b32 	%r408, %r407, 0, %p45;
	add.s32 	%r409, %r406, %r408;
	setp.gt.u32 	%p46, %r90, 128;
	ld.shared.u32 	%r410, [_ZZN3cub18CUB_300001_SM_10006detail6reduce28DeviceReduceSingleTileKernelINS2_10policy_hubIijN4cuda3std3__44plusIiEEE10Policy1000EN6thrust24THRUST_300001_SM_1000_NS6detail15normal_iteratorINSD_10device_ptrIiEEEEPijS9_iiNS7_10__identityEEEvT0_T1_T2_T3_T4_T6_E12temp_storage+24];
	selp.b32 	%r411, %r410, 0, %p46;
	add.s32 	%r412, %r409, %r411;
	setp.gt.u32 	%p47, %r90, 160;
	ld.shared.u32 	%r413, [_ZZN3cub18CUB_300001_SM_10006detail6reduce28DeviceReduceSingleTileKernelINS2_10policy_hubIijN4cuda3std3__44plusIiEEE10Policy1000EN6thrust24THRUST_300001_SM_1000_NS6detail15normal_iteratorINSD_10device_ptrIiEEEEPijS9_iiNS7_10__identityEEEvT0_T1_T2_T3_T4_T6_E12temp_storage+28];
	selp.b32 	%r414, %r413, 0, %p47;
	add.s32 	%r415, %r412, %r414;
	setp.gt.u32 	%p48, %r90, 192;
	ld.shared.u32 	%r416, [_ZZN3cub18CUB_300001_SM_10006detail6reduce28DeviceReduceSingleTileKernelINS2_10policy_hubIijN4cuda3std3__44plusIiEEE10Policy1000EN6thrust24THRUST_300001_SM_1000_NS6detail15normal_iteratorINSD_10device_ptrIiEEEEPijS9_iiNS7_10__identityEEEvT0_T1_T2_T3_T4_T6_E12temp_storage+32];
	selp.b32 	%r417, %r416, 0, %p48;
	add.s32 	%r418, %r415, %r417;
	setp.gt.u32 	%p49, %r90, 224;
	ld.shared.u32 	%r419, [_ZZN3cub18CUB_300001_SM_10006detail6reduce28DeviceReduceSingleTileKernelINS2_10policy_hubIijN4cuda3std3__44plusIiEEE10Policy1000EN6thrust24THRUST_300001_SM_1000_NS6detail15normal_iteratorINSD_10device_ptrIiEEEEPijS9_iiNS7_10__identityEEEvT0_T1_T2_T3_T4_T6_E12temp_storage+36];
	selp.b32 	%r420, %r419, 0, %p49;
	add.s32 	%r510, %r418, %r420;
	bra.uni 	$L__BB14_50;
$L__BB14_28:
	mov.u32 	%r40, %tid.x;
	mul.wide.u32 	%rd11, %r40, 4;
	add.s64 	%rd12, %rd2, %rd11;
	ld.global.u32 	%r93, [%rd12];
	ld.global.u32 	%r94, [%rd12+1024];
	ld.global.u32 	%r95, [%rd12+2048];
	ld.global.u32 	%r96, [%rd12+3072];
	ld.global.u32 	%r97, [%rd12+4096];
	ld.global.u32 	%r98, [%rd12+5120];
	ld.global.u32 	%r99, [%rd12+6144];
	ld.global.u32 	%r100, [%rd12+7168];
	ld.global.u32 	%r101, [%rd12+8192];
	ld.global.u32 	%r102, [%rd12+9216];
	ld.global.u32 	%r103, [%rd12+10240];
	ld.global.u32 	%r104, [%rd12+11264];
	ld.global.u32 	%r105, [%rd12+12288];
	ld.global.u32 	%r106, [%rd12+13312];
	ld.global.u32 	%r107, [%rd12+14336];
	ld.global.u32 	%r108, [%rd12+15360];
	add.s32 	%r109, %r94, %r93;
	add.s32 	%r110, %r95, %r109;
	add.s32 	%r111, %r96, %r110;
	add.s32 	%r112, %r97, %r111;
	add.s32 	%r113, %r98, %r112;
	add.s32 	%r114, %r99, %r113;
	add.s32 	%r115, %r100, %r114;
	add.s32 	%r116, %r101, %r115;
	add.s32 	%r117, %r102, %r116;
	add.s32 	%r118, %r103, %r117;
	add.s32 	%r119, %r104, %r118;
	add.s32 	%r120, %r105, %r119;
	add.s32 	%r121, %r106, %r120;
	add.s32 	%r122, %r107, %r121;
	add.s32 	%r509, %r108, %r122;
	add.s32 	%r42, %r90, -4096;
	setp.lt.u32 	%p3, %r42, 4096;
	mov.b32 	%r492, 4096;
	@%p3 bra 	$L__BB14_32;
	mov.b32 	%r492, 4096;
$L__BB14_30:
	add.s32 	%r124, %r40, %r492;
	mul.wide.u32 	%rd13, %r124, 4;
	add.s64 	%rd14, %rd2, %rd13;
	ld.global.u32 	%r125, [%rd14];
	ld.global.u32 	%r126, [%rd14+1024];
	ld.global.u32 	%r127, [%rd14+2048];
	ld.global.u32 	%r128, [%rd14+3072];
	ld.global.u32 	%r129, [%rd14+4096];
	ld.global.u32 	%r130, [%rd14+5120];
	ld.global.u32 	%r131, [%rd14+6144];
	ld.global.u32 	%r132, [%rd14+7168];
	ld.global.u32 	%r133, [%rd14+8192];
	ld.global.u32 	%r134, [%rd14+9216];
	ld.global.u32 	%r135, [%rd14+10240];
	ld.global.u32 	%r136, [%rd14+11264];
	ld.global.u32 	%r137, [%rd14+12288];
	ld.global.u32 	%r138, [%rd14+13312];
	ld.global.u32 	%r139, [%rd14+14336];
	ld.global.u32 	%r140, [%rd14+15360];
	add.s32 	%r141, %r125, %r509;
	add.s32 	%r142, %r126, %r141;
	add.s32 	%r143, %r127, %r142;
	add.s32 	%r144, %r128, %r143;
	add.s32 	%r145, %r129, %r144;
	add.s32 	%r146, %r130, %r145;
	add.s32 	%r147, %r131, %r146;
	add.s32 	%r148, %r132, %r147;
	add.s32 	%r149, %r133, %r148;
	add.s32 	%r150, %r134, %r149;
	add.s32 	%r151, %r135, %r150;
	add.s32 	%r152, %r136, %r151;
	add.s32 	%r153, %r137, %r152;
	add.s32 	%r154, %r138, %r153;
	add.s32 	%r155, %r139, %r154;
	add.s32 	%r509, %r140, %r155;
	sub.s32 	%r156, %r90, %r492;
	setp.lt.u32 	%p4, %r156, 4096;
	@%p4 bra 	$L__BB14_46;
	add.s32 	%r492, %r492, 4096;
	setp.le.u32 	%p5, %r492, %r42;
	@%p5 bra 	$L__BB14_30;
$L__BB14_32:
	setp.le.u32 	%p6, %r90, %r492;
	sub.s32 	%r157, %r90, %r492;
	setp.ge.s32 	%p7, %r40, %r157;
	or.pred  	%p8, %p6, %p7;
	@%p8 bra 	$L__BB14_46;
	not.b32 	%r160, %r40;
	add.s32 	%r161, %r90, %r160;
	sub.s32 	%r162, %r161, %r492;
	shr.u32 	%r163, %r162, 8;
	add.s32 	%r49, %r163, 1;
	and.b32  	%r50, %r49, 15;
	setp.lt.u32 	%p9, %r162, 3840;
	mov.u32 	%r501, %r40;
	@%p9 bra 	$L__BB14_37;
	or.b32  	%r495, %r40, 2048;
	add.s32 	%r494, %r40, %r492;
	and.b32  	%r164, %r49, 33554416;
	neg.s32 	%r493, %r164;
$L__BB14_35:
	.pragma "nounroll";
	mul.wide.u32 	%rd15, %r494, 4;
	add.s64 	%rd16, %rd2, %rd15;
	ld.global.u32 	%r165, [%rd16];
	add.s32 	%r166, %r165, %r509;
	add.s32 	%r167, %r494, 256;
	mul.wide.u32 	%rd17, %r167, 4;
	add.s64 	%rd18, %rd2, %rd17;
	ld.global.u32 	%r168, [%rd18];
	add.s32 	%r169, %r168, %r166;
	add.s32 	%r170, %r494, 512;
	mul.wide.u32 	%rd19, %r170, 4;
	add.s64 	%rd20, %rd2, %rd19;
	ld.global.u32 	%r171, [%rd20];
	add.s32 	%r172, %r171, %r169;
	add.s32 	%r173, %r494, 768;
	mul.wide.u32 	%rd21, %r173, 4;
	add.s64 	%rd22, %rd2, %rd21;
	ld.global.u32 	%r174, [%rd22];
	add.s32 	%r175, %r174, %r172;
	add.s32 	%r176, %r494, 1024;
	mul.wide.u32 	%rd23, %r176, 4;
	add.s64 	%rd24, %rd2, %rd23;
	ld.global.u32 	%r177, [%rd24];
	add.s32 	%r178, %r177, %r175;
	add.s32 	%r179, %r494, 1280;
	mul.wide.u32 	%rd25, %r179, 4;
	add.s64 	%rd26, %rd2, %rd25;
	ld.global.u32 	%r180, [%rd26];
	add.s32 	%r181, %r180, %r178;
	add.s32 	%r182, %r494, 1536;
	mul.wide.u32 	%rd27, %r182, 4;
	add.s64 	%rd28, %rd2, %rd27;
	ld.global.u32 	%r183, [%rd28];
	add.s32 	%r184, %r183, %r181;
	add.s32 	%r185, %r494, 1792;
	mul.wide.u32 	%rd29, %r185, 4;
	add.s64 	%rd30, %rd2, %rd29;
	ld.global.u32 	%r186, [%rd30];
	add.s32 	%r187, %r186, %r184;
	add.s32 	%r188, %r494, 2048;
	mul.wide.u32 	%rd31, %r188, 4;
	add.s64 	%rd32, %rd2, %rd31;
	ld.global.u32 	%r189, [%rd32];
	add.s32 	%r190, %r189, %r187;
	add.s32 	%r191, %r494, 2304;
	mul.wide.u32 	%rd33, %r191, 4;
	add.s64 	%rd34, %rd2, %rd33;
	ld.global.u32 	%r192, [%rd34];
	add.s32 	%r193, %r192, %r190;
	add.s32 	%r194, %r494, 2560;
	mul.wide.u32 	%rd35, %r194, 4;
	add.s64 	%rd36, %rd2, %rd35;
	ld.global.u32 	%r195, [%rd36];
	add.s32 	%r196, %r195, %r193;
	add.s32 	%r197, %r494, 2816;
	mul.wide.u32 	%rd37, %r197, 4;
	add.s64 	%rd38, %rd2, %rd37;
	ld.global.u32 	%r198, [%rd38];
	add.s32 	%r199, %r198, %r196;
	add.s32 	%r200, %r494, 3072;
	mul.wide.u32 	%rd39, %r200, 4;
	add.s64 	%rd40, %rd2, %rd39;
	ld.global.u32 	%r201, [%rd40];
	add.s32 	%r202, %r201, %r199;
	add.s32 	%r203, %r494, 3328;
	mul.wide.u32 	%rd41, %r203, 4;
	add.s64 	%rd42, %rd2, %rd41;
	ld.global.u32 	%r204, [%rd42];
	add.s32 	%r205, %r204, %r202;
	add.s32 	%r206, %r494, 3584;
	mul.wide.u32 	%rd43, %r206, 4;
	add.s64 	%rd44, %rd2, %rd43;
	ld.global.u32 	%r207, [%rd44];
	add.s32 	%r208, %r207, %r205;
	add.s32 	%r209, %r494, 3840;
	mul.wide.u32 	%rd45, %r209, 4;
	add.s64 	%rd46, %rd2, %rd45;
	ld.global.u32 	%r210, [%rd46];
	add.s32 	%r509, %r210, %r208;
	add.s32 	%r495, %r495, 4096;
	add.s32 	%r494, %r494, 4096;
	add.s32 	%r493, %r493, 16;
	setp.ne.s32 	%p10, %r493, 0;
	@%p10 bra 	$L__BB14_35;
	add.s32 	%r501, %r495, -2048;
$L__BB14_37:
	setp.eq.s32 	%p11, %r50, 0;
	@%p11 bra 	$L__BB14_46;
	and.b32  	%r66, %r49, 7;
	setp.lt.u32 	%p12, %r50, 8;
	@%p12 bra 	$L__BB14_40;
	add.s32 	%r212, %r501, %r492;
	mul.wide.u32 	%rd47, %r212, 4;
	add.s64 	%rd48, %rd2, %rd47;
	ld.global.u32 	%r213, [%rd48];
	add.s32 	%r214, %r213, %r509;
	add.s32 	%r215, %r212, 256;
	mul.wide.u32 	%rd49, %r215, 4;
	add.s64 	%rd50, %rd2, %rd49;
	ld.global.u32 	%r216, [%rd50];
	add.s32 	%r217, %r216, %r214;
	add.s32 	%r218, %r212, 512;
	mul.wide.u32 	%rd51, %r218, 4;
	add.s64 	%rd52, %rd2, %rd51;
	ld.global.u32 	%r219, [%rd52];
	add.s32 	%r220, %r219, %r217;
	add.s32 	%r221, %r212, 768;
	mul.wide.u32 	%rd53, %r221, 4;
	add.s64 	%rd54, %rd2, %rd53;
	ld.global.u32 	%r222, [%rd54];
	add.s32 	%r223, %r222, %r220;
	add.s32 	%r224, %r212, 1024;
	mul.wide.u32 	%rd55, %r224, 4;
	add.s64 	%rd56, %rd2, %rd55;
	ld.global.u32 	%r225, [%rd56];
	add.s32 	%r226, %r225, %r223;
	add.s32 	%r227, %r212, 1280;
	mul.wide.u32 	%rd57, %r227, 4;
	add.s64 	%rd58, %rd2, %rd57;
	ld.global.u32 	%r228, [%rd58];
	add.s32 	%r229, %r228, %r226;
	add.s32 	%r230, %r212, 1536;
	mul.wide.u32 	%rd59, %r230, 4;
	add.s64 	%rd60, %rd2, %rd59;
	ld.global.u32 	%r231, [%rd60];
	add.s32 	%r232, %r231, %r229;
	add.s32 	%r233, %r212, 1792;
	mul.wide.u32 	%rd61, %r233, 4;
	add.s64 	%rd62, %rd2, %rd61;
	ld.global.u32 	%r234, [%rd62];
	add.s32 	%r509, %r234, %r232;
	add.s32 	%r501, %r501, 2048;
$L__BB14_40:
	setp.eq.s32 	%p13, %r66, 0;
	@%p13 bra 	$L__BB14_46;
	and.b32  	%r72, %r49, 3;
	setp.lt.u32 	%p14, %r66, 4;
	@%p14 bra 	$L__BB14_43;
	add.s32 	%r236, %r501, %r492;
	mul.wide.u32 	%rd63, %r236, 4;
	add.s64 	%rd64, %rd2, %rd63;
	ld.global.u32 	%r237, [%rd64];
	add.s32 	%r238, %r237, %r509;
	add.s32 	%r239, %r236, 256;
	mul.wide.u32 	%rd65, %r239, 4;
	add.s64 	%rd66, %rd2, %rd65;
	ld.global.u32 	%r240, [%rd66];
	add.s32 	%r241, %r240, %r238;
	add.s32 	%r242, %r236, 512;
	mul.wide.u32 	%rd67, %r242, 4;
	add.s64 	%rd68, %rd2, %rd67;
	ld.global.u32 	%r243, [%rd68];
	add.s32 	%r244, %r243, %r241;
	add.s32 	%r245, %r236, 768;
	mul.wide.u32 	%rd69, %r245, 4;
	add.s64 	%rd70, %rd2, %rd69;
	ld.global.u32 	%r246, [%rd70];
	add.s32 	%r509, %r246, %r244;
	add.s32 	%r501, %r501, 1024;
$L__BB14_43:
	setp.eq.s32 	%p15, %r72, 0;
	@%p15 bra 	$L__BB14_46;
	add.s32 	%r507, %r501, %r492;
	neg.s32 	%r506, %r72;
$L__BB14_45:
	.pragma "nounroll";
	mul.wide.u32 	%rd71, %r507, 4;
	add.s64 	%rd72, %rd2, %rd71;
	ld.global.u32 	%r247, [%rd72];
	add.s32 	%r509, %r247, %r509;
	add.s32 	%r507, %r507, 256;
	add.s32 	%r506, %r506, 1;
	setp.ne.s32 	%p16, %r506, 0;
	@%p16 bra 	$L__BB14_45;
$L__BB14_46:
	// begin inline asm
	mov.u32 %r248, %laneid;
	// end inline asm
	mov.b32 	%r251, 1;
	mov.b32 	%r272, 31;
	mov.b32 	%r273, -1;
	// begin inline asm
	shfl.sync.down.b32 %r249, %r509, %r251, %r272, %r273;
	// end inline asm
	setp.gt.s32 	%p17, %r248, 30;
	selp.b32 	%r274, 0, %r249, %p17;
	add.s32 	%r255, %r274, %r509;
	mov.b32 	%r256, 2;
	// begin inline asm
	shfl.sync.down.b32 %r254, %r255, %r256, %r272, %r273;
	// end inline asm
	setp.gt.s32 	%p18, %r248, 29;
	selp.b32 	%r275, 0, %r254, %p18;
	add.s32 	%r260, %r255, %r275;
	mov.b32 	%r261, 4;
	// begin inline asm
	shfl.sync.down.b32 %r259, %r260, %r261, %r272, %r273;
	// end inline asm
	setp.gt.s32 	%p19, %r248, 27;
	selp.b32 	%r276, 0, %r259, %p19;
	add.s32 	%r265, %r260, %r276;
	mov.b32 	%r266, 8;
	// begin inline asm
	shfl.sync.down.b32 %r264, %r265, %r266, %r272, %r273;
	// end inline asm
	setp.gt.s32 	%p20, %r248, 23;
	selp.b32 	%r277, 0, %r264, %p20;
	add.s32 	%r270, %r265, %r277;
	mov.b32 	%r271, 16;
	// begin inline asm
	shfl.sync.down.b32 %r269, %r270, %r271, %r272, %r273;
	// end inline asm
	setp.gt.s32 	%p21, %r248, 15;
	selp.b32 	%r278, 0, %r269, %p21;
	add.s32 	%r510, %r270, %r278;
	setp.ne.s32 	%p22, %r248, 0;
	@%p22 bra 	$L__BB14_48;
	shr.u32 	%r279, %r40, 3;
	and.b32  	%r280, %r279, 124;
	mov.u32 	%r281, _ZZN3cub18CUB_300001_SM_10006detail6reduce28DeviceReduceSingleTileKernelINS2_10policy_hubIijN4cuda3std3__44plusIiEEE10Policy1000EN6thrust24THRUST_300001_SM_1000_NS6detail15normal_iteratorINSD_10device_ptrIiEEEEPijS9_iiNS7_10__identityEEEvT0_T1_T2_T3_T4_T6_E12temp_storage;
	add.s32 	%r282, %r281, %r280;
	st.shared.u32 	[%r282+8], %r510;
$L__BB14_48:
	bar.sync 	0;
	setp.ne.s32 	%p23, %r40, 0;
	@%p23 bra 	$L__BB14_50;
	ld.shared.u32 	%r283, [_ZZN3cub18CUB_300001_SM_10006detail6reduce28DeviceReduceSingleTileKernelINS2_10policy_hubIijN4cuda3std3__44plusIiEEE10Policy1000EN6thrust24THRUST_300001_SM_1000_NS6detail15normal_iteratorINSD_10device_ptrIiEEEEPijS9_iiNS7_10__identityEEEvT0_T1_T2_T3_T4_T6_E12temp_storage+12];
	add.s32 	%r284, %r283, %r510;
	ld.shared.u32 	%r285, [_ZZN3cub18CUB_300001_SM_10006detail6reduce28DeviceReduceSingleTileKernelINS2_10policy_hubIijN4cuda3std3__44plusIiEEE10Policy1000EN6thrust24THRUST_300001_SM_1000_NS6detail15normal_iteratorINSD_10device_ptrIiEEEEPijS9_iiNS7_10__identityEEEvT0_T1_T2_T3_T4_T6_E12temp_storage+16];
	add.s32 	%r286, %r284, %r285;
	ld.shared.u32 	%r287, [_ZZN3cub18CUB_300001_SM_10006detail6reduce28DeviceReduceSingleTileKernelINS2_10policy_hubIijN4cuda3std3__44plusIiEEE10Policy1000EN6thrust24THRUST_300001_SM_1000_NS6detail15normal_iteratorINSD_10device_ptrIiEEEEPijS9_iiNS7_10__identityEEEvT0_T1_T2_T3_T4_T6_E12temp_storage+20];
	add.s32 	%r288, %r286, %r287;
	ld.shared.u32 	%r289, [_ZZN3cub18CUB_300001_SM_10006detail6reduce28DeviceReduceSingleTileKernelINS2_10policy_hubIijN4cuda3std3__44plusIiEEE10Policy1000EN6thrust24THRUST_300001_SM_1000_NS6detail15normal_iteratorINSD_10device_ptrIiEEEEPijS9_iiNS7_10__identityEEEvT0_T1_T2_T3_T4_T6_E12temp_storage+24];
	add.s32 	%r290, %r288, %r289;
	ld.shared.u32 	%r291, [_ZZN3cub18CUB_300001_SM_10006detail6reduce28DeviceReduceSingleTileKernelINS2_10policy_hubIijN4cuda3std3__44plusIiEEE10Policy1000EN6thrust24THRUST_300001_SM_1000_NS6detail15normal_iteratorINSD_10device_ptrIiEEEEPijS9_iiNS7_10__identityEEEvT0_T1_T2_T3_T4_T6_E12temp_storage+28];
	add.s32 	%r292, %r290, %r291;
	ld.shared.u32 	%r293, [_ZZN3cub18CUB_300001_SM_10006detail6reduce28DeviceReduceSingleTileKernelINS2_10policy_hubIijN4cuda3std3__44plusIiEEE10Policy1000EN6thrust24THRUST_300001_SM_1000_NS6detail15normal_iteratorINSD_10device_ptrIiEEEEPijS9_iiNS7_10__identityEEEvT0_T1_T2_T3_T4_T6_E12temp_storage+32];
	add.s32 	%r294, %r292, %r293;
	ld.shared.u32 	%r295, [_ZZN3cub18CUB_300001_SM_10006detail6reduce28DeviceReduceSingleTileKernelINS2_10policy_hubIijN4cuda3std3__44plusIiEEE10Policy1000EN6thrust24THRUST_300001_SM_1000_NS6detail15normal_iteratorINSD_10device_ptrIiEEEEPijS9_iiNS7_10__identityEEEvT0_T1_T2_T3_T4_T6_E12temp_storage+36];
	add.s32 	%r510, %r294, %r295;
$L__BB14_50:
	mov.u32 	%r469, %tid.x;
	setp.ne.s32 	%p57, %r469, 0;
	@%p57 bra 	$L__BB14_52;
	add.s32 	%r470, %r510, %r91;
	st.global.u32 	[%rd1], %r470;
$L__BB14_52:
	ret;

}
	// .globl	_ZN3cub18CUB_300001_SM_10006detail6reduce18DeviceReduceKernelINS2_10policy_hubIijN4cuda3std3__44plusIiEEE10Policy1000EN6thrust24THRUST_300001_SM_1000_NS6detail15normal_iteratorINSD_10device_ptrIiEEEEjS9_iNS7_10__identityEEEvT0_PT3_T1_NS0_13GridEvenShareISN_EET2_T4_
.visible .entry _ZN3cub18CUB_300001_SM_10006detail6reduce18DeviceReduceKernelINS2_10policy_hubIijN4cuda3std3__44plusIiEEE10Policy1000EN6thrust24THRUST_300001_SM_1000_NS6detail15normal_iteratorINSD_10device_ptrIiEEEEjS9_iNS7_10__identityEEEvT0_PT3_T1_NS0_13GridEvenShareISN_EET2_T4_(
	.param .align 8 .b8 _ZN3cub18CUB_300001_SM_10006detail6reduce18DeviceReduceKernelINS2_10policy_hubIijN4cuda3std3__44plusIiEEE10Policy1000EN6thrust24THRUST_300001_SM_1000_NS6detail15normal_iteratorINSD_10device_ptrIiEEEEjS9_iNS7_10__identityEEEvT0_PT3_T1_NS0_13GridEvenShareISN_EET2_T4__param_0[8],
	.param .u64 .ptr .align 1 _ZN3cub18CUB_300001_SM_10006detail6reduce18DeviceReduceKernelINS2_10policy_hubIijN4cuda3std3__44plusIiEEE10Policy1000EN6thrust24THRUST_300001_SM_1000_NS6detail15normal_iteratorINSD_10device_ptrIiEEEEjS9_iNS7_10__identityEEEvT0_PT3_T1_NS0_13GridEvenShareISN_EET2_T4__param_1,
	.param .u32 _ZN3cub18CUB_300001_SM_10006detail6reduce18DeviceReduceKernelINS2_10policy_hubIijN4cuda3std3__44plusIiEEE10Policy1000EN6thrust24THRUST_300001_SM_1000_NS6detail15normal_iteratorINSD_10device_ptrIiEEEEjS9_iNS7_10__identityEEEvT0_PT3_T1_NS0_13GridEvenShareISN_EET2_T4__param_2,
	.param .align 4 .b8 _ZN3cub18CUB_300001_SM_10006detail6reduce18DeviceReduceKernelINS2_10policy_hubIijN4cuda3std3__44plusIiEEE10Policy1000EN6thrust24THRUST_300001_SM_1000_NS6detail15normal_iteratorINSD_10device_ptrIiEEEEjS9_iNS7_10__identityEEEvT0_PT3_T1_NS0_13GridEvenShareISN_EET2_T4__param_3[40],
	.param .align 1 .b8 _ZN3cub18CUB_300001_SM_10006detail6reduce18DeviceReduceKernelINS2_10policy_hubIijN4cuda3std3__44plusIiEEE10Policy1000EN6thrust24THRUST_300001_SM_1000_NS6detail15normal_iteratorINSD_10device_ptrIiEEEEjS9_iNS7_10__identityEEEvT0_PT3_T1_NS0_13GridEvenShareISN_EET2_T4__param_4[1],
	.param .align 1 .b8 _ZN3cub18CUB_300001_SM_10006detail6reduce18DeviceReduceKernelINS2_10policy_hubIijN4cuda3std3__44plusIiEEE10Policy1000EN6thrust24THRUST_300001_SM_1000_NS6detail15normal_iteratorINSD_10device_ptrIiEEEEjS9_iNS7_10__identityEEEvT0_PT3_T1_NS0_13GridEvenShareISN_EET2_T4__param_5[1]
)
.maxntid 256
{
	.reg .pred 	%p<57>;
	.reg .b16 	%rs<4>;
	.reg .b32 	%r<575>;
	.reg .b64 	%rd<130>;
	// demoted variable
	.shared .align 4 .b8 _ZZN3cub18CUB_300001_SM_10006detail6reduce18DeviceReduceKernelINS2_10policy_hubIijN4cuda3std3__44plusIiEEE10Policy1000EN6thrust24THRUST_300001_SM_1000_NS6detail15normal_iteratorINSD_10device_ptrIiEEEEjS9_iNS7_10__identityEEEvT0_PT3_T1_NS0_13GridEvenShareISN_EET2_T4_E12temp_storage[44];
	ld.param.u32 	%r1, [_ZN3cub18CUB_300001_SM_10006detail6reduce18DeviceReduceKernelINS2_10policy_hubIijN4cuda3std3__44plusIiEEE10Policy1000EN6thrust24THRUST_300001_SM_1000_NS6detail15normal_iteratorINSD_10device_ptrIiEEEEjS9_iNS7_10__identityEEEvT0_PT3_T1_NS0_13GridEvenShareISN_EET2_T4__param_3+20];
	ld.param.u32 	%r2, [_ZN3cub18CUB_300001_SM_10006detail6reduce18DeviceReduceKernelINS2_10policy_hubIijN4cuda3std3__44plusIiEEE10Policy1000EN6thrust24THRUST_300001_SM_1000_NS6detail15normal_iteratorINSD_10device_ptrIiEEEEjS9_iNS7_10__identityEEEvT0_PT3_T1_NS0_13GridEvenShareISN_EET2_T4__param_3+24];
	ld.param.u64 	%rd3, [_ZN3cub18CUB_300001_SM_10006detail6reduce18DeviceReduceKernelINS2_10policy_hubIijN4cuda3std3__44plusIiEEE10Policy1000EN6thrust24THRUST_300001_SM_1000_NS6detail15normal_iteratorINSD_10device_ptrIiEEEEjS9_iNS7_10__identityEEEvT0_PT3_T1_NS0_13GridEvenShareISN_EET2_T4__param_0];
	cvta.to.global.u64 	%rd1, %rd3;
	mov.u32 	%r3, %ctaid.x;
	shl.b32 	%r4, %r2, 12;
	shl.b32 	%r556, %r3, 12;
	sub.s32 	%r6, %r1, %r556;
	setp.gt.u32 	%p1, %r6, 4095;
	@%p1 bra 	$L__BB15_26;
	mov.u32 	%r7, %tid.x;
	setp.ge.u32 	%p23, %r7, %r6;
	mov.b32 	%r550, 0;
	mov.u32 	%r539, %r7;
	@%p23 bra 	$L__BB15_3;
	add.s32 	%r330, %r556, %r7;
	mul.wide.u32 	%rd66, %r330, 4;
	add.s64 	%rd67, %rd1, %rd66;
	ld.global.u32 	%r550, [%rd67];
	add.s32 	%r539, %r7, 256;
$L__BB15_3:
	setp.ge.u32 	%p24, %r539, %r6;
	@%p24 bra 	$L__BB15_17;
	not.b32 	%r332, %r539;
	add.s32 	%r333, %r1, %r332;
	sub.s32 	%r334, %r333, %r556;
	shr.u32 	%r335, %r334, 8;
	add.s32 	%r12, %r335, 1;
	and.b32  	%r13, %r12, 15;
	setp.lt.u32 	%p25, %r334, 3840;
	@%p25 bra 	$L__BB15_8;
	or.b32  	%r536, %r539, 2048;
	add.s32 	%r535, %r539, %r556;
	and.b32  	%r336, %r12, 33554416;
	neg.s32 	%r534, %r336;
$L__BB15_6:
	.pragma "nounroll";
	mul.wide.u32 	%rd68, %r535, 4;
	add.s64 	%rd69, %rd1, %rd68;
	ld.global.u32 	%r337, [%rd69];
	add.s32 	%r338, %r337, %r550;
	add.s32 	%r339, %r535, 256;
	mul.wide.u32 	%rd70, %r339, 4;
	add.s64 	%rd71, %rd1, %rd70;
	ld.global.u32 	%r340, [%rd71];
	add.s32 	%r341, %r340, %r338;
	add.s32 	%r342, %r535, 512;
	mul.wide.u32 	%rd72, %r342, 4;
	add.s64 	%rd73, %rd1, %rd72;
	ld.global.u32 	%r343, [%rd73];
	add.s32 	%r344, %r343, %r341;
	add.s32 	%r345, %r535, 768;
	mul.wide.u32 	%rd74, %r345, 4;
	add.s64 	%rd75, %rd1, %rd74;
	ld.global.u32 	%r346, [%rd75];
	add.s32 	%r347, %r346, %r344;
	add.s32 	%r348, %r535, 1024;
	mul.wide.u32 	%rd76, %r348, 4;
	add.s64 	%rd77, %rd1, %rd76;
	ld.global.u32 	%r349, [%rd77];
	add.s32 	%r350, %r349, %r347;
	add.s32 	%r351, %r535, 1280;
	mul.wide.u32 	%rd78, %r351, 4;
	add.s64 	%rd79, %rd1, %rd78;
	ld.global.u32 	%r352, [%rd79];
	add.s32 	%r353, %r352, %r350;
	add.s32 	%r354, %r535, 1536;
	mul.wide.u32 	%rd80, %r354, 4;
	add.s64 	%rd81, %rd1, %rd80;
	ld.global.u32 	%r355, [%rd81];
	add.s32 	%r356, %r355, %r353;
	add.s32 	%r357, %r535, 1792;
	mul.wide.u32 	%rd82, %r357, 4;
	add.s64 	%rd83, %rd1, %rd82;
	ld.global.u32 	%r358, [%rd83];
	add.s32 	%r359, %r358, %r356;
	add.s32 	%r360, %r535, 2048;
	mul.wide.u32 	%rd84, %r360, 4;
	add.s64 	%rd85, %rd1, %rd84;
	ld.global.u32 	%r361, [%rd85];
	add.s32 	%r362, %r361, %r359;
	add.s32 	%r363, %r535, 2304;
	mul.wide.u32 	%rd86, %r363, 4;
	add.s64 	%rd87, %rd1, %rd86;
	ld.global.u32 	%r364, [%rd87];
	add.s32 	%r365, %r364, %r362;
	add.s32 	%r366, %r535, 2560;
	mul.wide.u32 	%rd88, %r366, 4;
	add.s64 	%rd89, %rd1, %rd88;
	ld.global.u32 	%r367, [%rd89];
	add.s32 	%r368, %r367, %r365;
	add.s32 	%r369, %r535, 2816;
	mul.wide.u32 	%rd90, %r369, 4;
	add.s64 	%rd91, %rd1, %rd90;
	ld.global.u32 	%r370, [%rd91];
	add.s32 	%r371, %r370, %r368;
	add.s32 	%r372, %r535, 3072;
	mul.wide.u32 	%rd92, %r372, 4;
	add.s64 	%rd93, %rd1, %rd92;
	ld.global.u32 	%r373, [%rd93];
	add.s32 	%r374, %r373, %r371;
	add.s32 	%r375, %r535, 3328;
	mul.wide.u32 	%rd94, %r375, 4;
	add.s64 	%rd95, %rd1, %rd94;
	ld.global.u32 	%r376, [%rd95];
	add.s32 	%r377, %r376, %r374;
	add.s32 	%r378, %r535, 3584;
	mul.wide.u32 	%rd96, %r378, 4;
	add.s64 	%rd97, %rd1, %rd96;
	ld.global.u32 	%r379, [%rd97];
	add.s32 	%r380, %r379, %r377;
	add.s32 	%r381, %r535, 3840;
	mul.wide.u32 	%rd98, %r381, 4;
	add.s64 	%rd99, %rd1, %rd98;
	ld.global.u32 	%r382, [%rd99];
	add.s32 	%r550, %r382, %r380;
	add.s32 	%r536, %r536, 4096;
	add.s32 	%r535, %r535, 4096;
	add.s32 	%r534, %r534, 16;
	setp.ne.s32 	%p26, %r534, 0;
	@%p26 bra 	$L__BB15_6;
	add.s32 	%r539, %r536, -2048;
$L__BB15_8:
	setp.eq.s32 	%p27, %r13, 0;
	@%p27 bra 	$L__BB15_17;
	and.b32  	%r29, %r12, 7;
	setp.lt.u32 	%p28, %r13, 8;
	@%p28 bra 	$L__BB15_11;
	add.s32 	%r384, %r556, %r539;
	mul.wide.u32 	%rd100, %r384, 4;
	add.s64 	%rd101, %rd1, %rd100;
	ld.global.u32 	%r385, [%rd101];
	add.s32 	%r386, %r385, %r550;
	add.s32 	%r387, %r384, 256;
	mul.wide.u32 	%rd102, %r387, 4;
	add.s64 	%rd103, %rd1, %rd102;
	ld.global.u32 	%r388, [%rd103];
	add.s32 	%r389, %r388, %r386;
	add.s32 	%r390, %r384, 512;
	mul.wide.u32 	%rd104, %r390, 4;
	add.s64 	%rd105, %rd1, %rd104;
	ld.global.u32 	%r391, [%rd105];
	add.s32 	%r392, %r391, %r389;
	add.s32 	%r393, %r384, 768;
	mul.wide.u32 	%rd106, %r393, 4;
	add.s64 	%rd107, %rd1, %rd106;
	ld.global.u32 	%r394, [%rd107];
	add.s32 	%r395, %r394, %r392;
	add.s32 	%r396, %r384, 1024;
	mul.wide.u32 	%rd108, %r396, 4;
	add.s64 	%rd109, %rd1, %rd108;
	ld.global.u32 	%r397, [%rd109];
	add.s32 	%r398, %r397, %r395;
	add.s32 	%r399, %r384, 1280;
	mul.wide.u32 	%rd110, %r399, 4;
	add.s64 	%rd111, %rd1, %rd110;
	ld.global.u32 	%r400, [%rd111];
	add.s32 	%r401, %r400, %r398;
	add.s32 	%r402, %r384, 1536;
	mul.wide.u32 	%rd112, %r402, 4;
	add.s64 	%rd113, %rd1, %rd112;
	ld.global.u32 	%r403, [%rd113];
	add.s32 	%r404, %r403, %r401;
	add.s32 	%r405, %r384, 1792;
	mul.wide.u32 	%rd114, %r405, 4;
	add.s64 	%rd115, %rd1, %rd114;
	ld.global.u32 	%r406, [%rd115];
	add.s32 	%r550, %r406, %r404;
	add.s32 	%r539, %r539, 2048;
$L__BB15_11:
	setp.eq.s32 	%p29, %r29, 0;
	@%p29 bra 	$L__BB15_17;
	and.b32  	%r35, %r12, 3;
	setp.lt.u32 	%p30, %r29, 4;
	@%p30 bra 	$L__BB15_14;
	add.s32 	%r408, %r556, %r539;
	mul.wide.u32 	%rd116, %r408, 4;
	add.s64 	%rd117, %rd1, %rd116;
	ld.global.u32 	%r409, [%rd117];
	add.s32 	%r410, %r409, %r550;
	add.s32 	%r411, %r408, 256;
	mul.wide.u32 	%rd118, %r411, 4;
	add.s64 	%rd119, %rd1, %rd118;
	ld.global.u32 	%r412, [%rd119];
	add.s32 	%r413, %r412, %r410;
	add.s32 	%r414, %r408, 512;
	mul.wide.u32 	%rd120, %r414, 4;
	add.s64 	%rd121, %rd1, %rd120;
	ld.global.u32 	%r415, [%rd121];
	add.s32 	%r416, %r415, %r413;
	add.s32 	%r417, %r408, 768;
	mul.wide.u32 	%rd122, %r417, 4;
	add.s64 	%rd123, %rd1, %rd122;
	ld.global.u32 	%r418, [%rd123];
	add.s32 	%r550, %r418, %r416;
	add.s32 	%r539, %r539, 1024;
$L__BB15_14:
	setp.eq.s32 	%p31, %r35, 0;
	@%p31 bra 	$L__BB15_17;
	add.s32 	%r548, %r539, %r556;
	neg.s32 	%r547, %r35;
$L__BB15_16:
	.pragma "nounroll";
	mul.wide.u32 	%rd124, %r548, 4;
	add.s64 	%rd125, %rd1, %rd124;
	ld.global.u32 	%r419, [%rd125];
	add.s32 	%r550, %r419, %r550;
	add.s32 	%r548, %r548, 256;
	add.s32 	%r547, %r547, 1;
	setp.ne.s32 	%p32, %r547, 0;
	@%p32 bra 	$L__BB15_16;
$L__BB15_17:
	setp.lt.u32 	%p33, %r6, 256;
	@%p33 bra 	$L__BB15_22;
	// begin inline asm
	mov.u32 %r483, %laneid;
	// end inline asm
	mov.b32 	%r486, 1;
	mov.b32 	%r507, 31;
	mov.b32 	%r508, -1;
	// begin inline asm
	shfl.sync.down.b32 %r484, %r550, %r486, %r507, %r508;
	// end inline asm
	setp.gt.s32 	%p49, %r483, 30;
	selp.b32 	%r509, 0, %r484, %p49;
	add.s32 	%r490, %r509, %r550;
	mov.b32 	%r491, 2;
	// begin inline asm
	shfl.sync.down.b32 %r489, %r490, %r491, %r507, %r508;
	// end inline asm
	setp.gt.s32 	%p50, %r483, 29;
	selp.b32 	%r510, 0, %r489, %p50;
	add.s32 	%r495, %r490, %r510;
	mov.b32 	%r496, 4;
	// begin inline asm
	shfl.sync.down.b32 %r494, %r495, %r496, %r507, %r508;
	// end inline asm
	setp.gt.s32 	%p51, %r483, 27;
	selp.b32 	%r511, 0, %r494, %p51;
	add.s32 	%r500, %r495, %r511;
	mov.b32 	%r501, 8;
	// begin inline asm
	shfl.sync.down.b32 %r499, %r500, %r501, %r507, %r508;
	// end inline asm
	setp.gt.s32 	%p52, %r483, 23;
	selp.b32 	%r512, 0, %r499, %p52;
	add.s32 	%r505, %r500, %r512;
	mov.b32 	%r506, 16;
	// begin inline asm
	shfl.sync.down.b32 %r504, %r505, %r506, %r507, %r508;
	// end inline asm
	setp.gt.s32 	%p53, %r483, 15;
	selp.b32 	%r513, 0, %r504, %p53;
	add.s32 	%r574, %r505, %r513;
	setp.ne.s32 	%p54, %r483, 0;
	@%p54 bra 	$L__BB15_20;
	shr.u32 	%r514, %r7, 3;
	and.b32  	%r515, %r514, 124;
	mov.u32 	%r516, _ZZN3cub18CUB_300001_SM_10006detail6reduce18DeviceReduceKernelINS2_10policy_hubIijN4cuda3std3__44plusIiEEE10Policy1000EN6thrust24THRUST_300001_SM_1000_NS6detail15normal_iteratorINSD_10device_ptrIiEEEEjS9_iNS7_10__identityEEEvT0_PT3_T1_NS0_13GridEvenShareISN_EET2_T4_E12temp_storage;
	add.s32 	%r517, %r516, %r515;
	st.shared.u32 	[%r517+8], %r574;
$L__BB15_20:
	bar.sync 	0;
	setp.ne.s32 	%p55, %r7, 0;
	@%p55 bra 	$L__BB15_48;
	ld.shared.u32 	%r518, [_ZZN3cub18CUB_300001_SM_10006detail6reduce18DeviceReduceKernelINS2_10policy_hubIijN4cuda3std3__44plusIiEEE10Policy1000EN6thrust24THRUST_300001_SM_1000_NS6detail15normal_iteratorINSD_10device_ptrIiEEEEjS9_iNS7_10__identityEEEvT0_PT3_T1_NS0_13GridEvenShareISN_EET2_T4_E12temp_storage+12];
	add.s32 	%r519, %r518, %r574;
	ld.shared.u32 	%r520, [_ZZN3cub18CUB_300001_SM_10006detail6reduce18DeviceReduceKernelINS2_10policy_hubIijN4cuda3std3__44plusIiEEE10Policy1000EN6thrust24THRUST_300001_SM_1000_NS6detail15normal_iteratorINSD_10device_ptrIiEEEEjS9_iNS7_10__identityEEEvT0_PT3_T1_NS0_13GridEvenShareISN_EET2_T4_E12temp_storage+16];
	add.s32 	%r521, %r519, %r520;
	ld.shared.u32 	%r522, [_ZZN3cub18CUB_300001_SM_10006detail6reduce18DeviceReduceKernelINS2_10policy_hubIijN4cuda3std3__44plusIiEEE10Policy1000EN6thrust24THRUST_300001_SM_1000_NS6detail15normal_iteratorINSD_10device_ptrIiEEEEjS9_iNS7_10__identityEEEvT0_PT3_T1_NS0_13GridEvenShareISN_EET2_T4_E12temp_storage+20];
	add.s32 	%r523, %r521, %r522;
	ld.shared.u32 	%r524, [_ZZN3cub18CUB_300001_SM_10006detail6reduce18DeviceReduceKernelINS2_10policy_hubIijN4cuda3std3__44plusIiEEE10Policy1000EN6thrust24THRUST_300001_SM_1000_NS6detail15normal_iteratorINSD_10device_ptrIiEEEEjS9_iNS7_10__identityEEEvT0_PT3_T1_NS0_13GridEvenShareISN_EET2_T4_E12temp_storage+24];
	add.s32 	%r525, %r523, %r524;
	ld.shared.u32 	%r526, [_ZZN3cub18CUB_300001_SM_10006detail6reduce18DeviceReduceKernelINS2_10policy_hubIijN4cuda3std3__44plusIiEEE10Policy1000EN6thrust24THRUST_300001_SM_1000_NS6detail15normal_iteratorINSD_10device_ptrIiEEEEjS9_iNS7_10__identityEEEvT0_PT3_T1_NS0_13GridEvenShareISN_EET2_T4_E12temp_storage+28];
	add.s32 	%r527, %r525, %r526;
	ld.shared.u32 	%r528, [_ZZN3cub18CUB_300001_SM_10006detail6reduce18DeviceReduceKernelINS2_10policy_hubIijN4cuda3std3__44plusIiEEE10Policy1000EN6thrust24THRUST_300001_SM_1000_NS6detail15normal_iteratorINSD_10device_ptrIiEEEEjS9_iNS7_10__identityEEEvT0_PT3_T1_NS0_13GridEvenShareISN_EET2_T4_E12temp_storage+32];
	add.s32 	%r529, %r527, %r528;
	ld.shared.u32 	%r530, [_ZZN3cub18CUB_300001_SM_10006detail6reduce18DeviceReduceKernelINS2_10policy_hubIijN4cuda3std3__44plusIiEEE10Policy1000EN6thrust24THRUST_300001_SM_1000_NS6detail15normal_iteratorINSD_10device_ptrIiEEEEjS9_iNS7_10__identityEEEvT0_PT3_T1_NS0_13GridEvenShareISN_EET2_T4_E12temp_storage+36];
	add.s32 	%r574, %r529, %r530;
	bra.uni 	$L__BB15_48;
$L__BB15_22:
	// begin inline asm
	mov.u32 %r420, %laneid;
	// end inline asm
	and.b32  	%r446, %r7, 992;
	add.s32 	%r447, %r446, 32;
	setp.gt.u32 	%p34, %r447, %r6;
	not.b32 	%r448, %r446;
	add.s32 	%r449, %r6, %r448;
	selp.b32 	%r444, %r449, 31, %p34;
	mov.b32 	%r423, 1;
	mov.b32 	%r445, -1;
	// begin inline asm
	shfl.sync.down.b32 %r421, %r550, %r423, %r444, %r445;
	// end inline asm
	setp.lt.s32 	%p35, %r420, %r444;
	selp.b32 	%r450, %r421, 0, %p35;
	add.s32 	%r427, %r450, %r550;
	mov.b32 	%r428, 2;
	// begin inline asm
	shfl.sync.down.b32 %r426, %r427, %r428, %r444, %r445;
	// end inline asm
	add.s32 	%r451, %r420, 2;
	setp.gt.s32 	%p36, %r451, %r444;
	selp.b32 	%r452, 0, %r426, %p36;
	add.s32 	%r432, %r427, %r452;
	mov.b32 	%r433, 4;
	// begin inline asm
	shfl.sync.down.b32 %r431, %r432, %r433, %r444, %r445;
	// end inline asm
	add.s32 	%r453, %r420, 4;
	setp.gt.s32 	%p37, %r453, %r444;
	selp.b32 	%r454, 0, %r431, %p37;
	add.s32 	%r437, %r432, %r454;
	mov.b32 	%r438, 8;
	// begin inline asm
	shfl.sync.down.b32 %r436, %r437, %r438, %r444, %r445;
	// end inline asm
	add.s32 	%r455, %r420, 8;
	setp.gt.s32 	%p38, %r455, %r444;
	selp.b32 	%r456, 0, %r436, %p38;
	add.s32 	%r442, %r437, %r456;
	mov.b32 	%r443, 16;
	// begin inline asm
	shfl.sync.down.b32 %r441, %r442, %r443, %r444, %r445;
	// end inline asm
	add.s32 	%r457, %r420, 16;
	setp.gt.s32 	%p39, %r457, %r444;
	selp.b32 	%r458, 0, %r441, %p39;
	add.s32 	%r574, %r442, %r458;
	setp.ne.s32 	%p40, %r420, 0;
	@%p40 bra 	$L__BB15_24;
	shr.u32 	%r459, %r7, 3;
	and.b32  	%r460, %r459, 124;
	mov.u32 	%r461, _ZZN3cub18CUB_300001_SM_10006detail6reduce18DeviceReduceKernelINS2_10policy_hubIijN4cuda3std3__44plusIiEEE10Policy1000EN6thrust24THRUST_300001_SM_1000_NS6detail15normal_iteratorINSD_10device_ptrIiEEEEjS9_iNS7_10__identityEEEvT0_PT3_T1_NS0_13GridEvenShareISN_EET2_T4_E12temp_storage;
	add.s32 	%r462, %r461, %r460;
	st.shared.u32 	[%r462+8], %r574;
$L__BB15_24:
	bar.sync 	0;
	setp.ne.s32 	%p41, %r7, 0;
	@%p41 bra 	$L__BB15_48;
	setp.gt.u32 	%p42, %r6, 32;
	ld.shared.u32 	%r463, [_ZZN3cub18CUB_300001_SM_10006detail6reduce18DeviceReduceKernelINS2_10policy_hubIijN4cuda3std3__44plusIiEEE10Policy1000EN6thrust24THRUST_300001_SM_1000_NS6detail15normal_iteratorINSD_10device_ptrIiEEEEjS9_iNS7_10__identityEEEvT0_PT3_T1_NS0_13GridEvenShareISN_EET2_T4_E12temp_storage+12];
	selp.b32 	%r464, %r463, 0, %p42;
	add.s32 	%r465, %r464, %r574;
	setp.gt.u32 	%p43, %r6, 64;
	ld.shared.u32 	%r466, [_ZZN3cub18CUB_300001_SM_10006detail6reduce18DeviceReduceKernelINS2_10policy_hubIijN4cuda3std3__44plusIiEEE10Policy1000EN6thrust24THRUST_300001_SM_1000_NS6detail15normal_iteratorINSD_10device_ptrIiEEEEjS9_iNS7_10__identityEEEvT0_PT3_T1_NS0_13GridEvenShareISN_EET2_T4_E12temp_storage+16];
	selp.b32 	%r467, %r466, 0, %p43;
	add.s32 	%r468, %r465, %r467;
	setp.gt.u32 	%p44, %r6, 96;
	ld.shared.u32 	%r469, [_ZZN3cub18CUB_300001_SM_10006detail6reduce18DeviceReduceKernelINS2_10policy_hubIijN4cuda3std3__44plusIiEEE10Policy1000EN6thrust24THRUST_300001_SM_1000_NS6detail15normal_iteratorINSD_10device_ptrIiEEEEjS9_iNS7_10__identityEEEvT0_PT3_T1_NS0_13GridEvenShareISN_EET2_T4_E12temp_storage+20];
	selp.b32 	%r470, %r469, 0, %p44;
	add.s32 	%r471, %r468, %r470;
	setp.gt.u32 	%p45, %r6, 128;
	ld.shared.u32 	%r472, [_ZZN3cub18CUB_300001_SM_10006detail6reduce18DeviceReduceKernelINS2_10policy_hubIijN4cuda3std3__44plusIiEEE10Policy1000EN6thrust24THRUST_300001_SM_1000_NS6detail15normal_iteratorINSD_10device_ptrIiEEEEjS9_iNS7_10__identityEEEvT0_PT3_T1_NS0_13GridEvenShareISN_EET2_T4_E12temp_storage+24];
	selp.b32 	%r473, %r472, 0, %p45;
	add.s32 	%r474, %r471, %r473;
	setp.gt.u32 	%p46, %r6, 160;
	ld.shared.u32 	%r475, [_ZZN3cub18CUB_300001_SM_10006detail6reduce18DeviceReduceKernelINS2_10policy_hubIijN4cuda3std3__44plusIiEEE10Policy1000EN6thrust24THRUST_300001_SM_1000_NS6detail15normal_iteratorINSD_10device_ptrIiEEEEjS9_iNS7_10__identityEEEvT0_PT3_T1_NS0_13GridEvenShareISN_EET2_T4_E12temp_storage+28];
	selp.b32 	%r476, %r475, 0, %p46;
	add.s32 	%r477, %r474, %r476;
	setp.gt.u32 	%p47, %r6, 192;
	ld.shared.u32 	%r478, [_ZZN3cub18CUB_300001_SM_10006detail6reduce18DeviceReduceKernelINS2_10policy_hubIijN4cuda3std3__44plusIiEEE10Policy1000EN6thrust24THRUST_300001_SM_1000_NS6detail15normal_iteratorINSD_10device_ptrIiEEEEjS9_iNS7_10__identityEEEvT0_PT3_T1_NS0_13GridEvenShareISN_EET2_T4_E12temp_storage+32];
	selp.b32 	%r479, %r478, 0, %p47;
	add.s32 	%r480, %r477, %r479;
	setp.gt.u32 	%p48, %r6, 224;
	ld.shared.u32 	%r481, [_ZZN3cub18CUB_300001_SM_10006detail6reduce18DeviceReduceKernelINS2_10policy_hubIijN4cuda3std3__44plusIiEEE10Policy1000EN6thrust24THRUST_300001_SM_1000_NS6detail15normal_iteratorINSD_10device_ptrIiEEEEjS9_iNS7_10__identityEEEvT0_PT3_T1_NS0_13GridEvenShareISN_EET2_T4_E12temp_storage+36];
	selp.b32 	%r482, %r481, 0, %p48;
	add.s32 	%r574, %r480, %r482;
	bra.uni 	$L__BB15_48;
$L__BB15_26:
	mov.u32 	%r54, %tid.x;
	add.s32 	%r110, %r54, %r556;
	mul.wide.u32 	%rd4, %r110, 4;
	add.s64 	%rd5, %rd1, %rd4;
	ld.global.u32 	%r111, [%rd5];
	ld.global.u32 	%r112, [%rd5+1024];
	ld.global.u32 	%r113, [%rd5+2048];
	ld.global.u32 	%r114, [%rd5+3072];
	ld.global.u32 	%r115, [%rd5+4096];
	ld.global.u32 	%r116, [%rd5+5120];
	ld.global.u32 	%r117, [%rd5+6144];
	ld.global.u32 	%r118, [%rd5+7168];
	ld.global.u32 	%r119, [%rd5+8192];
	ld.global.u32 	%r120, [%rd5+9216];
	ld.global.u32 	%r121, [%rd5+10240];
	ld.global.u32 	%r122, [%rd5+11264];
	ld.global.u32 	%r123, [%rd5+12288];
	ld.global.u32 	%r124, [%rd5+13312];
	ld.global.u32 	%r125, [%rd5+14336];
	ld.global.u32 	%r126, [%rd5+15360];
	add.s32 	%r127, %r112, %r111;
	add.s32 	%r128, %r113, %r127;
	add.s32 	%r129, %r114, %r128;
	add.s32 	%r130, %r115, %r129;
	add.s32 	%r131, %r116, %r130;
	add.s32 	%r132, %r117, %r131;
	add.s32 	%r133, %r118, %r132;
	add.s32 	%r134, %r119, %r133;
	add.s32 	%r135, %r120, %r134;
	add.s32 	%r136, %r121, %r135;
	add.s32 	%r137, %r122, %r136;
	add.s32 	%r138, %r123, %r137;
	add.s32 	%r139, %r124, %r138;
	add.s32 	%r140, %r125, %r139;
	add.s32 	%r573, %r126, %r140;
	setp.lt.u32 	%p2, %r6, %r4;
	@%p2 bra 	$L__BB15_44;
	add.s32 	%r56, %r4, %r556;
	not.b32 	%r142, %r54;
	add.s32 	%r143, %r142, %r1;
	sub.s32 	%r144, %r143, %r4;
	sub.s32 	%r552, %r144, %r556;
	add.s32 	%r145, %r56, %r54;
	add.s32 	%r551, %r145, 2048;
	mov.b32 	%r554, 0;
	mov.u32 	%r553, %r56;
$L__BB15_28:
	add.s32 	%r556, %r556, %r4;
	add.s32 	%r147, %r1, -4096;
	setp.gt.u32 	%p3, %r556, %r147;
	@%p3 bra 	$L__BB15_30;
	add.s32 	%r148, %r54, %r556;
	mul.wide.u32 	%rd6, %r148, 4;
	add.s64 	%rd7, %rd1, %rd6;
	ld.global.u32 	%r149, [%rd7];
	ld.global.u32 	%r150, [%rd7+1024];
	ld.global.u32 	%r151, [%rd7+2048];
	ld.global.u32 	%r152, [%rd7+3072];
	ld.global.u32 	%r153, [%rd7+4096];
	ld.global.u32 	%r154, [%rd7+5120];
	ld.global.u32 	%r155, [%rd7+6144];
	ld.global.u32 	%r156, [%rd7+7168];
	ld.global.u32 	%r157, [%rd7+8192];
	ld.global.u32 	%r158, [%rd7+9216];
	ld.global.u32 	%r159, [%rd7+10240];
	ld.global.u32 	%r160, [%rd7+11264];
	ld.global.u32 	%r161, [%rd7+12288];
	ld.global.u32 	%r162, [%rd7+13312];
	ld.global.u32 	%r163, [%rd7+14336];
	ld.global.u32 	%r164, [%rd7+15360];
	add.s32 	%r165, %r149, %r573;
	add.s32 	%r166, %r150, %r165;
	add.s32 	%r167, %r151, %r166;
	add.s32 	%r168, %r152, %r167;
	add.s32 	%r169, %r153, %r168;
	add.s32 	%r170, %r154, %r169;
	add.s32 	%r171, %r155, %r170;
	add.s32 	%r172, %r156, %r171;
	add.s32 	%r173, %r157, %r172;
	add.s32 	%r174, %r158, %r173;
	add.s32 	%r175, %r159, %r174;
	add.s32 	%r176, %r160, %r175;
	add.s32 	%r177, %r161, %r176;
	add.s32 	%r178, %r162, %r177;
	add.s32 	%r179, %r163, %r178;
	add.s32 	%r573, %r164, %r179;
	sub.s32 	%r180, %r1, %r556;
	setp.lt.u32 	%p4, %r180, %r4;
	add.s32 	%r554, %r554, 1;
	add.s32 	%r553, %r553, %r4;
	sub.s32 	%r552, %r552, %r4;
	add.s32 	%r551, %r551, %r4;
	@%p4 bra 	$L__BB15_44;
	bra.uni 	$L__BB15_28;
$L__BB15_30:
	setp.le.u32 	%p5, %r1, %r556;
	sub.s32 	%r182, %r1, %r556;
	setp.ge.s32 	%p6, %r54, %r182;
	or.pred  	%p7, %p5, %p6;
	@%p7 bra 	$L__BB15_44;
	not.b32 	%r185, %r54;
	add.s32 	%r186, %r1, %r185;
	sub.s32 	%r187, %r186, %r56;
	mul.lo.s32 	%r188, %r2, %r554;
	shl.b32 	%r189, %r188, 12;
	sub.s32 	%r190, %r187, %r189;
	shr.u32 	%r191, %r190, 8;
	add.s32 	%r71, %r191, 1;
	and.b32  	%r72, %r71, 15;
	setp.lt.u32 	%p8, %r190, 3840;
	mov.u32 	%r565, %r54;
	@%p8 bra 	$L__BB15_35;
	or.b32  	%r559, %r54, 2048;
	shr.u32 	%r192, %r552, 8;
	add.s32 	%r193, %r192, 1;
	and.b32  	%r194, %r193, 33554416;
	neg.s32 	%r557, %r194;
$L__BB15_33:
	.pragma "nounroll";
	add.s32 	%r195, %r551, -2048;
	mul.wide.u32 	%rd8, %r195, 4;
	add.s64 	%rd9, %rd1, %rd8;
	ld.global.u32 	%r196, [%rd9];
	add.s32 	%r197, %r196, %r573;
	add.s32 	%r198, %r551, -1792;
	mul.wide.u32 	%rd10, %r198, 4;
	add.s64 	%rd11, %rd1, %rd10;
	ld.global.u32 	%r199, [%rd11];
	add.s32 	%r200, %r199, %r197;
	add.s32 	%r201, %r551, -1536;
	mul.wide.u32 	%rd12, %r201, 4;
	add.s64 	%rd13, %rd1, %rd12;
	ld.global.u32 	%r202, [%rd13];
	add.s32 	%r203, %r202, %r200;
	add.s32 	%r204, %r551, -1280;
	mul.wide.u32 	%rd14, %r204, 4;
	add.s64 	%rd15, %rd1, %rd14;
	ld.global.u32 	%r205, [%rd15];
	add.s32 	%r206, %r205, %r203;
	add.s32 	%r207, %r551, -1024;
	mul.wide.u32 	%rd16, %r207, 4;
	add.s64 	%rd17, %rd1, %rd16;
	ld.global.u32 	%r208, [%rd17];
	add.s32 	%r209, %r208, %r206;
	add.s32 	%r210, %r551, -768;
	mul.wide.u32 	%rd18, %r210, 4;
	add.s64 	%rd19, %rd1, %rd18;
	ld.global.u32 	%r211, [%rd19];
	add.s32 	%r212, %r211, %r209;
	add.s32 	%r213, %r551, -512;
	mul.wide.u32 	%rd20, %r213, 4;
	add.s64 	%rd21, %rd1, %rd20;
	ld.global.u32 	%r214, [%rd21];
	add.s32 	%r215, %r214, %r212;
	add.s32 	%r216, %r551, 1792;
	add.s32 	%r217, %r551, -256;
	mul.wide.u32 	%rd22, %r217, 4;
	add.s64 	%rd23, %rd1, %rd22;
	ld.global.u32 	%r218, [%rd23];
	add.s32 	%r219, %r218, %r215;
	mul.wide.u32 	%rd24, %r551, 4;
	add.s64 	%rd25, %rd1, %rd24;
	ld.global.u32 	%r220, [%rd25];
	add.s32 	%r221, %r220, %r219;
	add.s32 	%r222, %r551, 256;
	mul.wide.u32 	%rd26, %r222, 4;
	add.s64 	%rd27, %rd1, %rd26;
	ld.global.u32 	%r223, [%rd27];
	add.s32 	%r224, %r223, %r221;
	add.s32 	%r225, %r551, 512;
	mul.wide.u32 	%rd28, %r225, 4;
	add.s64 	%rd29, %rd1, %rd28;
	ld.global.u32 	%r226, [%rd29];
	add.s32 	%r227, %r226, %r224;
	add.s32 	%r228, %r551, 768;
	mul.wide.u32 	%rd30, %r228, 4;
	add.s64 	%rd31, %rd1, %rd30;
	ld.global.u32 	%r229, [%rd31];
	add.s32 	%r230, %r229, %r227;
	add.s32 	%r231, %r551, 1024;
	mul.wide.u32 	%rd32, %r231, 4;
	add.s64 	%rd33, %rd1, %rd32;
	ld.global.u32 	%r232, [%rd33];
	add.s32 	%r233, %r232, %r230;
	add.s32 	%r234, %r551, 1280;
	mul.wide.u32 	%rd34, %r234, 4;
	add.s64 	%rd35, %rd1, %rd34;
	ld.global.u32 	%r235, [%rd35];
	add.s32 	%r236, %r235, %r233;
	add.s32 	%r237, %r551, 1536;
	mul.wide.u32 	%rd36, %r237, 4;
	add.s64 	%rd37, %rd1, %rd36;
	ld.global.u32 	%r238, [%rd37];
	add.s32 	%r239, %r238, %r236;
	mul.wide.u32 	%rd38, %r216, 4;
	add.s64 	%rd39, %rd1, %rd38;
	ld.global.u32 	%r240, [%rd39];
	add.s32 	%r573, %r240, %r239;
	add.s32 	%r559, %r559, 4096;
	add.s32 	%r551, %r551, 4096;
	add.s32 	%r557, %r557, 16;
	setp.ne.s32 	%p9, %r557, 0;
	@%p9 bra 	$L__BB15_33;
	add.s32 	%r565, %r559, -2048;
$L__BB15_35:
	setp.eq.s32 	%p10, %r72, 0;
	@%p10 bra 	$L__BB15_44;
	and.b32  	%r87, %r71, 7;
	setp.lt.u32 	%p11, %r72, 8;
	@%p11 bra 	$L__BB15_38;
	add.s32 	%r242, %r565, %r556;
	mul.wide.u32 	%rd40, %r242, 4;
	add.s64 	%rd41, %rd1, %rd40;
	ld.global.u32 	%r243, [%rd41];
	add.s32 	%r244, %r243, %r573;
	add.s32 	%r245, %r242, 256;
	mul.wide.u32 	%rd42, %r245, 4;
	add.s64 	%rd43, %rd1, %rd42;
	ld.global.u32 	%r246, [%rd43];
	add.s32 	%r247, %r246, %r244;
	add.s32 	%r248, %r242, 512;
	mul.wide.u32 	%rd44, %r248, 4;
	add.s64 	%rd45, %rd1, %rd44;
	ld.global.u32 	%r249, [%rd45];
	add.s32 	%r250, %r249, %r247;
	add.s32 	%r251, %r242, 768;
	mul.wide.u32 	%rd46, %r251, 4;
	add.s64 	%rd47, %rd1, %rd46;
	ld.global.u32 	%r252, [%rd47];
	add.s32 	%r253, %r252, %r250;
	add.s32 	%r254, %r242, 1024;
	mul.wide.u32 	%rd48, %r254, 4;
	add.s64 	%rd49, %rd1, %rd48;
	ld.global.u32 	%r255, [%rd49];
	add.s32 	%r256, %r255, %r253;
	add.s32 	%r257, %r242, 1280;
	mul.wide.u32 	%rd50, %r257, 4;
	add.s64 	%rd51, %rd1, %rd50;
	ld.global.u32 	%r258, [%rd51];
	add.s32 	%r259, %r258, %r256;
	add.s32 	%r260, %r242, 1536;
	mul.wide.u32 	%rd52, %r260, 4;
	add.s64 	%rd53, %rd1, %rd52;
	ld.global.u32 	%r261, [%rd53];
	add.s32 	%r262, %r261, %r259;
	add.s32 	%r263, %r242, 1792;
	mul.wide.u32 	%rd54, %r263, 4;
	add.s64 	%rd55, %rd1, %rd54;
	ld.global.u32 	%r264, [%rd55];
	add.s32 	%r573, %r264, %r262;
	add.s32 	%r565, %r565, 2048;
$L__BB15_38:
	setp.eq.s32 	%p12, %r87, 0;
	@%p12 bra 	$L__BB15_44;
	setp.lt.u32 	%p13, %r87, 4;
	@%p13 bra 	$L__BB15_41;
	add.s32 	%r266, %r565, %r556;
	mul.wide.u32 	%rd56, %r266, 4;
	add.s64 	%rd57, %rd1, %rd56;
	ld.global.u32 	%r267, [%rd57];
	add.s32 	%r268, %r267, %r573;
	add.s32 	%r269, %r266, 256;
	mul.wide.u32 	%rd58, %r269, 4;
	add.s64 	%rd59, %rd1, %rd58;
	ld.global.u32 	%r270, [%rd59];
	add.s32 	%r271, %r270, %r268;
	add.s32 	%r272, %r266, 512;
	mul.wide.u32 	%rd60, %r272, 4;
	add.s64 	%rd61, %rd1, %rd60;
	ld.global.u32 	%r273, [%rd61];
	add.s32 	%r274, %r273, %r271;
	add.s32 	%r275, %r266, 768;
	mul.wide.u32 	%rd62, %r275, 4;
	add.s64 	%rd63, %rd1, %rd62;
	ld.global.u32 	%r276, [%rd63];
	add.s32 	%r573, %r276, %r274;
	add.s32 	%r565, %r565, 1024;
$L__BB15_41:
	and.b32  	%r277, %r71, 3;
	setp.eq.s32 	%p14, %r277, 0;
	@%p14 bra 	$L__BB15_44;
	add.s32 	%r571, %r565, %r553;
	cvt.u16.u32 	%rs1, %r552;
	shr.u16 	%rs2, %rs1, 8;
	add.s16 	%rs3, %rs2, 1;
	cvt.u32.u16 	%r278, %rs3;
	and.b32  	%r279, %r278, 3;
	neg.s32 	%r570, %r279;
$L__BB15_43:
	.pragma "nounroll";
	mul.wide.u32 	%rd64, %r571, 4;
	add.s64 	%rd65, %rd1, %rd64;
	ld.global.u32 	%r280, [%rd65];
	add.s32 	%r573, %r280, %r573;
	add.s32 	%r571, %r571, 256;
	add.s32 	%r570, %r570, 1;
	setp.ne.s32 	%p15, %r570, 0;
	@%p15 bra 	$L__BB15_43;
$L__BB15_44:
	// begin inline asm
	mov.u32 %r281, %laneid;
	// end inline asm
	mov.b32 	%r284, 1;
	mov.b32 	%r305, 31;
	mov.b32 	%r306, -1;
	// begin inline asm
	shfl.sync.down.b32 %r282, %r573, %r284, %r305, %r306;
	// end inline asm
	setp.gt.s32 	%p16, %r281, 30;
	selp.b32 	%r307, 0, %r282, %p16;
	add.s32 	%r288, %r307, %r573;
	mov.b32 	%r289, 2;
	// begin inline asm
	shfl.sync.down.b32 %r287, %r288, %r289, %r305, %r306;
	// end inline asm
	setp.gt.s32 	%p17, %r281, 29;
	selp.b32 	%r308, 0, %r287, %p17;
	add.s32 	%r293, %r288, %r308;
	mov.b32 	%r294, 4;
	// begin inline asm
	shfl.sync.down.b32 %r292, %r293, %r294, %r305, %r306;
	// end inline asm
	setp.gt.s32 	%p18, %r281, 27;
	selp.b32 	%r309, 0, %r292, %p18;
	add.s32 	%r298, %r293, %r309;
	mov.b32 	%r299, 8;
	// begin inline asm
	shfl.sync.down.b32 %r297, %r298, %r299, %r305, %r306;
	// end inline asm
	setp.gt.s32 	%p19, %r281, 23;
	selp.b32 	%r310, 0, %r297, %p19;
	add.s32 	%r303, %r298, %r310;
	mov.b32 	%r304, 16;
	// begin inline asm
	shfl.sync.down.b32 %r302, %r303, %r304, %r305, %r306;
	// end inline asm
	setp.gt.s32 	%p20, %r281, 15;
	selp.b32 	%r311, 0, %r302, %p20;
	add.s32 	%r574, %r303, %r311;
	setp.ne.s32 	%p21, %r281, 0;
	@%p21 bra 	$L__BB15_46;
	shr.u32 	%r312, %r54, 3;
	and.b32  	%r313, %r312, 124;
	mov.u32 	%r314, _ZZN3cub18CUB_300001_SM_10006detail6reduce18DeviceReduceKernelINS2_10policy_hubIijN4cuda3std3__44plusIiEEE10Policy1000EN6thrust24THRUST_300001_SM_1000_NS6detail15normal_iteratorINSD_10device_ptrIiEEEEjS9_iNS7_10__identityEEEvT0_PT3_T1_NS0_13GridEvenShareISN_EET2_T4_E12temp_storage;
	add.s32 	%r315, %r314, %r313;
	st.shared.u32 	[%r315+8], %r574;
$L__BB15_46:
	bar.sync 	0;
	setp.ne.s32 	%p22, %r54, 0;
	@%p22 bra 	$L__BB15_48;
	ld.shared.u32 	%r316, [_ZZN3cub18CUB_300001_SM_10006detail6reduce18DeviceReduceKernelINS2_10policy_hubIijN4cuda3std3__44plusIiEEE10Policy1000EN6thrust24THRUST_300001_SM_1000_NS6detail15normal_iteratorINSD_10device_ptrIiEEEEjS9_iNS7_10__identityEEEvT0_PT3_T1_NS0_13GridEvenShareISN_EET2_T4_E12temp_storage+12];
	add.s32 	%r317, %r316, %r574;
	ld.shared.u32 	%r318, [_ZZN3cub18CUB_300001_SM_10006detail6reduce18DeviceReduceKernelINS2_10policy_hubIijN4cuda3std3__44plusIiEEE10Policy1000EN6thrust24THRUST_300001_SM_1000_NS6detail15normal_iteratorINSD_10device_ptrIiEEEEjS9_iNS7_10__identityEEEvT0_PT3_T1_NS0_13GridEvenShareISN_EET2_T4_E12temp_storage+16];
	add.s32 	%r319, %r317, %r318;
	ld.shared.u32 	%r320, [_ZZN3cub18CUB_300001_SM_10006detail6reduce18DeviceReduceKernelINS2_10policy_hubIijN4cuda3std3__44plusIiEEE10Policy1000EN6thrust24THRUST_300001_SM_1000_NS6detail15normal_iteratorINSD_10device_ptrIiEEEEjS9_iNS7_10__identityEEEvT0_PT3_T1_NS0_13GridEvenShareISN_EET2_T4_E12temp_storage+20];
	add.s32 	%r321, %r319, %r320;
	ld.shared.u32 	%r322, [_ZZN3cub18CUB_300001_SM_10006detail6reduce18DeviceReduceKernelINS2_10policy_hubIijN4cuda3std3__44plusIiEEE10Policy1000EN6thrust24THRUST_300001_SM_1000_NS6detail15normal_iteratorINSD_10device_ptrIiEEEEjS9_iNS7_10__identityEEEvT0_PT3_T1_NS0_13GridEvenShareISN_EET2_T4_E12temp_storage+24];
	add.s32 	%r323, %r321, %r322;
	ld.shared.u32 	%r324, [_ZZN3cub18CUB_300001_SM_10006detail6reduce18DeviceReduceKernelINS2_10policy_hubIijN4cuda3std3__44plusIiEEE10Policy1000EN6thrust24THRUST_300001_SM_1000_NS6detail15normal_iteratorINSD_10device_ptrIiEEEEjS9_iNS7_10__identityEEEvT0_PT3_T1_NS0_13GridEvenShareISN_EET2_T4_E12temp_storage+28];
	add.s32 	%r325, %r323, %r324;
	ld.shared.u32 	%r326, [_ZZN3cub18CUB_300001_SM_10006detail6reduce18DeviceReduceKernelINS2_10policy_hubIijN4cuda3std3__44plusIiEEE10Policy1000EN6thrust24THRUST_300001_SM_1000_NS6detail15normal_iteratorINSD_10device_ptrIiEEEEjS9_iNS7_10__identityEEEvT0_PT3_T1_NS0_13GridEvenShareISN_EET2_T4_E12temp_storage+32];
	add.s32 	%r327, %r325, %r326;
	ld.shared.u32 	%r328, [_ZZN3cub18CUB_300001_SM_10006detail6reduce18DeviceReduceKernelINS2_10policy_hubIijN4cuda3std3__44plusIiEEE10Policy1000EN6thrust24THRUST_300001_SM_1000_NS6detail15normal_iteratorINSD_10device_ptrIiEEEEjS9_iNS7_10__identityEEEvT0_PT3_T1_NS0_13GridEvenShareISN_EET2_T4_E12temp_storage+36];
	add.s32 	%r574, %r327, %r328;
$L__BB15_48:
	mov.u32 	%r531, %tid.x;
	setp.ne.s32 	%p56, %r531, 0;
	@%p56 bra 	$L__BB15_50;
	ld.param.u64 	%rd129, [_ZN3cub18CUB_300001_SM_10006detail6reduce18DeviceReduceKernelINS2_10policy_hubIijN4cuda3std3__44plusIiEEE10Policy1000EN6thrust24THRUST_300001_SM_1000_NS6detail15normal_iteratorINSD_10device_ptrIiEEEEjS9_iNS7_10__identityEEEvT0_PT3_T1_NS0_13GridEvenShareISN_EET2_T4__param_1];
	cvta.to.global.u64 	%rd126, %rd129;
	mul.wide.u32 	%rd127, %r3, 4;
	add.s64 	%rd128, %rd126, %rd127;
	st.global.u32 	[%rd128], %r574;
$L__BB15_50:
	ret;

}
	// .globl	_ZN3cub18CUB_300001_SM_10006detail6reduce28DeviceReduceSingleTileKernelINS2_10policy_hubIijN4cuda3std3__44plusIiEEE10Policy1000EPiSC_iS9_iiNS7_10__identityEEEvT0_T1_T2_T3_T4_T6_
.visible .entry _ZN3cub18CUB_300001_SM_10006detail6reduce28DeviceReduceSingleTileKernelINS2_10policy_hubIijN4cuda3std3__44plusIiEEE10Policy1000EPiSC_iS9_iiNS7_10__identityEEEvT0_T1_T2_T3_T4_T6_(
	.param .u64 .ptr .align 1 _ZN3cub18CUB_300001_SM_10006detail6reduce28DeviceReduceSingleTileKernelINS2_10policy_hubIijN4cuda3std3__44plusIiEEE10Policy1000EPiSC_iS9_iiNS7_10__identityEEEvT0_T1_T2_T3_T4_T6__param_0,
	.param .u64 .ptr .align 1 _ZN3cub18CUB_300001_SM_10006detail6reduce28DeviceReduceSingleTileKernelINS2_10policy_hubIijN4cuda3std3__44plusIiEEE10Policy1000EPiSC_iS9_iiNS7_10__identityEEEvT0_T1_T2_T3_T4_T6__param_1,
	.param .u32 _ZN3cub18CUB_300001_SM_10006detail6reduce28DeviceReduceSingleTileKernelINS2_10policy_hubIijN4cuda3std3__44plusIiEEE10Policy1000EPiSC_iS9_iiNS7_10__identityEEEvT0_T1_T2_T3_T4_T6__param_2,
	.param .align 1 .b8 _ZN3cub18CUB_300001_SM_10006detail6reduce28DeviceReduceSingleTileKernelINS2_10policy_hubIijN4cuda3std3__44plusIiEEE10Policy1000EPiSC_iS9_iiNS7_10__identityEEEvT0_T1_T2_T3_T4_T6__param_3[1],
	.param .u32 _ZN3cub18CUB_300001_SM_10006detail6reduce28DeviceReduceSingleTileKernelINS2_10policy_hubIijN4cuda3std3__44plusIiEEE10Policy1000EPiSC_iS9_iiNS7_10__identityEEEvT0_T1_T2_T3_T4_T6__param_4,
	.param .align 1 .b8 _ZN3cub18CUB_300001_SM_10006detail6reduce28DeviceReduceSingleTileKernelINS2_10policy_hubIijN4cuda3std3__44plusIiEEE10Policy1000EPiSC_iS9_iiNS7_10__identityEEEvT0_T1_T2_T3_T4_T6__param_5[1]
)
.maxntid 256
.minnctapersm 1
{
	.reg .pred 	%p<97>;
	.reg .b32 	%r<687>;
	.reg .b64 	%rd<125>;
	// demoted variable
	.shared .align 4 .b8 _ZZN3cub18CUB_300001_SM_10006detail6reduce28DeviceReduceSingleTileKernelINS2_10policy_hubIijN4cuda3std3__44plusIiEEE10Policy1000EPiSC_iS9_iiNS7_10__identityEEEvT0_T1_T2_T3_T4_T6_E12temp_storage[44];
	ld.param.u64 	%rd16, [_ZN3cub18CUB_300001_SM_10006detail6reduce28DeviceReduceSingleTileKernelINS2_10policy_hubIijN4cuda3std3__44plusIiEEE10Policy1000EPiSC_iS9_iiNS7_10__identityEEEvT0_T1_T2_T3_T4_T6__param_0];
	ld.param.u64 	%rd17, [_ZN3cub18CUB_300001_SM_10006detail6reduce28DeviceReduceSingleTileKernelINS2_10policy_hubIijN4cuda3std3__44plusIiEEE10Policy1000EPiSC_iS9_iiNS7_10__identityEEEvT0_T1_T2_T3_T4_T6__param_1];
	ld.param.u32 	%r120, [_ZN3cub18CUB_300001_SM_10006detail6reduce28DeviceReduceSingleTileKernelINS2_10policy_hubIijN4cuda3std3__44plusIiEEE10Policy1000EPiSC_iS9_iiNS7_10__identityEEEvT0_T1_T2_T3_T4_T6__param_2];
	ld.param.u32 	%r121, [_ZN3cub18CUB_300001_SM_10006detail6reduce28DeviceReduceSingleTileKernelINS2_10policy_hubIijN4cuda3std3__44plusIiEEE10Policy1000EPiSC_iS9_iiNS7_10__identityEEEvT0_T1_T2_T3_T4_T6__param_4];
	cvta.to.global.u64 	%rd1, %rd17;
	setp.ne.s32 	%p1, %r120, 0;
	@%p1 bra 	$L__BB16_3;
	mov.u32 	%r633, %tid.x;
	setp.ne.s32 	%p96, %r633, 0;
	@%p96 bra 	$L__BB16_74;
	st.global.u32 	[%rd1], %r121;
	bra.uni 	$L__BB16_74;
$L__BB16_3:
	and.b64  	%rd18, %rd16, 15;
	setp.ne.s64 	%p2, %rd18, 0;
	@%p2 bra 	$L__BB16_38;
	setp.gt.s32 	%p49, %r120, 4095;
	@%p49 bra 	$L__BB16_22;
	mov.u32 	%r1, %tid.x;
	setp.ge.s32 	%p66, %r1, %r120;
	mov.b32 	%r644, 0;
	mov.u32 	%r639, %r1;
	@%p66 bra 	$L__BB16_7;
	mul.wide.u32 	%rd113, %r1, 4;
	add.s64 	%rd112, %rd16, %rd113;
	// begin inline asm
	ld.global.nc.u32 %r644, [%rd112];
	// end inline asm
	add.s32 	%r639, %r1, 256;
$L__BB16_7:
	setp.ge.s32 	%p67, %r639, %r120;
	@%p67 bra 	$L__BB16_13;
	not.b32 	%r507, %r639;
	add.s32 	%r6, %r120, %r507;
	and.b32  	%r508, %r6, 768;
	setp.eq.s32 	%p68, %r508, 768;
	@%p68 bra 	$L__BB16_11;
	mul.wide.u32 	%rd114, %r639, 4;
	add.s64 	%rd121, %rd16, %rd114;
	shr.u32 	%r509, %r6, 8;
	add.s32 	%r510, %r509, 1;
	and.b32  	%r511, %r510, 3;
	neg.s32 	%r636, %r511;
$L__BB16_10:
	.pragma "nounroll";
	// begin inline asm
	ld.global.nc.u32 %r512, [%rd121];
	// end inline asm
	add.s32 	%r644, %r512, %r644;
	add.s32 	%r639, %r639, 256;
	add.s64 	%rd121, %rd121, 1024;
	add.s32 	%r636, %r636, 1;
	setp.ne.s32 	%p69, %r636, 0;
	@%p69 bra 	$L__BB16_10;
$L__BB16_11:
	setp.lt.u32 	%p70, %r6, 768;
	@%p70 bra 	$L__BB16_13;
$L__BB16_12:
	mul.wide.s32 	%rd120, %r639, 4;
	add.s64 	%rd116, %rd16, %rd120;
	// begin inline asm
	ld.global.nc.u32 %r513, [%rd116];
	// end inline asm
	add.s32 	%r517, %r513, %r644;
	add.s64 	%rd117, %rd116, 1024;
	// begin inline asm
	ld.global.nc.u32 %r514, [%rd117];
	// end inline asm
	add.s32 	%r518, %r514, %r517;
	add.s64 	%rd118, %rd116, 2048;
	// begin inline asm
	ld.global.nc.u32 %r515, [%rd118];
	// end inline asm
	add.s32 	%r519, %r515, %r518;
	add.s64 	%rd119, %rd116, 3072;
	// begin inline asm
	ld.global.nc.u32 %r516, [%rd119];
	// end inline asm
	add.s32 	%r644, %r516, %r519;
	add.s32 	%r639, %r639, 1024;
	setp.lt.s32 	%p71, %r639, %r120;
	@%p71 bra 	$L__BB16_12;
$L__BB16_13:
	setp.lt.s32 	%p72, %r120, 256;
	@%p72 bra 	$L__BB16_18;
	// begin inline asm
	mov.u32 %r583, %laneid;
	// end inline asm
	mov.b32 	%r586, 1;
	mov.b32 	%r607, 31;
	mov.b32 	%r608, -1;
	// begin inline asm
	shfl.sync.down.b32 %r584, %r644, %r586, %r607, %r608;
	// end inline asm
	setp.gt.s32 	%p88, %r583, 30;
	selp.b32 	%r609, 0, %r584, %p88;
	add.s32 	%r590, %r609, %r644;
	mov.b32 	%r591, 2;
	// begin inline asm
	shfl.sync.down.b32 %r589, %r590, %r591, %r607, %r608;
	// end inline asm
	setp.gt.s32 	%p89, %r583, 29;
	selp.b32 	%r610, 0, %r589, %p89;
	add.s32 	%r595, %r590, %r610;
	mov.b32 	%r596, 4;
	// begin inline asm
	shfl.sync.down.b32 %r594, %r595, %r596, %r607, %r608;
	// end inline asm
	setp.gt.s32 	%p90, %r583, 27;
	selp.b32 	%r611, 0, %r594, %p90;
	add.s32 	%r600, %r595, %r611;
	mov.b32 	%r601, 8;
	// begin inline asm
	shfl.sync.down.b32 %r599, %r600, %r601, %r607, %r608;
	// end inline asm
	setp.gt.s32 	%p91, %r583, 23;
	selp.b32 	%r612, 0, %r599, %p91;
	add.s32 	%r605, %r600, %r612;
	mov.b32 	%r606, 16;
	// begin inline asm
	shfl.sync.down.b32 %r604, %r605, %r606, %r607, %r608;
	// end inline asm
	setp.gt.s32 	%p92, %r583, 15;
	selp.b32 	%r613, 0, %r604, %p92;
	add.s32 	%r686, %r605, %r613;
	setp.ne.s32 	%p93, %r583, 0;
	@%p93 bra 	$L__BB16_16;
	shr.u32 	%r614, %r1, 3;
	and.b32  	%r615, %r614, 124;
	mov.u32 	%r616, _ZZN3cub18CUB_300001_SM_10006detail6reduce28DeviceReduceSingleTileKernelINS2_10policy_hubIijN4cuda3std3__44plusIiEEE10Policy1000EPiSC_iS9_iiNS7_10__identityEEEvT0_T1_T2_T3_T4_T6_E12temp_storage;
	add.s32 	%r617, %r616, %r615;
	st.shared.u32 	[%r617+8], %r686;
$L__BB16_16:
	bar.sync 	0;
	setp.ne.s32 	%p94, %r1, 0;
	@%p94 bra 	$L__BB16_72;
	ld.shared.u32 	%r618, [_ZZN3cub18CUB_300001_SM_10006detail6reduce28DeviceReduceSingleTileKernelINS2_10policy_hubIijN4cuda3std3__44plusIiEEE10Policy1000EPiSC_iS9_iiNS7_10__identityEEEvT0_T1_T2_T3_T4_T6_E12temp_storage+12];
	add.s32 	%r619, %r618, %r686;
	ld.shared.u32 	%r620, [_ZZN3cub18CUB_300001_SM_10006detail6reduce28DeviceReduceSingleTileKernelINS2_10policy_hubIijN4cuda3std3__44plusIiEEE10Policy1000EPiSC_iS9_iiNS7_10__identityEEEvT0_T1_T2_T3_T4_T6_E12temp_storage+16];
	add.s32 	%r621, %r619, %r620;
	ld.shared.u32 	%r622, [_ZZN3cub18CUB_300001_SM_10006detail6reduce28DeviceReduceSingleTileKernelINS2_10policy_hubIijN4cuda3std3__44plusIiEEE10Policy1000EPiSC_iS9_iiNS7_10__identityEEEvT0_T1_T2_T3_T4_T6_E12temp_storage+20];
	add.s32 	%r623, %r621, %r622;
	ld.shared.u32 	%r624, [_ZZN3cub18CUB_300001_SM_10006detail6reduce28DeviceReduceSingleTileKernelINS2_10policy_hubIijN4cuda3std3__44plusIiEEE10Policy1000EPiSC_iS9_iiNS7_10__identityEEEvT0_T1_T2_T3_T4_T6_E12temp_storage+24];
	add.s32 	%r625, %r623, %r624;
	ld.shared.u32 	%r626, [_ZZN3cub18CUB_300001_SM_10006detail6reduce28DeviceReduceSingleTileKernelINS2_10policy_hubIijN4cuda3std3__44plusIiEEE10Policy1000EPiSC_iS9_iiNS7_10__identityEEEvT0_T1_T2_T3_T4_T6_E12temp_storage+28];
	add.s32 	%r627, %r625, %r626;
	ld.shared.u32 	%r628, [_ZZN3cub18CUB_300001_SM_10006detail6reduce28DeviceReduceSingleTileKernelINS2_10policy_hubIijN4cuda3std3__44plusIiEEE10Policy1000EPiSC_iS9_iiNS7_10__identityEEEvT0_T1_T2_T3_T4_T6_E12temp_storage+32];
	add.s32 	%r629, %r627, %r628;
	ld.shared.u32 	%r630, [_ZZN3cub18CUB_300001_SM_10006detail6reduce28DeviceReduceSingleTileKernelINS2_10policy_hubIijN4cuda3std3__44plusIiEEE10Policy1000EPiSC_iS9_iiNS7_10__identityEEEvT0_T1_T2_T3_T4_T6_E12temp_storage+36];
	add.s32 	%r686, %r629, %r630;
	bra.uni 	$L__BB16_72;
$L__BB16_18:
	// begin inline asm
	mov.u32 %r520, %laneid;
	// end inline asm
	and.b32  	%r546, %r1, 992;
	add.s32 	%r547, %r546, 32;
	setp.gt.s32 	%p73, %r547, %r120;
	not.b32 	%r548, %r546;
	add.s32 	%r549, %r120, %r548;
	selp.b32 	%r544, %r549, 31, %p73;
	mov.b32 	%r523, 1;
	mov.b32 	%r545, -1;
	// begin inline asm
	shfl.sync.down.b32 %r521, %r644, %r523, %r544, %r545;
	// end inline asm
	setp.lt.s32 	%p74, %r520, %r544;
	selp.b32 	%r550, %r521, 0, %p74;
	add.s32 	%r527, %r550, %r644;
	mov.b32 	%r528, 2;
	// begin inline asm
	shfl.sync.down.b32 %r526, %r527, %r528, %r544, %r545;
	// end inline asm
	add.s32 	%r551, %r520, 2;
	setp.gt.s32 	%p75, %r551, %r544;
	selp.b32 	%r552, 0, %r526, %p75;
	add.s32 	%r532, %r527, %r552;
	mov.b32 	%r533, 4;
	// begin inline asm
	shfl.sync.down.b32 %r531, %r532, %r533, %r544, %r545;
	// end inline asm
	add.s32 	%r553, %r520, 4;
	setp.gt.s32 	%p76, %r553, %r544;
	selp.b32 	%r554, 0, %r531, %p76;
	add.s32 	%r537, %r532, %r554;
	mov.b32 	%r538, 8;
	// begin inline asm
	shfl.sync.down.b32 %r536, %r537, %r538, %r544, %r545;
	// end inline asm
	add.s32 	%r555, %r520, 8;
	setp.gt.s32 	%p77, %r555, %r544;
	selp.b32 	%r556, 0, %r536, %p77;
	add.s32 	%r542, %r537, %r556;
	mov.b32 	%r543, 16;
	// begin inline asm
	shfl.sync.down.b32 %r541, %r542, %r543, %r544, %r545;
	// end inline asm
	add.s32 	%r557, %r520, 16;
	setp.gt.s32 	%p78, %r557, %r544;
	selp.b32 	%r558, 0, %r541, %p78;
	add.s32 	%r686, %r542, %r558;
	setp.ne.s32 	%p79, %r520, 0;
	@%p79 bra 	$L__BB16_20;
	shr.u32 	%r559, %r1, 3;
	and.b32  	%r560, %r559, 124;
	mov.u32 	%r561, _ZZN3cub18CUB_300001_SM_10006detail6reduce28DeviceReduceSingleTileKernelINS2_10policy_hubIijN4cuda3std3__44plusIiEEE10Policy1000EPiSC_iS9_iiNS7_10__identityEEEvT0_T1_T2_T3_T4_T6_E12temp_storage;
	add.s32 	%r562, %r561, %r560;
	st.shared.u32 	[%r562+8], %r686;
$L__BB16_20:
	bar.sync 	0;
	setp.ne.s32 	%p80, %r1, 0;
	@%p80 bra 	$L__BB16_72;
	setp.gt.s32 	%p81, %r120, 32;
	ld.shared.u32 	%r563, [_ZZN3cub18CUB_300001_SM_10006detail6reduce28DeviceReduceSingleTileKernelINS2_10policy_hubIijN4cuda3std3__44plusIiEEE10Policy1000EPiSC_iS9_iiNS7_10__identityEEEvT0_T1_T2_T3_T4_T6_E12temp_storage+12];
	selp.b32 	%r564, %r563, 0, %p81;
	add.s32 	%r565, %r564, %r686;
	setp.gt.s32 	%p82, %r120, 64;
	ld.shared.u32 	%r566, [_ZZN3cub18CUB_300001_SM_10006detail6reduce28DeviceReduceSingleTileKernelINS2_10policy_hubIijN4cuda3std3__44plusIiEEE10Policy1000EPiSC_iS9_iiNS7_10__identityEEEvT0_T1_T2_T3_T4_T6_E12temp_storage+16];
	selp.b32 	%r567, %r566, 0, %p82;
	add.s32 	%r568, %r565, %r567;
	setp.gt.s32 	%p83, %r120, 96;
	ld.shared.u32 	%r569, [_ZZN3cub18CUB_300001_SM_10006detail6reduce28DeviceReduceSingleTileKernelINS2_10policy_hubIijN4cuda3std3__44plusIiEEE10Policy1000EPiSC_iS9_iiNS7_10__identityEEEvT0_T1_T2_T3_T4_T6_E12temp_storage+20];
	selp.b32 	%r570, %r569, 0, %p83;
	add.s32 	%r571, %r568, %r570;
	setp.gt.s32 	%p84, %r120, 128;
	ld.shared.u32 	%r572, [_ZZN3cub18CUB_300001_SM_10006detail6reduce28DeviceReduceSingleTileKernelINS2_10policy_hubIijN4cuda3std3__44plusIiEEE10Policy1000EPiSC_iS9_iiNS7_10__identityEEEvT0_T1_T2_T3_T4_T6_E12temp_storage+24];
	selp.b32 	%r573, %r572, 0, %p84;
	add.s32 	%r574, %r571, %r573;
	setp.gt.s32 	%p85, %r120, 160;
	ld.shared.u32 	%r575, [_ZZN3cub18CUB_300001_SM_10006detail6reduce28DeviceReduceSingleTileKernelINS2_10policy_hubIijN4cuda3std3__44plusIiEEE10Policy1000EPiSC_iS9_iiNS7_10__identityEEEvT0_T1_T2_T3_T4_T6_E12temp_storage+28];
	selp.b32 	%r576, %r575, 0, %p85;
	add.s32 	%r577, %r574, %r576;
	setp.gt.s32 	%p86, %r120, 192;
	ld.shared.u32 	%r578, [_ZZN3cub18CUB_300001_SM_10006detail6reduce28DeviceReduceSingleTileKernelINS2_10policy_hubIijN4cuda3std3__44plusIiEEE10Policy1000EPiSC_iS9_iiNS7_10__identityEEEvT0_T1_T2_T3_T4_T6_E12temp_storage+32];
	selp.b32 	%r579, %r578, 0, %p86;
	add.s32 	%r580, %r577, %r579;
	setp.gt.s32 	%p87, %r120, 224;
	ld.shared.u32 	%r581, [_ZZN3cub18CUB_300001_SM_10006detail6reduce28DeviceReduceSingleTileKernelINS2_10policy_hubIijN4cuda3std3__44plusIiEEE10Policy1000EPiSC_iS9_iiNS7_10__identityEEEvT0_T1_T2_T3_T4_T6_E12temp_storage+36];
	selp.b32 	%r582, %r581, 0, %p87;
	add.s32 	%r686, %r580, %r582;
	bra.uni 	$L__BB16_72;
$L__BB16_22:
	mov.u32 	%r26, %tid.x;
	shl.b32 	%r377, %r26, 2;
	mul.wide.u32 	%rd86, %r377, 4;
	add.s64 	%rd76, %rd16, %rd86;
	// begin inline asm
	ld.global.nc.v2.u64 {%rd74, %rd75}, [%rd76];
	// end inline asm
	mov.b64 	{%r378, %r379}, %rd75;
	mov.b64 	{%r380, %r381}, %rd74;
	add.s64 	%rd79, %rd76, 4096;
	// begin inline asm
	ld.global.nc.v2.u64 {%rd77, %rd78}, [%rd79];
	// end inline asm
	mov.b64 	{%r382, %r383}, %rd78;
	mov.b64 	{%r384, %r385}, %rd77;
	add.s64 	%rd82, %rd76, 8192;
	// begin inline asm
	ld.global.nc.v2.u64 {%rd80, %rd81}, [%rd82];
	// end inline asm
	mov.b64 	{%r386, %r387}, %rd81;
	mov.b64 	{%r388, %r389}, %rd80;
	add.s64 	%rd85, %rd76, 12288;
	// begin inline asm
	ld.global.nc.v2.u64 {%rd83, %rd84}, [%rd85];
	// end inline asm
	mov.b64 	{%r390, %r391}, %rd84;
	mov.b64 	{%r392, %r393}, %rd83;
	add.s32 	%r394, %r381, %r380;
	add.s32 	%r395, %r378, %r394;
	add.s32 	%r396, %r379, %r395;
	add.s32 	%r397, %r384, %r396;
	add.s32 	%r398, %r385, %r397;
	add.s32 	%r399, %r382, %r398;
	add.s32 	%r400, %r383, %r399;
	add.s32 	%r401, %r388, %r400;
	add.s32 	%r402, %r389, %r401;
	add.s32 	%r403, %r386, %r402;
	add.s32 	%r404, %r387, %r403;
	add.s32 	%r405, %r392, %r404;
	add.s32 	%r406, %r393, %r405;
	add.s32 	%r407, %r390, %r406;
	add.s32 	%r659, %r391, %r407;
	setp.lt.u32 	%p50, %r120, 8192;
	mov.b32 	%r648, 4096;
	@%p50 bra 	$L__BB16_26;
	add.s32 	%r28, %r120, -4096;
	mov.b32 	%r648, 4096;
$L__BB16_24:
	mul.wide.s32 	%rd99, %r648, 4;
	add.s64 	%rd89, %rd76, %rd99;
	// begin inline asm
	ld.global.nc.v2.u64 {%rd87, %rd88}, [%rd89];
	// end inline asm
	mov.b64 	{%r409, %r410}, %rd88;
	mov.b64 	{%r411, %r412}, %rd87;
	add.s64 	%rd92, %rd89, 4096;
	// begin inline asm
	ld.global.nc.v2.u64 {%rd90, %rd91}, [%rd92];
	// end inline asm
	mov.b64 	{%r413, %r414}, %rd91;
	mov.b64 	{%r415, %r416}, %rd90;
	add.s64 	%rd95, %rd89, 8192;
	// begin inline asm
	ld.global.nc.v2.u64 {%rd93, %rd94}, [%rd95];
	// end inline asm
	mov.b64 	{%r417, %r418}, %rd94;
	mov.b64 	{%r419, %r420}, %rd93;
	add.s64 	%rd98, %rd89, 12288;
	// begin inline asm
	ld.global.nc.v2.u64 {%rd96, %rd97}, [%rd98];
	// end inline asm
	mov.b64 	{%r421, %r422}, %rd97;
	mov.b64 	{%r423, %r424}, %rd96;
	add.s32 	%r425, %r411, %r659;
	add.s32 	%r426, %r412, %r425;
	add.s32 	%r427, %r409, %r426;
	add.s32 	%r428, %r410, %r427;
	add.s32 	%r429, %r415, %r428;
	add.s32 	%r430, %r416, %r429;
	add.s32 	%r431, %r413, %r430;
	add.s32 	%r432, %r414, %r431;
	add.s32 	%r433, %r419, %r432;
	add.s32 	%r434, %r420, %r433;
	add.s32 	%r435, %r417, %r434;
	add.s32 	%r436, %r418, %r435;
	add.s32 	%r437, %r423, %r436;
	add.s32 	%r438, %r424, %r437;
	add.s32 	%r439, %r421, %r438;
	add.s32 	%r659, %r422, %r439;
	sub.s32 	%r440, %r120, %r648;
	setp.lt.s32 	%p51, %r440, 4096;
	@%p51 bra 	$L__BB16_34;
	add.s32 	%r648, %r648, 4096;
	setp.le.s32 	%p52, %r648, %r28;
	@%p52 bra 	$L__BB16_24;
$L__BB16_26:
	setp.le.s32 	%p53, %r120, %r648;
	@%p53 bra 	$L__BB16_34;
	sub.s32 	%r35, %r120, %r648;
	setp.ge.s32 	%p54, %r26, %r35;
	@%p54 bra 	$L__BB16_34;
	not.b32 	%r442, %r26;
	add.s32 	%r443, %r120, %r442;
	sub.s32 	%r36, %r443, %r648;
	and.b32  	%r444, %r36, 768;
	setp.eq.s32 	%p55, %r444, 768;
	mov.u32 	%r653, %r26;
	@%p55 bra 	$L__BB16_31;
	add.s32 	%r650, %r26, %r648;
	shr.u32 	%r445, %r36, 8;
	add.s32 	%r446, %r445, 1;
	and.b32  	%r447, %r446, 3;
	neg.s32 	%r649, %r447;
	mov.u32 	%r653, %r26;
$L__BB16_30:
	.pragma "nounroll";
	mul.wide.u32 	%rd101, %r650, 4;
	add.s64 	%rd100, %rd16, %rd101;
	// begin inline asm
	ld.global.nc.u32 %r448, [%rd100];
	// end inline asm
	add.s32 	%r659, %r448, %r659;
	add.s32 	%r653, %r653, 256;
	add.s32 	%r650, %r650, 256;
	add.s32 	%r649, %r649, 1;
	setp.ne.s32 	%p56, %r649, 0;
	@%p56 bra 	$L__BB16_30;
$L__BB16_31:
	setp.lt.u32 	%p57, %r36, 768;
	@%p57 bra 	$L__BB16_34;
	cvt.u64.u32 	%rd102, %r653;
	cvt.u64.u32 	%rd103, %r648;
	add.s64 	%rd104, %rd102, %rd103;
	shl.b64 	%rd105, %rd104, 2;
	add.s64 	%rd106, %rd105, %rd16;
	add.s64 	%rd122, %rd106, 2048;
	add.s32 	%r656, %r653, %r648;
$L__BB16_33:
	mul.wide.u32 	%rd111, %r656, 4;
	add.s64 	%rd107, %rd16, %rd111;
	// begin inline asm
	ld.global.nc.u32 %r449, [%rd107];
	// end inline asm
	add.s32 	%r453, %r449, %r659;
	add.s64 	%rd108, %rd122, -1024;
	// begin inline asm
	ld.global.nc.u32 %r450, [%rd108];
	// end inline asm
	add.s32 	%r454, %r450, %r453;
	// begin inline asm
	ld.global.nc.u32 %r451, [%rd122];
	// end inline asm
	add.s32 	%r455, %r451, %r454;
	add.s64 	%rd110, %rd122, 1024;
	// begin inline asm
	ld.global.nc.u32 %r452, [%rd110];
	// end inline asm
	add.s32 	%r659, %r452, %r455;
	add.s32 	%r653, %r653, 1024;
	add.s64 	%rd122, %rd122, 4096;
	add.s32 	%r656, %r656, 1024;
	setp.lt.s32 	%p58, %r653, %r35;
	@%p58 bra 	$L__BB16_33;
$L__BB16_34:
	// begin inline asm
	mov.u32 %r456, %laneid;
	// end inline asm
	mov.b32 	%r459, 1;
	mov.b32 	%r480, 31;
	mov.b32 	%r481, -1;
	// begin inline asm
	shfl.sync.down.b32 %r457, %r659, %r459, %r480, %r481;
	// end inline asm
	setp.gt.s32 	%p59, %r456, 30;
	selp.b32 	%r482, 0, %r457, %p59;
	add.s32 	%r463, %r482, %r659;
	mov.b32 	%r464, 2;
	// begin inline asm
	shfl.sync.down.b32 %r462, %r463, %r464, %r480, %r481;
	// end inline asm
	setp.gt.s32 	%p60, %r456, 29;
	selp.b32 	%r483, 0, %r462, %p60;
	add.s32 	%r468, %r463, %r483;
	mov.b32 	%r469, 4;
	// begin inline asm
	shfl.sync.down.b32 %r467, %r468, %r469, %r480, %r481;
	// end inline asm
	setp.gt.s32 	%p61, %r456, 27;
	selp.b32 	%r484, 0, %r467, %p61;
	add.s32 	%r473, %r468, %r484;
	mov.b32 	%r474, 8;
	// begin inline asm
	shfl.sync.down.b32 %r472, %r473, %r474, %r480, %r481;
	// end inline asm
	setp.gt.s32 	%p62, %r456, 23;
	selp.b32 	%r485, 0, %r472, %p62;
	add.s32 	%r478, %r473, %r485;
	mov.b32 	%r479, 16;
	// begin inline asm
	shfl.sync.down.b32 %r477, %r478, %r479, %r480, %r481;
	// end inline asm
	setp.gt.s32 	%p63, %r456, 15;
	selp.b32 	%r486, 0, %r477, %p63;
	add.s32 	%r686, %r478, %r486;
	setp.ne.s32 	%p64, %r456, 0;
	@%p64 bra 	$L__BB16_36;
	shr.u32 	%r487, %r26, 3;
	and.b32  	%r488, %r487, 124;
	mov.u32 	%r489, _ZZN3cub18CUB_300001_SM_10006detail6reduce28DeviceReduceSingleTileKernelINS2_10policy_hubIijN4cuda3std3__44plusIiEEE10Policy1000EPiSC_iS9_iiNS7_10__identityEEEvT0_T1_T2_T3_T4_T6_E12temp_storage;
	add.s32 	%r490, %r489, %r488;
	st.shared.u32 	[%r490+8], %r686;
$L__BB16_36:
	bar.sync 	0;
	setp.ne.s32 	%p65, %r26, 0;
	@%p65 bra 	$L__BB16_72;
	ld.shared.u32 	%r491, [_ZZN3cub18CUB_300001_SM_10006detail6reduce28DeviceReduceSingleTileKernelINS2_10policy_hubIijN4cuda3std3__44plusIiEEE10Policy1000EPiSC_iS9_iiNS7_10__identityEEEvT0_T1_T2_T3_T4_T6_E12temp_storage+12];
	add.s32 	%r492, %r491, %r686;
	ld.shared.u32 	%r493, [_ZZN3cub18CUB_300001_SM_10006detail6reduce28DeviceReduceSingleTileKernelINS2_10policy_hubIijN4cuda3std3__44plusIiEEE10Policy1000EPiSC_iS9_iiNS7_10__identityEEEvT0_T1_T2_T3_T4_T6_E12temp_storage+16];
	add.s32 	%r494, %r492, %r493;
	ld.shared.u32 	%r495, [_ZZN3cub18CUB_300001_SM_10006detail6reduce28DeviceReduceSingleTileKernelINS2_10policy_hubIijN4cuda3std3__44plusIiEEE10Policy1000EPiSC_iS9_iiNS7_10__identityEEEvT0_T1_T2_T3_T4_T6_E12temp_storage+20];
	add.s32 	%r496, %r494, %r495;
	ld.shared.u32 	%r497, [_ZZN3cub18CUB_300001_SM_10006detail6reduce28DeviceReduceSingleTileKernelINS2_10policy_hubIijN4cuda3std3__44plusIiEEE10Policy1000EPiSC_iS9_iiNS7_10__identityEEEvT0_T1_T2_T3_T4_T6_E12temp_storage+24];
	add.s32 	%r498, %r496, %r497;
	ld.shared.u32 	%r499, [_ZZN3cub18CUB_300001_SM_10006detail6reduce28DeviceReduceSingleTileKernelINS2_10policy_hubIijN4cuda3std3__44plusIiEEE10Policy1000EPiSC_iS9_iiNS7_10__identityEEEvT0_T1_T2_T3_T4_T6_E12temp_storage+28];
	add.s32 	%r500, %r498, %r499;
	ld.shared.u32 	%r501, [_ZZN3cub18CUB_300001_SM_10006detail6reduce28DeviceReduceSingleTileKernelINS2_10policy_hubIijN4cuda3std3__44plusIiEEE10Policy1000EPiSC_iS9_iiNS7_10__identityEEEvT0_T1_T2_T3_T4_T6_E12temp_storage+32];
	add.s32 	%r502, %r500, %r501;
	ld.shared.u32 	%r503, [_ZZN3cub18CUB_300001_SM_10006detail6reduce28DeviceReduceSingleTileKernelINS2_10policy_hubIijN4cuda3std3__44plusIiEEE10Policy1000EPiSC_iS9_iiNS7_10__identityEEEvT0_T1_T2_T3_T4_T6_E12temp_storage+36];
	add.s32 	%r686, %r502, %r503;
	bra.uni 	$L__BB16_72;
$L__BB16_38:
	setp.gt.s32 	%p3, %r120, 4095;
	@%p3 bra 	$L__BB16_56;
	mov.u32 	%r60, %tid.x;
	setp.ge.s32 	%p20, %r60, %r120;
	mov.b32 	%r670, 0;
	mov.u32 	%r665, %r60;
	@%p20 bra 	$L__BB16_41;
	mul.wide.u32 	%rd66, %r60, 4;
	add.s64 	%rd65, %rd16, %rd66;
	// begin inline asm
	ld.global.nc.u32 %r670, [%rd65];
	// end inline asm
	add.s32 	%r665, %r60, 256;
$L__BB16_41:
	setp.ge.s32 	%p21, %r665, %r120;
	@%p21 bra 	$L__BB16_47;
	not.b32 	%r252, %r665;
	add.s32 	%r65, %r120, %r252;
	and.b32  	%r253, %r65, 768;
	setp.eq.s32 	%p22, %r253, 768;
	@%p22 bra 	$L__BB16_45;
	mul.wide.u32 	%rd67, %r665, 4;
	add.s64 	%rd123, %rd16, %rd67;
	shr.u32 	%r254, %r65, 8;
	add.s32 	%r255, %r254, 1;
	and.b32  	%r256, %r255, 3;
	neg.s32 	%r662, %r256;
$L__BB16_44:
	.pragma "nounroll";
	// begin inline asm
	ld.global.nc.u32 %r257, [%rd123];
	// end inline asm
	add.s32 	%r670, %r257, %r670;
	add.s32 	%r665, %r665, 256;
	add.s64 	%rd123, %rd123, 1024;
	add.s32 	%r662, %r662, 1;
	setp.ne.s32 	%p23, %r662, 0;
	@%p23 bra 	$L__BB16_44;
$L__BB16_45:
	setp.lt.u32 	%p24, %r65, 768;
	@%p24 bra 	$L__BB16_47;
$L__BB16_46:
	mul.wide.s32 	%rd73, %r665, 4;
	add.s64 	%rd69, %rd16, %rd73;
	// begin inline asm
	ld.global.nc.u32 %r258, [%rd69];
	// end inline asm
	add.s32 	%r262, %r258, %r670;
	add.s64 	%rd70, %rd69, 1024;
	// begin inline asm
	ld.global.nc.u32 %r259, [%rd70];
	// end inline asm
	add.s32 	%r263, %r259, %r262;
	add.s64 	%rd71, %rd69, 2048;
	// begin inline asm
	ld.global.nc.u32 %r260, [%rd71];
	// end inline asm
	add.s32 	%r264, %r260, %r263;
	add.s64 	%rd72, %rd69, 3072;
	// begin inline asm
	ld.global.nc.u32 %r261, [%rd72];
	// end inline asm
	add.s32 	%r670, %r261, %r264;
	add.s32 	%r665, %r665, 1024;
	setp.lt.s32 	%p25, %r665, %r120;
	@%p25 bra 	$L__BB16_46;
$L__BB16_47:
	setp.lt.s32 	%p26, %r120, 256;
	@%p26 bra 	$L__BB16_52;
	// begin inline asm
	mov.u32 %r328, %laneid;
	// end inline asm
	mov.b32 	%r331, 1;
	mov.b32 	%r352, 31;
	mov.b32 	%r353, -1;
	// begin inline asm
	shfl.sync.down.b32 %r329, %r670, %r331, %r352, %r353;
	// end inline asm
	setp.gt.s32 	%p42, %r328, 30;
	selp.b32 	%r354, 0, %r329, %p42;
	add.s32 	%r335, %r354, %r670;
	mov.b32 	%r336, 2;
	// begin inline asm
	shfl.sync.down.b32 %r334, %r335, %r336, %r352, %r353;
	// end inline asm
	setp.gt.s32 	%p43, %r328, 29;
	selp.b32 	%r355, 0, %r334, %p43;
	add.s32 	%r340, %r335, %r355;
	mov.b32 	%r341, 4;
	// begin inline asm
	shfl.sync.down.b32 %r339, %r340, %r341, %r352, %r353;
	// end inline asm
	setp.gt.s32 	%p44, %r328, 27;
	selp.b32 	%r356, 0, %r339, %p44;
	add.s32 	%r345, %r340, %r356;
	mov.b32 	%r346, 8;
	// begin inline asm
	shfl.sync.down.b32 %r344, %r345, %r346, %r352, %r353;
	// end inline asm
	setp.gt.s32 	%p45, %r328, 23;
	selp.b32 	%r357, 0, %r344, %p45;
	add.s32 	%r350, %r345, %r357;
	mov.b32 	%r351, 16;
	// begin inline asm
	shfl.sync.down.b32 %r349, %r350, %r351, %r352, %r353;
	// end inline asm
	setp.gt.s32 	%p46, %r328, 15;
	selp.b32 	%r358, 0, %r349, %p46;
	add.s32 	%r686, %r350, %r358;
	setp.ne.s32 	%p47, %r328, 0;
	@%p47 bra 	$L__BB16_50;
	shr.u32 	%r359, %r60, 3;
	and.b32  	%r360, %r359, 124;
	mov.u32 	%r361, _ZZN3cub18CUB_300001_SM_10006detail6reduce28DeviceReduceSingleTileKernelINS2_10policy_hubIijN4cuda3std3__44plusIiEEE10Policy1000EPiSC_iS9_iiNS7_10__identityEEEvT0_T1_T2_T3_T4_T6_E12temp_storage;
	add.s32 	%r362, %r361, %r360;
	st.shared.u32 	[%r362+8], %r686;
$L__BB16_50:
	bar.sync 	0;
	setp.ne.s32 	%p48, %r60, 0;
	@%p48 bra 	$L__BB16_72;
	ld.shared.u32 	%r363, [_ZZN3cub18CUB_300001_SM_10006detail6reduce28DeviceReduceSingleTileKernelINS2_10policy_hubIijN4cuda3std3__44plusIiEEE10Policy1000EPiSC_iS9_iiNS7_10__identityEEEvT0_T1_T2_T3_T4_T6_E12temp_storage+12];
	add.s32 	%r364, %r363, %r686;
	ld.shared.u32 	%r365, [_ZZN3cub18CUB_300001_SM_10006detail6reduce28DeviceReduceSingleTileKernelINS2_10policy_hubIijN4cuda3std3__44plusIiEEE10Policy1000EPiSC_iS9_iiNS7_10__identityEEEvT0_T1_T2_T3_T4_T6_E12temp_storage+16];
	add.s32 	%r366, %r364, %r365;
	ld.shared.u32 	%r367, [_ZZN3cub18CUB_300001_SM_10006detail6reduce28DeviceReduceSingleTileKernelINS2_10policy_hubIijN4cuda3std3__44plusIiEEE10Policy1000EPiSC_iS9_iiNS7_10__identityEEEvT0_T1_T2_T3_T4_T6_E12temp_storage+20];
	add.s32 	%r368, %r366, %r367;
	ld.shared.u32 	%r369, [_ZZN3cub18CUB_300001_SM_10006detail6reduce28DeviceReduceSingleTileKernelINS2_10policy_hubIijN4cuda3std3__44plusIiEEE10Policy1000EPiSC_iS9_iiNS7_10__identityEEEvT0_T1_T2_T3_T4_T6_E12temp_storage+24];
	add.s32 	%r370, %r368, %r369;
	ld.shared.u32 	%r371, [_ZZN3cub18CUB_300001_SM_10006detail6reduce28DeviceReduceSingleTileKernelINS2_10policy_hubIijN4cuda3std3__44plusIiEEE10Policy1000EPiSC_iS9_iiNS7_10__identityEEEvT0_T1_T2_T3_T4_T6_E12temp_storage+28];
	add.s32 	%r372, %r370, %r371;
	ld.shared.u32 	%r373, [_ZZN3cub18CUB_300001_SM_10006detail6reduce28DeviceReduceSingleTileKernelINS2_10policy_hubIijN4cuda3std3__44plusIiEEE10Policy1000EPiSC_iS9_iiNS7_10__identityEEEvT0_T1_T2_T3_T4_T6_E12temp_storage+32];
	add.s32 	%r374, %r372, %r373;
	ld.shared.u32 	%r375, [_ZZN3cub18CUB_300001_SM_10006detail6reduce28DeviceReduceSingleTileKernelINS2_10policy_hubIijN4cuda3std3__44plusIiEEE10Policy1000EPiSC_iS9_iiNS7_10__identityEEEvT0_T1_T2_T3_T4_T6_E12temp_storage+36];
	add.s32 	%r686, %r374, %r375;
	bra.uni 	$L__BB16_72;
$L__BB16_52:
	// begin inline asm
	mov.u32 %r265, %laneid;
	// end inline asm
	and.b32  	%r291, %r60, 992;
	add.s32 	%r292, %r291, 32;
	setp.gt.s32 	%p27, %r292, %r120;
	not.b32 	%r293, %r291;
	add.s32 	%r294, %r120, %r293;
	selp.b32 	%r289, %r294, 31, %p27;
	mov.b32 	%r268, 1;
	mov.b32 	%r290, -1;
	// begin inline asm
	shfl.sync.down.b32 %r266, %r670, %r268, %r289, %r290;
	// end inline asm
	setp.lt.s32 	%p28, %r265, %r289;
	selp.b32 	%r295, %r266, 0, %p28;
	add.s32 	%r272, %r295, %r670;
	mov.b32 	%r273, 2;
	// begin inline asm
	shfl.sync.down.b32 %r271, %r272, %r273, %r289, %r290;
	// end inline asm
	add.s32 	%r296, %r265, 2;
	setp.gt.s32 	%p29, %r296, %r289;
	selp.b32 	%r297, 0, %r271, %p29;
	add.s32 	%r277, %r272, %r297;
	mov.b32 	%r278, 4;
	// begin inline asm
	shfl.sync.down.b32 %r276, %r277, %r278, %r289, %r290;
	// end inline asm
	add.s32 	%r298, %r265, 4;
	setp.gt.s32 	%p30, %r298, %r289;
	selp.b32 	%r299, 0, %r276, %p30;
	add.s32 	%r282, %r277, %r299;
	mov.b32 	%r283, 8;
	// begin inline asm
	shfl.sync.down.b32 %r281, %r282, %r283, %r289, %r290;
	// end inline asm
	add.s32 	%r300, %r265, 8;
	setp.gt.s32 	%p31, %r300, %r289;
	selp.b32 	%r301, 0, %r281, %p31;
	add.s32 	%r287, %r282, %r301;
	mov.b32 	%r288, 16;
	// begin inline asm
	shfl.sync.down.b32 %r286, %r287, %r288, %r289, %r290;
	// end inline asm
	add.s32 	%r302, %r265, 16;
	setp.gt.s32 	%p32, %r302, %r289;
	selp.b32 	%r303, 0, %r286, %p32;
	add.s32 	%r686, %r287, %r303;
	setp.ne.s32 	%p33, %r265, 0;
	@%p33 bra 	$L__BB16_54;
	shr.u32 	%r304, %r60, 3;
	and.b32  	%r305, %r304, 124;
	mov.u32 	%r306, _ZZN3cub18CUB_300001_SM_10006detail6reduce28DeviceReduceSingleTileKernelINS2_10policy_hubIijN4cuda3std3__44plusIiEEE10Policy1000EPiSC_iS9_iiNS7_10__identityEEEvT0_T1_T2_T3_T4_T6_E12temp_storage;
	add.s32 	%r307, %r306, %r305;
	st.shared.u32 	[%r307+8], %r686;
$L__BB16_54:
	bar.sync 	0;
	setp.ne.s32 	%p34, %r60, 0;
	@%p34 bra 	$L__BB16_72;
	setp.gt.s32 	%p35, %r120, 32;
	ld.shared.u32 	%r308, [_ZZN3cub18CUB_300001_SM_10006detail6reduce28DeviceReduceSingleTileKernelINS2_10policy_hubIijN4cuda3std3__44plusIiEEE10Policy1000EPiSC_iS9_iiNS7_10__identityEEEvT0_T1_T2_T3_T4_T6_E12temp_storage+12];
	selp.b32 	%r309, %r308, 0, %p35;
	add.s32 	%r310, %r309, %r686;
	setp.gt.s32 	%p36, %r120, 64;
	ld.shared.u32 	%r311, [_ZZN3cub18CUB_300001_SM_10006detail6reduce28DeviceReduceSingleTileKernelINS2_10policy_hubIijN4cuda3std3__44plusIiEEE10Policy1000EPiSC_iS9_iiNS7_10__identityEEEvT0_T1_T2_T3_T4_T6_E12temp_storage+16];
	selp.b32 	%r312, %r311, 0, %p36;
	add.s32 	%r313, %r310, %r312;
	setp.gt.s32 	%p37, %r120, 96;
	ld.shared.u32 	%r314, [_ZZN3cub18CUB_300001_SM_10006detail6reduce28DeviceReduceSingleTileKernelINS2_10policy_hubIijN4cuda3std3__44plusIiEEE10Policy1000EPiSC_iS9_iiNS7_10__identityEEEvT0_T1_T2_T3_T4_T6_E12temp_storage+20];
	selp.b32 	%r315, %r314, 0, %p37;
	add.s32 	%r316, %r313, %r315;
	setp.gt.s32 	%p38, %r120, 128;
	ld.shared.u32 	%r317, [_ZZN3cub18CUB_300001_SM_10006detail6reduce28DeviceReduceSingleTileKernelINS2_10policy_hubIijN4cuda3std3__44plusIiEEE10Policy1000EPiSC_iS9_iiNS7_10__identityEEEvT0_T1_T2_T3_T4_T6_E12temp_storage+24];
	selp.b32 	%r318, %r317, 0, %p38;
	add.s32 	%r319, %r316, %r318;
	setp.gt.s32 	%p39, %r120, 160;
	ld.shared.u32 	%r320, [_ZZN3cub18CUB_300001_SM_10006detail6reduce28DeviceReduceSingleTileKernelINS2_10policy_hubIijN4cuda3std3__44plusIiEEE10Policy1000EPiSC_iS9_iiNS7_10__identityEEEvT0_T1_T2_T3_T4_T6_E12temp_storage+28];
	selp.b32 	%r321, %r320, 0, %p39;
	add.s32 	%r322, %r319, %r321;
	setp.gt.s32 	%p40, %r120, 192;
	ld.shared.u32 	%r323, [_ZZN3cub18CUB_300001_SM_10006detail6reduce28DeviceReduceSingleTileKernelINS2_10policy_hubIijN4cuda3std3__44plusIiEEE10Policy1000EPiSC_iS9_iiNS7_10__identityEEEvT0_T1_T2_T3_T4_T6_E12temp_storage+32];
	selp.b32 	%r324, %r323, 0, %p40;
	add.s32 	%r325, %r322, %r324;
	setp.gt.s32 	%p41, %r120, 224;
	ld.shared.u32 	%r326, [_ZZN3cub18CUB_300001_SM_10006detail6reduce28DeviceReduceSingleTileKernelINS2_10policy_hubIijN4cuda3std3__44plusIiEEE10Policy1000EPiSC_iS9_iiNS7_10__identityEEEvT0_T1_T2_T3_T4_T6_E12temp_storage+36];
	selp.b32 	%r327, %r326, 0, %p41;
	add.s32 	%r686, %r325, %r327;
	bra.uni 	$L__BB16_72;
$L__BB16_56:
	mov.u32 	%r85, %tid.x;
	mul.wide.u32 	%rd35, %r85, 4;
	add.s64 	%rd19, %rd16, %rd35;
	// begin inline asm
	ld.global.nc.u32 %r122, [%rd19];
	// end inline asm
	add.s64 	%rd20, %rd19, 1024;
	// begin inline asm
	ld.global.nc.u32 %r123, [%rd20];
	// end inline asm
	add.s64 	%rd21, %rd19, 2048;
	// begin inline asm
	ld.global.nc.u32 %r124, [%rd21];
	// end inline asm
	add.s64 	%rd22, %rd19, 3072;
	// begin inline asm
	ld.global.nc.u32 %r125, [%rd22];
	// end inline asm
	add.s64 	%rd23, %rd19, 4096;
	// begin inline asm
	ld.global.nc.u32 %r126, [%rd23];
	// end inline asm
	add.s64 	%rd24, %rd19, 5120;
	// begin inline asm
	ld.global.nc.u32 %r127, [%rd24];
	// end inline asm
	add.s64 	%rd25, %rd19, 6144;
	// begin inline asm
	ld.global.nc.u32 %r128, [%rd25];
	// end inline asm
	add.s64 	%rd26, %rd19, 7168;
	// begin inline asm
	ld.global.nc.u32 %r129, [%rd26];
	// end inline asm
	add.s64 	%rd27, %rd19, 8192;
	// begin inline asm
	ld.global.nc.u32 %r130, [%rd27];
	// end inline asm
	add.s64 	%rd28, %rd19, 9216;
	// begin inline asm
	ld.global.nc.u32 %r131, [%rd28];
	// end inline asm
	add.s64 	%rd29, %rd19, 10240;
	// begin inline asm
	ld.global.nc.u32 %r132, [%rd29];
	// end inline asm
	add.s64 	%rd30, %rd19, 11264;
	// begin inline asm
	ld.global.nc.u32 %r133, [%rd30];
	// end inline asm
	add.s64 	%rd31, %rd19, 12288;
	// begin inline asm
	ld.global.nc.u32 %r134, [%rd31];
	// end inline asm
	add.s64 	%rd32, %rd19, 13312;
	// begin inline asm
	ld.global.nc.u32 %r135, [%rd32];
	// end inline asm
	add.s64 	%rd33, %rd19, 14336;
	// begin inline asm
	ld.global.nc.u32 %r136, [%rd33];
	// end inline asm
	add.s64 	%rd34, %rd19, 15360;
	// begin inline asm
	ld.global.nc.u32 %r137, [%rd34];
	// end inline asm
	add.s32 	%r139, %r123, %r122;
	add.s32 	%r140, %r124, %r139;
	add.s32 	%r141, %r125, %r140;
	add.s32 	%r142, %r126, %r141;
	add.s32 	%r143, %r127, %r142;
	add.s32 	%r144, %r128, %r143;
	add.s32 	%r145, %r129, %r144;
	add.s32 	%r146, %r130, %r145;
	add.s32 	%r147, %r131, %r146;
	add.s32 	%r148, %r132, %r147;
	add.s32 	%r149, %r133, %r148;
	add.s32 	%r150, %r134, %r149;
	add.s32 	%r151, %r135, %r150;
	add.s32 	%r152, %r136, %r151;
	add.s32 	%r685, %r137, %r152;
	setp.lt.u32 	%p4, %r120, 8192;
	mov.b32 	%r674, 4096;
	@%p4 bra 	$L__BB16_60;
	add.s32 	%r87, %r120, -4096;
	mov.b32 	%r674, 4096;
$L__BB16_58:
	mul.wide.s32 	%rd52, %r674, 4;
	add.s64 	%rd36, %rd19, %rd52;
	// begin inline asm
	ld.global.nc.u32 %r154, [%rd36];
	// end inline asm
	add.s64 	%rd37, %rd36, 1024;
	// begin inline asm
	ld.global.nc.u32 %r155, [%rd37];
	// end inline asm
	add.s64 	%rd38, %rd36, 2048;
	// begin inline asm
	ld.global.nc.u32 %r156, [%rd38];
	// end inline asm
	add.s64 	%rd39, %rd36, 3072;
	// begin inline asm
	ld.global.nc.u32 %r157, [%rd39];
	// end inline asm
	add.s64 	%rd40, %rd36, 4096;
	// begin inline asm
	ld.global.nc.u32 %r158, [%rd40];
	// end inline asm
	add.s64 	%rd41, %rd36, 5120;
	// begin inline asm
	ld.global.nc.u32 %r159, [%rd41];
	// end inline asm
	add.s64 	%rd42, %rd36, 6144;
	// begin inline asm
	ld.global.nc.u32 %r160, [%rd42];
	// end inline asm
	add.s64 	%rd43, %rd36, 7168;
	// begin inline asm
	ld.global.nc.u32 %r161, [%rd43];
	// end inline asm
	add.s64 	%rd44, %rd36, 8192;
	// begin inline asm
	ld.global.nc.u32 %r162, [%rd44];
	// end inline asm
	add.s64 	%rd45, %rd36, 9216;
	// begin inline asm
	ld.global.nc.u32 %r163, [%rd45];
	// end inline asm
	add.s64 	%rd46, %rd36, 10240;
	// begin inline asm
	ld.global.nc.u32 %r164, [%rd46];
	// end inline asm
	add.s64 	%rd47, %rd36, 11264;
	// begin inline asm
	ld.global.nc.u32 %r165, [%rd47];
	// end inline asm
	add.s64 	%rd48, %rd36, 12288;
	// begin inline asm
	ld.global.nc.u32 %r166, [%rd48];
	// end inline asm
	add.s64 	%rd49, %rd36, 13312;
	// begin inline asm
	ld.global.nc.u32 %r167, [%rd49];
	// end inline asm
	add.s64 	%rd50, %rd36, 14336;
	// begin inline asm
	ld.global.nc.u32 %r168, [%rd50];
	// end inline asm
	add.s64 	%rd51, %rd36, 15360;
	// begin inline asm
	ld.global.nc.u32 %r169, [%rd51];
	// end inline asm
	add.s32 	%r170, %r154, %r685;
	add.s32 	%r171, %r155, %r170;
	add.s32 	%r172, %r156, %r171;
	add.s32 	%r173, %r157, %r172;
	add.s32 	%r174, %r158, %r173;
	add.s32 	%r175, %r159, %r174;
	add.s32 	%r176, %r160, %r175;
	add.s32 	%r177, %r161, %r176;
	add.s32 	%r178, %r162, %r177;
	add.s32 	%r179, %r163, %r178;
	add.s32 	%r180, %r164, %r179;
	add.s32 	%r181, %r165, %r180;
	add.s32 	%r182, %r166, %r181;
	add.s32 	%r183, %r167, %r182;
	add.s32 	%r184, %r168, %r183;
	add.s32 	%r685, %r169, %r184;
	sub.s32 	%r185, %r120, %r674;
	setp.lt.s32 	%p5, %r185, 4096;
	@%p5 bra 	$L__BB16_68;
	add.s32 	%r674, %r674, 4096;
	setp.le.s32 	%p6, %r674, %r87;
	@%p6 bra 	$L__BB16_58;
$L__BB16_60:
	setp.le.s32 	%p7, %r120, %r674;
	@%p7 bra 	$L__BB16_68;
	sub.s32 	%r94, %r120, %r674;
	setp.ge.s32 	%p8, %r85, %r94;
	@%p8 bra 	$L__BB16_68;
	not.b32 	%r187, %r85;
	add.s32 	%r188, %r120, %r187;
	sub.s32 	%r95, %r188, %r674;
	and.b32  	%r189, %r95, 768;
	setp.eq.s32 	%p9, %r189, 768;
	mov.u32 	%r679, %r85;
	@%p9 bra 	$L__BB16_65;
	add.s32 	%r676, %r85, %r674;
	shr.u32 	%r190, %r95, 8;
	add.s32 	%r191, %r190, 1;
	and.b32  	%r192, %r191, 3;
	neg.s32 	%r675, %r192;
	mov.u32 	%r679, %r85;
$L__BB16_64:
	.pragma "nounroll";
	mul.wide.u32 	%rd54, %r676, 4;
	add.s64 	%rd53, %rd16, %rd54;
	// begin inline asm
	ld.global.nc.u32 %r193, [%rd53];
	// end inline asm
	add.s32 	%r685, %r193, %r685;
	add.s32 	%r679, %r679, 256;
	add.s32 	%r676, %r676, 256;
	add.s32 	%r675, %r675, 1;
	setp.ne.s32 	%p10, %r675, 0;
	@%p10 bra 	$L__BB16_64;
$L__BB16_65:
	setp.lt.u32 	%p11, %r95, 768;
	@%p11 bra 	$L__BB16_68;
	cvt.u64.u32 	%rd55, %r679;
	cvt.u64.u32 	%rd56, %r674;
	add.s64 	%rd57, %rd55, %rd56;
	shl.b64 	%rd58, %rd57, 2;
	add.s64 	%rd59, %rd58, %rd16;
	add.s64 	%rd124, %rd59, 2048;
	add.s32 	%r682, %r679, %r674;
$L__BB16_67:
	mul.wide.u32 	%rd64, %r682, 4;
	add.s64 	%rd60, %rd16, %rd64;
	// begin inline asm
	ld.global.nc.u32 %r194, [%rd60];
	// end inline asm
	add.s32 	%r198, %r194, %r685;
	add.s64 	%rd61, %rd124, -1024;
	// begin inline asm
	ld.global.nc.u32 %r195, [%rd61];
	// end inline asm
	add.s32 	%r199, %r195, %r198;
	// begin inline asm
	ld.global.nc.u32 %r196, [%rd124];
	// end inline asm
	add.s32 	%r200, %r196, %r199;
	add.s64 	%rd63, %rd124, 1024;
	// begin inline asm
	ld.global.nc.u32 %r197, [%rd63];
	// end inline asm
	add.s32 	%r685, %r197, %r200;
	add.s32 	%r679, %r679, 1024;
	add.s64 	%rd124, %rd124, 4096;
	add.s32 	%r682, %r682, 1024;
	setp.lt.s32 	%p12, %r679, %r94;
	@%p12 bra 	$L__BB16_67;
$L__BB16_68:
	// begin inline asm
	mov.u32 %r201, %laneid;
	// end inline asm
	mov.b32 	%r204, 1;
	mov.b32 	%r225, 31;
	mov.b32 	%r226, -1;
	// begin inline asm
	shfl.sync.down.b32 %r202, %r685, %r204, %r225, %r226;
	// end inline asm
	setp.gt.s32 	%p13, %r201, 30;
	selp.b32 	%r227, 0, %r202, %p13;
	add.s32 	%r208, %r227, %r685;
	mov.b32 	%r209, 2;
	// begin inline asm
	shfl.sync.down.b32 %r207, %r208, %r209, %r225, %r226;
	// end inline asm
	setp.gt.s32 	%p14, %r201, 29;
	selp.b32 	%r228, 0, %r207, %p14;
	add.s32 	%r213, %r208, %r228;
	mov.b32 	%r214, 4;
	// begin inline asm
	shfl.sync.down.b32 %r212, %r213, %r214, %r225, %r226;
	// end inline asm
	setp.gt.s32 	%p15, %r201, 27;
	selp.b32 	%r229, 0, %r212, %p15;
	add.s32 	%r218, %r213, %r229;
	mov.b32 	%r219, 8;
	// begin inline asm
	shfl.sync.down.b32 %r217, %r218, %r219, %r225, %r226;
	// end inline asm
	setp.gt.s32 	%p16, %r201, 23;
	selp.b32 	%r230, 0, %r217, %p16;
	add.s32 	%r223, %r218, %r230;
	mov.b32 	%r224, 16;
	// begin inline asm
	shfl.sync.down.b32 %r222, %r223, %r224, %r225, %r226;
	// end inline asm
	setp.gt.s32 	%p17, %r201, 15;
	selp.b32 	%r231, 0, %r222, %p17;
	add.s32 	%r686, %r223, %r231;
	setp.ne.s32 	%p18, %r201, 0;
	@%p18 bra 	$L__BB16_70;
	shr.u32 	%r232, %r85, 3;
	and.b32  	%r233, %r232, 124;
	mov.u32 	%r234, _ZZN3cub18CUB_300001_SM_10006detail6reduce28DeviceReduceSingleTileKernelINS2_10policy_hubIijN4cuda3std3__44plusIiEEE10Policy1000EPiSC_iS9_iiNS7_10__identityEEEvT0_T1_T2_T3_T4_T6_E12temp_storage;
	add.s32 	%r235, %r234, %r233;
	st.shared.u32 	[%r235+8], %r686;
$L__BB16_70:
	bar.sync 	0;
	setp.ne.s32 	%p19, %r85, 0;
	@%p19 bra 	$L__BB16_72;
	ld.shared.u32 	%r236, [_ZZN3cub18CUB_300001_SM_10006detail6reduce28DeviceReduceSingleTileKernelINS2_10policy_hubIijN4cuda3std3__44plusIiEEE10Policy1000EPiSC_iS9_iiNS7_10__identityEEEvT0_T1_T2_T3_T4_T6_E12temp_storage+12];
	add.s32 	%r237, %r236, %r686;
	ld.shared.u32 	%r238, [_ZZN3cub18CUB_300001_SM_10006detail6reduce28DeviceReduceSingleTileKernelINS2_10policy_hubIijN4cuda3std3__44plusIiEEE10Policy1000EPiSC_iS9_iiNS7_10__identityEEEvT0_T1_T2_T3_T4_T6_E12temp_storage+16];
	add.s32 	%r239, %r237, %r238;
	ld.shared.u32 	%r240, [_ZZN3cub18CUB_300001_SM_10006detail6reduce28DeviceReduceSingleTileKernelINS2_10policy_hubIijN4cuda3std3__44plusIiEEE10Policy1000EPiSC_iS9_iiNS7_10__identityEEEvT0_T1_T2_T3_T4_T6_E12temp_storage+20];
	add.s32 	%r241, %r239, %r240;
	ld.shared.u32 	%r242, [_ZZN3cub18CUB_300001_SM_10006detail6reduce28DeviceReduceSingleTileKernelINS2_10policy_hubIijN4cuda3std3__44plusIiEEE10Policy1000EPiSC_iS9_iiNS7_10__identityEEEvT0_T1_T2_T3_T4_T6_E12temp_storage+24];
	add.s32 	%r243, %r241, %r242;
	ld.shared.u32 	%r244, [_ZZN3cub18CUB_300001_SM_10006detail6reduce28DeviceReduceSingleTileKernelINS2_10policy_hubIijN4cuda3std3__44plusIiEEE10Policy1000EPiSC_iS9_iiNS7_10__identityEEEvT0_T1_T2_T3_T4_T6_E12temp_storage+28];
	add.s32 	%r245, %r243, %r244;
	ld.shared.u32 	%r246, [_ZZN3cub18CUB_300001_SM_10006detail6reduce28DeviceReduceSingleTileKernelINS2_10policy_hubIijN4cuda3std3__44plusIiEEE10Policy1000EPiSC_iS9_iiNS7_10__identityEEEvT0_T1_T2_T3_T4_T6_E12temp_storage+32];
	add.s32 	%r247, %r245, %r246;
	ld.shared.u32 	%r248, [_ZZN3cub18CUB_300001_SM_10006detail6reduce28DeviceReduceSingleTileKernelINS2_10policy_hubIijN4cuda3std3__44plusIiEEE10Policy1000EPiSC_iS9_iiNS7_10__identityEEEvT0_T1_T2_T3_T4_T6_E12temp_storage+36];
	add.s32 	%r686, %r247, %r248;
$L__BB16_72:
	mov.u32 	%r631, %tid.x;
	setp.ne.s32 	%p95, %r631, 0;
	@%p95 bra 	$L__BB16_74;
	add.s32 	%r632, %r686, %r121;
	st.global.u32 	[%rd1], %r632;
$L__BB16_74:
	ret;

}
	// .globl	_ZN3cub18CUB_300001_SM_10006detail6reduce28DeviceReduceSingleTileKernelINS2_10policy_hubIiyN4cuda3std3__44plusIiEEE10Policy1000EN6thrust24THRUST_300001_SM_1000_NS6detail15normal_iteratorINSD_10device_ptrIiEEEEPiyS9_iiNS7_10__identityEEEvT0_T1_T2_T3_T4_T6_
.visible .entry _ZN3cub18CUB_300001_SM_10006detail6reduce28DeviceReduceSingleTileKernelINS2_10policy_hubIiyN4cuda3std3__44plusIiEEE10Policy1000EN6thrust24THRUST_300001_SM_1000_NS6detail15normal_iteratorINSD_10device_ptrIiEEEEPiyS9_iiNS7_10__identityEEEvT0_T1_T2_T3_T4_T6_(
	.param .align 8 .b8 _ZN3cub18CUB_300001_SM_10006detail6reduce28DeviceReduceSingleTileKernelINS2_10policy_hubIiyN4cuda3std3__44plusIiEEE10Policy1000EN6thrust24THRUST_300001_SM_1000_NS6detail15normal_iteratorINSD_10device_ptrIiEEEEPiyS9_iiNS7_10__identityEEEvT0_T1_T2_T3_T4_T6__param_0[8],
	.param .u64 .ptr .align 1 _ZN3cub18CUB_300001_SM_10006detail6reduce28DeviceReduceSingleTileKernelINS2_10policy_hubIiyN4cuda3std3__44plusIiEEE10Policy1000EN6thrust24THRUST_300001_SM_1000_NS6detail15normal_iteratorINSD_10device_ptrIiEEEEPiyS9_iiNS7_10__identityEEEvT0_T1_T2_T3_T4_T6__param_1,
	.param .u64 _ZN3cub18CUB_300001_SM_10006detail6reduce28DeviceReduceSingleTileKernelINS2_10policy_hubIiyN4cuda3std3__44plusIiEEE10Policy1000EN6thrust24THRUST_300001_SM_1000_NS6detail15normal_iteratorINSD_10device_ptrIiEEEEPiyS9_iiNS7_10__identityEEEvT0_T1_T2_T3_T4_T6__param_2,
	.param .align 1 .b8 _ZN3cub18CUB_300001_SM_10006detail6reduce28DeviceReduceSingleTileKernelINS2_10policy_hubIiyN4cuda3std3__44plusIiEEE10Policy1000EN6thrust24THRUST_300001_SM_1000_NS6detail15normal_iteratorINSD_10device_ptrIiEEEEPiyS9_iiNS7_10__identityEEEvT0_T1_T2_T3_T4_T6__param_3[1],
	.param .u32 _ZN3cub18CUB_300001_SM_10006detail6reduce28DeviceReduceSingleTileKernelINS2_10policy_hubIiyN4cuda3std3__44plusIiEEE10Policy1000EN6thrust24THRUST_300001_SM_1000_NS6detail15normal_iteratorINSD_10device_ptrIiEEEEPiyS9_iiNS7_10__identityEEEvT0_T1_T2_T3_T4_T6__param_4,
	.param .align 1 .b8 _ZN3cub18CUB_300001_SM_10006detail6reduce28DeviceReduceSingleTileKernelINS2_10policy_hubIiyN4cuda3std3__44plusIiEEE10Policy1000EN6thrust24THRUST_300001_SM_1000_NS6detail15normal_iteratorINSD_10device_ptrIiEEEEPiyS9_iiNS7_10__identityEEEvT0_T1_T2_T3_T4_T6__param_5[1]
)
.maxntid 256
.minnctapersm 1
{
	.reg .pred 	%p<59>;
	.reg .b32 	%r<471>;
	.reg .b64 	%rd<56>;
	// demoted variable
	.shared .align 4 .b8 _ZZN3cub18CUB_300001_SM_10006detail6reduce28DeviceReduceSingleTileKernelINS2_10policy_hubIiyN4cuda3std3__44plusIiEEE10Policy1000EN6thrust24THRUST_300001_SM_1000_NS6detail15normal_iteratorINSD_10device_ptrIiEEEEPiyS9_iiNS7_10__identityEEEvT0_T1_T2_T3_T4_T6_E12temp_storage[44];
	ld.param.u64 	%rd18, [_ZN3cub18CUB_300001_SM_10006detail6reduce28DeviceReduceSingleTileKernelINS2_10policy_hubIiyN4cuda3std3__44plusIiEEE10Policy1000EN6thrust24THRUST_300001_SM_1000_NS6detail15normal_iteratorINSD_10device_ptrIiEEEEPiyS9_iiNS7_10__identityEEEvT0_T1_T2_T3_T4_T6__param_0];
	ld.param.u64 	%rd20, [_ZN3cub18CUB_300001_SM_10006detail6reduce28DeviceReduceSingleTileKernelINS2_10policy_hubIiyN4cuda3std3__44plusIiEEE10Policy1000EN6thrust24THRUST_300001_SM_1000_NS6detail15normal_iteratorINSD_10device_ptrIiEEEEPiyS9_iiNS7_10__identityEEEvT0_T1_T2_T3_T4_T6__param_1];
	ld.param.u64 	%rd19, [_ZN3cub18CUB_300001_SM_10006detail6reduce28DeviceReduceSingleTileKernelINS2_10policy_hubIiyN4cuda3std3__44plusIiEEE10Policy1000EN6thrust24THRUST_300001_SM_1000_NS6detail15normal_iteratorINSD_10device_ptrIiEEEEPiyS9_iiNS7_10__identityEEEvT0_T1_T2_T3_T4_T6__param_2];
	ld.param.u32 	%r81, [_ZN3cub18CUB_300001_SM_10006detail6reduce28DeviceReduceSingleTileKernelINS2_10policy_hubIiyN4cuda3std3__44plusIiEEE10Policy1000EN6thrust24THRUST_300001_SM_1000_NS6detail15normal_iteratorINSD_10device_ptrIiEEEEPiyS9_iiNS7_10__identityEEEvT0_T1_T2_T3_T4_T6__param_4];
	cvta.to.global.u64 	%rd1, %rd20;
	setp.ne.s64 	%p1, %rd19, 0;
	@%p1 bra 	$L__BB17_3;
	mov.u32 	%r434, %tid.x;
	setp.ne.s32 	%p58, %r434, 0;
	@%p58 bra 	$L__BB17_51;
	st.global.u32 	[%rd1], %r81;
	bra.uni 	$L__BB17_51;
$L__BB17_3:
	cvta.to.global.u64 	%rd2, %rd18;
	setp.gt.u64 	%p2, %rd19, 4095;
	@%p2 bra 	$L__BB17_28;
	cvt.u32.u64 	%r1, %rd19;
	mov.u32 	%r2, %tid.x;
	setp.ge.u32 	%p24, %r2, %r1;
	mov.b32 	%r452, 0;
	mov.u32 	%r441, %r2;
	@%p24 bra 	$L__BB17_6;
	mul.wide.u32 	%rd41, %r2, 4;
	add.s64 	%rd42, %rd2, %rd41;
	ld.global.u32 	%r452, [%rd42];
	add.s32 	%r441, %r2, 256;
$L__BB17_6:
	setp.ge.u32 	%p25, %r441, %r1;
	@%p25 bra 	$L__BB17_19;
	not.b32 	%r261, %r441;
	add.s32 	%r262, %r261, %r1;
	shr.u32 	%r263, %r262, 8;
	add.s32 	%r7, %r263, 1;
	and.b32  	%r8, %r7, 15;
	setp.lt.u32 	%p26, %r262, 3840;
	@%p26 bra 	$L__BB17_10;
	and.b32  	%r264, %r7, 33554416;
	neg.s32 	%r437, %r264;
	mul.wide.u32 	%rd43, %r441, 4;
	add.s64 	%rd44, %rd43, %rd2;
	add.s64 	%rd51, %rd44, 8192;
$L__BB17_9:
	.pragma "nounroll";
	ld.global.u32 	%r265, [%rd51+-8192];
	add.s32 	%r266, %r265, %r452;
	ld.global.u32 	%r267, [%rd51+-7168];
	add.s32 	%r268, %r267, %r266;
	ld.global.u32 	%r269, [%rd51+-6144];
	add.s32 	%r270, %r269, %r268;
	ld.global.u32 	%r271, [%rd51+-5120];
	add.s32 	%r272, %r271, %r270;
	ld.global.u32 	%r273, [%rd51+-4096];
	add.s32 	%r274, %r273, %r272;
	ld.global.u32 	%r275, [%rd51+-3072];
	add.s32 	%r276, %r275, %r274;
	ld.global.u32 	%r277, [%rd51+-2048];
	add.s32 	%r278, %r277, %r276;
	ld.global.u32 	%r279, [%rd51+-1024];
	add.s32 	%r280, %r279, %r278;
	ld.global.u32 	%r281, [%rd51];
	add.s32 	%r282, %r281, %r280;
	ld.global.u32 	%r283, [%rd51+1024];
	add.s32 	%r284, %r283, %r282;
	ld.global.u32 	%r285, [%rd51+2048];
	add.s32 	%r286, %r285, %r284;
	ld.global.u32 	%r287, [%rd51+3072];
	add.s32 	%r288, %r287, %r286;
	ld.global.u32 	%r289, [%rd51+4096];
	add.s32 	%r290, %r289, %r288;
	ld.global.u32 	%r291, [%rd51+5120];
	add.s32 	%r292, %r291, %r290;
	ld.global.u32 	%r293, [%rd51+6144];
	add.s32 	%r294, %r293, %r292;
	ld.global.u32 	%r295, [%rd51+7168];
	add.s32 	%r452, %r295, %r294;
	add.s32 	%r441, %r441, 4096;
	add.s32 	%r437, %r437, 16;
	add.s64 	%rd51, %rd51, 16384;
	setp.ne.s32 	%p27, %r437, 0;
	@%p27 bra 	$L__BB17_9;
$L__BB17_10:
	setp.eq.s32 	%p28, %r8, 0;
	@%p28 bra 	$L__BB17_19;
	and.b32  	%r19, %r7, 7;
	setp.lt.u32 	%p29, %r8, 8;
	@%p29 bra 	$L__BB17_13;
	mul.wide.s32 	%rd45, %r441, 4;
	add.s64 	%rd46, %rd2, %rd45;
	ld.global.u32 	%r297, [%rd46];
	add.s32 	%r298, %r297, %r452;
	ld.global.u32 	%r299, [%rd46+1024];
	add.s32 	%r300, %r299, %r298;
	ld.global.u32 	%r301, [%rd46+2048];
	add.s32 	%r302, %r301, %r300;
	ld.global.u32 	%r303, [%rd46+3072];
	add.s32 	%r304, %r303, %r302;
	ld.global.u32 	%r305, [%rd46+4096];
	add.s32 	%r306, %r305, %r304;
	ld.global.u32 	%r307, [%rd46+5120];
	add.s32 	%r308, %r307, %r306;
	ld.global.u32 	%r309, [%rd46+6144];
	add.s32 	%r310, %r309, %r308;
	ld.global.u32 	%r311, [%rd46+7168];
	add.s32 	%r452, %r311, %r310;
	add.s32 	%r441, %r441, 2048;
$L__BB17_13:
	setp.eq.s32 	%p30, %r19, 0;
	@%p30 bra 	$L__BB17_19;
	and.b32  	%r25, %r7, 3;
	setp.lt.u32 	%p31, %r19, 4;
	@%p31 bra 	$L__BB17_16;
	mul.wide.s32 	%rd47, %r441, 4;
	add.s64 	%rd48, %rd2, %rd47;
	ld.global.u32 	%r313, [%rd48];
	add.s32 	%r314, %r313, %r452;
	ld.global.u32 	%r315, [%rd48+1024];
	add.s32 	%r316, %r315, %r314;
	ld.global.u32 	%r317, [%rd48+2048];
	add.s32 	%r318, %r317, %r316;
	ld.global.u32 	%r319, [%rd48+3072];
	add.s32 	%r452, %r319, %r318;
	add.s32 	%r441, %r441, 1024;
$L__BB17_16:
	setp.eq.s32 	%p32, %r25, 0;
	@%p32 bra 	$L__BB17_19;
	neg.s32 	%r449, %r25;
$L__BB17_18:
	.pragma "nounroll";
	mul.wide.s32 	%rd49, %r441, 4;
	add.s64 	%rd50, %rd2, %rd49;
	ld.global.u32 	%r320, [%rd50];
	add.s32 	%r452, %r320, %r452;
	add.s32 	%r441, %r441, 256;
	add.s32 	%r449, %r449, 1;
	setp.ne.s32 	%p33, %r449, 0;
	@%p33 bra 	$L__BB17_18;
$L__BB17_19:
	setp.lt.u64 	%p34, %rd19, 256;
	@%p34 bra 	$L__BB17_24;
	// begin inline asm
	mov.u32 %r384, %laneid;
	// end inline asm
	mov.b32 	%r387, 1;
	mov.b32 	%r408, 31;
	mov.b32 	%r409, -1;
	// begin inline asm
	shfl.sync.down.b32 %r385, %r452, %r387, %r408, %r409;
	// end inline asm
	setp.gt.s32 	%p50, %r384, 30;
	selp.b32 	%r410, 0, %r385, %p50;
	add.s32 	%r391, %r410, %r452;
	mov.b32 	%r392, 2;
	// begin inline asm
	shfl.sync.down.b32 %r390, %r391, %r392, %r408, %r409;
	// end inline asm
	setp.gt.s32 	%p51, %r384, 29;
	selp.b32 	%r411, 0, %r390, %p51;
	add.s32 	%r396, %r391, %r411;
	mov.b32 	%r397, 4;
	// begin inline asm
	shfl.sync.down.b32 %r395, %r396, %r397, %r408, %r409;
	// end inline asm
	setp.gt.s32 	%p52, %r384, 27;
	selp.b32 	%r412, 0, %r395, %p52;
	add.s32 	%r401, %r396, %r412;
	mov.b32 	%r402, 8;
	// begin inline asm
	shfl.sync.down.b32 %r400, %r401, %r402, %r408, %r409;
	// end inline asm
	setp.gt.s32 	%p53, %r384, 23;
	selp.b32 	%r413, 0, %r400, %p53;
	add.s32 	%r406, %r401, %r413;
	mov.b32 	%r407, 16;
	// begin inline asm
	shfl.sync.down.b32 %r405, %r406, %r407, %r408, %r409;
	// end inline asm
	setp.gt.s32 	%p54, %r384, 15;
	selp.b32 	%r414, 0, %r405, %p54;
	add.s32 	%r470, %r406, %r414;
	setp.ne.s32 	%p55, %r384, 0;
	@%p55 bra 	$L__BB17_22;
	shr.u32 	%r415, %r2, 3;
	and.b32  	%r416, %r415, 124;
	mov.u32 	%r417, _ZZN3cub18CUB_300001_SM_10006detail6reduce28DeviceReduceSingleTileKernelINS2_10policy_hubIiyN4cuda3std3__44plusIiEEE10Policy1000EN6thrust24THRUST_300001_SM_1000_NS6detail15normal_iteratorINSD_10device_ptrIiEEEEPiyS9_iiNS7_10__identityEEEvT0_T1_T2_T3_T4_T6_E12temp_storage;
	add.s32 	%r418, %r417, %r416;
	st.shared.u32 	[%r418+8], %r470;
$L__BB17_22:
	bar.sync 	0;
	setp.ne.s32 	%p56, %r2, 0;
	@%p56 bra 	$L__BB17_49;
	ld.shared.u32 	%r419, [_ZZN3cub18CUB_300001_SM_10006detail6reduce28DeviceReduceSingleTileKernelINS2_10policy_hubIiyN4cuda3std3__44plusIiEEE10Policy1000EN6thrust24THRUST_300001_SM_1000_NS6detail15normal_iteratorINSD_10device_ptrIiEEEEPiyS9_iiNS7_10__identityEEEvT0_T1_T2_T3_T4_T6_E12temp_storage+12];
	add.s32 	%r420, %r419, %r470;
	ld.shared.u32 	%r421, [_ZZN3cub18CUB_300001_SM_10006detail6reduce28DeviceReduceSingleTileKernelINS2_10policy_hubIiyN4cuda3std3__44plusIiEEE10Policy1000EN6thrust24THRUST_300001_SM_1000_NS6detail15normal_iteratorINSD_10device_ptrIiEEEEPiyS9_iiNS7_10__identityEEEvT0_T1_T2_T3_T4_T6_E12temp_storage+16];
	add.s32 	%r422, %r420, %r421;
	ld.shared.u32 	%r423, [_ZZN3cub18CUB_300001_SM_10006detail6reduce28DeviceReduceSingleTileKernelINS2_10policy_hubIiyN4cuda3std3__44plusIiEEE10Policy1000EN6thrust24THRUST_300001_SM_1000_NS6detail15normal_iteratorINSD_10device_ptrIiEEEEPiyS9_iiNS7_10__identityEEEvT0_T1_T2_T3_T4_T6_E12temp_storage+20];
	add.s32 	%r424, %r422, %r423;
	ld.shared.u32 	%r425, [_ZZN3cub18CUB_300001_SM_10006detail6reduce28DeviceReduceSingleTileKernelINS2_10policy_hubIiyN4cuda3std3__44plusIiEEE10Policy1000EN6thrust24THRUST_300001_SM_1000_NS6detail15normal_iteratorINSD_10device_ptrIiEEEEPiyS9_iiNS7_10__identityEEEvT0_T1_T2_T3_T4_T6_E12temp_storage+24];
	add.s32 	%r426, %r424, %r425;
	ld.shared.u32 	%r427, [_ZZN3cub18CUB_300001_SM_10006detail6reduce28DeviceReduceSingleTileKernelINS2_10policy_hubIiyN4cuda3std3__44plusIiEEE10Policy1000EN6thrust24THRUST_300001_SM_1000_NS6detail15normal_iteratorINSD_10device_ptrIiEEEEPiyS9_iiNS7_10__identityEEEvT0_T1_T2_T3_T4_T6_E12temp_storage+28];
	add.s32 	%r428, %r426, %r427;
	ld.shared.u32 	%r429, [_ZZN3cub18CUB_300001_SM_10006detail6reduce28DeviceReduceSingleTileKernelINS2_10policy_hubIiyN4cuda3std3__44plusIiEEE10Policy1000EN6thrust24THRUST_300001_SM_1000_NS6detail15normal_iteratorINSD_10device_ptrIiEEEEPiyS9_iiNS7_10__identityEEEvT0_T1_T2_T3_T4_T6_E12temp_storage+32];
	add.s32 	%r430, %r428, %r429;
	ld.shared.u32 	%r431, [_ZZN3cub18CUB_300001_SM_10006detail6reduce28DeviceReduceSingleTileKernelINS2_10policy_hubIiyN4cuda3std3__44plusIiEEE10Policy1000EN6thrust24THRUST_300001_SM_1000_NS6detail15normal_iteratorINSD_10device_ptrIiEEEEPiyS9_iiNS7_10__identityEEEvT0_T1_T2_T3_T4_T6_E12temp_storage+36];
	add.s32 	%r470, %r430, %r431;
	bra.uni 	$L__BB17_49;
$L__BB17_24:
	// begin inline asm
	mov.u32 %r321, %laneid;
	// end inline asm
	and.b32  	%r347, %r2, 992;
	add.s32 	%r348, %r347, 32;
	setp.gt.u32 	%p35, %r348, %r1;
	not.b32 	%r349, %r347;
	add.s32 	%r350, %r1, %r349;
	selp.b32 	%r345, %r350, 31, %p35;
	mov.b32 	%r324, 1;
	mov.b32 	%r346, -1;
	// begin inline asm
	shfl.sync.down.b32 %r322, %r452, %r324, %r345, %r346;
	// end inline asm
	setp.lt.s32 	%p36, %r321, %r345;
	selp.b32 	%r351, %r322, 0, %p36;
	add.s32 	%r328, %r351, %r452;
	mov.b32 	%r329, 2;
	// begin inline asm
	shfl.sync.down.b32 %r327, %r328, %r329, %r345, %r346;
	// end inline asm
	add.s32 	%r352, %r321, 2;
	setp.gt.s32 	%p37, %r352, %r345;
	selp.b32 	%r353, 0, %r327, %p37;
	add.s32 	%r333, %r328, %r353;
	mov.b32 	%r334, 4;
	// begin inline asm
	shfl.sync.down.b32 %r332, %r333, %r334, %r345, %r346;
	// end inline asm
	add.s32 	%r354, %r321, 4;
	setp.gt.s32 	%p38, %r354, %r345;
	selp.b32 	%r355, 0, %r332, %p38;
	add.s32 	%r338, %r333, %r355;
	mov.b32 	%r339, 8;
	// begin inline asm
	shfl.sync.down.b32 %r337, %r338, %r339, %r345, %r346;
	// end inline asm
	add.s32 	%r356, %r321, 8;
	setp.gt.s32 	%p39, %r356, %r345;
	selp.b32 	%r357, 0, %r337, %p39;
	add.s32 	%r343, %r338, %r357;
	mov.b32 	%r344, 16;
	// begin inline asm
	shfl.sync.down.b32 %r342, %r343, %r344, %r345, %r346;
	// end inline asm
	add.s32 	%r358, %r321, 16;
	setp.gt.s32 	%p40, %r358, %r345;
	selp.b32 	%r359, 0, %r342, %p40;
	add.s32 	%r470, %r343, %r359;
	setp.ne.s32 	%p41, %r321, 0;
	@%p41 bra 	$L__BB17_26;
	shr.u32 	%r360, %r2, 3;
	and.b32  	%r361, %r360, 124;
	mov.u32 	%r362, _ZZN3cub18CUB_300001_SM_10006detail6reduce28DeviceReduceSingleTileKernelINS2_10policy_hubIiyN4cuda3std3__44plusIiEEE10Policy1000EN6thrust24THRUST_300001_SM_1000_NS6detail15normal_iteratorINSD_10device_ptrIiEEEEPiyS9_iiNS7_10__identityEEEvT0_T1_T2_T3_T4_T6_E12temp_storage;
	add.s32 	%r363, %r362, %r361;
	st.shared.u32 	[%r363+8], %r470;
$L__BB17_26:
	bar.sync 	0;
	setp.ne.s32 	%p42, %r2, 0;
	@%p42 bra 	$L__BB17_49;
	setp.gt.u64 	%p43, %rd19, 32;
	ld.shared.u32 	%r364, [_ZZN3cub18CUB_300001_SM_10006detail6reduce28DeviceReduceSingleTileKernelINS2_10policy_hubIiyN4cuda3std3__44plusIiEEE10Policy1000EN6thrust24THRUST_300001_SM_1000_NS6detail15normal_iteratorINSD_10device_ptrIiEEEEPiyS9_iiNS7_10__identityEEEvT0_T1_T2_T3_T4_T6_E12temp_storage+12];
	selp.b32 	%r365, %r364, 0, %p43;
	add.s32 	%r366, %r365, %r470;
	setp.gt.u64 	%p44, %rd19, 64;
	ld.shared.u32 	%r367, [_ZZN3cub18CUB_300001_SM_10006detail6reduce28DeviceReduceSingleTileKernelINS2_10policy_hubIiyN4cuda3std3__44plusIiEEE10Policy1000EN6thrust24THRUST_300001_SM_1000_NS6detail15normal_iteratorINSD_10device_ptrIiEEEEPiyS9_iiNS7_10__identityEEEvT0_T1_T2_T3_T4_T6_E12temp_storage+16];
	selp.b32 	%r368, %r367, 0, %p44;
	add.s32 	%r369, %r366, %r368;
	setp.gt.u64 	%p45, %rd19, 96;
	ld.shared.u32 	%r370, [_ZZN3cub18CUB_300001_SM_10006detail6reduce28DeviceReduceSingleTileKernelINS2_10policy_hubIiyN4cuda3std3__44plusIiEEE10Policy1000EN6thrust24THRUST_300001_SM_1000_NS6detail15normal_iteratorINSD_10device_ptrIiEEEEPiyS9_iiNS7_10__identityEEEvT0_T1_T2_T3_T4_T6_E12temp_storage+20];
	selp.b32 	%r371, %r370, 0, %p45;
	add.s32 	%r372, %r369, %r371;
	setp.gt.u64 	%p46, %rd19, 128;
	ld.shared.u32 	%r373, [_ZZN3cub18CUB_300001_SM_10006detail6reduce28DeviceReduceSingleTileKernelINS2_10policy_hubIiyN4cuda3std3__44plusIiEEE10Policy1000EN6thrust24THRUST_300001_SM_1000_NS6detail15normal_iteratorINSD_10device_ptrIiEEEEPiyS9_iiNS7_10__identityEEEvT0_T1_T2_T3_T4_T6_E12temp_storage+24];
	selp.b32 	%r374, %r373, 0, %p46;
	add.s32 	%r375, %r372, %r374;
	setp.gt.u64 	%p47, %rd19, 160;
	ld.shared.u32 	%r376, [_ZZN3cub18CUB_300001_SM_10006detail6reduce28DeviceReduceSingleTileKernelINS2_10policy_hubIiyN4cuda3std3__44plusIiEEE10Policy1000EN6thrust24THRUST_300001_SM_1000_NS6detail15normal_iteratorINSD_10device_ptrIiEEEEPiyS9_iiNS7_10__identityEEEvT0_T1_T2_T3_T4_T6_E12temp_storage+28];
	selp.b32 	%r377, %r376, 0, %p47;
	add.s32 	%r378, %r375, %r377;
	setp.gt.u64 	%p48, %rd19, 192;
	ld.shared.u32 	%r379, [_ZZN3cub18CUB_300001_SM_10006detail6reduce28DeviceReduceSingleTileKernelINS2_10policy_hubIiyN4cuda3std3__44plusIiEEE10Policy1000EN6thrust24THRUST_300001_SM_1000_NS6detail15normal_iteratorINSD_10device_ptrIiEEEEPiyS9_iiNS7_10__identityEEEvT0_T1_T2_T3_T4_T6_E12temp_storage+32];
	selp.b32 	%r380, %r379, 0, %p48;
	add.s32 	%r381, %r378, %r380;
	setp.gt.u64 	%p49, %rd19, 224;
	ld.shared.u32 	%r382, [_ZZN3cub18CUB_300001_SM_10006detail6reduce28DeviceReduceSingleTileKernelINS2_10policy_hubIiyN4cuda3std3__44plusIiEEE10Policy1000EN6thrust24THRUST_300001_SM_1000_NS6detail15normal_iteratorINSD_10device_ptrIiEEEEPiyS9_iiNS7_10__identityEEEvT0_T1_T2_T3_T4_T6_E12temp_storage+36];
	selp.b32 	%r383, %r382, 0, %p49;
	add.s32 	%r470, %r381, %r383;
	bra.uni 	$L__BB17_49;
$L__BB17_28:
	mov.u32 	%r43, %tid.x;
	cvt.u64.u32 	%rd6, %r43;
	mul.wide.u32 	%rd22, %r43, 4;
	add.s64 	%rd7, %rd2, %rd22;
	ld.global.u32 	%r82, [%rd7];
	ld.global.u32 	%r83, [%rd7+1024];
	ld.global.u32 	%r84, [%rd7+2048];
	ld.global.u32 	%r85, [%rd7+3072];
	ld.global.u32 	%r86, [%rd7+4096];
	ld.global.u32 	%r87, [%rd7+5120];
	ld.global.u32 	%r88, [%rd7+6144];
	ld.global.u32 	%r89, [%rd7+7168];
	ld.global.u32 	%r90, [%rd7+8192];
	ld.global.u32 	%r91, [%rd7+9216];
	ld.global.u32 	%r92, [%rd7+10240];
	ld.global.u32 	%r93, [%rd7+11264];
	ld.global.u32 	%r94, [%rd7+12288];
	ld.global.u32 	%r95, [%rd7+13312];
	ld.global.u32 	%r96, [%rd7+14336];
	ld.global.u32 	%r97, [%rd7+15360];
	add.s32 	%r98, %r83, %r82;
	add.s32 	%r99, %r84, %r98;
	add.s32 	%r100, %r85, %r99;
	add.s32 	%r101, %r86, %r100;
	add.s32 	%r102, %r87, %r101;
	add.s32 	%r103, %r88, %r102;
	add.s32 	%r104, %r89, %r103;
	add.s32 	%r105, %r90, %r104;
	add.s32 	%r106, %r91, %r105;
	add.s32 	%r107, %r92, %r106;
	add.s32 	%r108, %r93, %r107;
	add.s32 	%r109, %r94, %r108;
	add.s32 	%r110, %r95, %r109;
	add.s32 	%r111, %r96, %r110;
	add.s32 	%r469, %r97, %r111;
	add.s64 	%rd8, %rd19, -4096;
	setp.lt.u64 	%p3, %rd8, 4096;
	mov.b64 	%rd53, 4096;
	@%p3 bra 	$L__BB17_32;
	mov.b64 	%rd53, 4096;
$L__BB17_30:
	shl.b64 	%rd24, %rd53, 2;
	add.s64 	%rd25, %rd7, %rd24;
	ld.global.u32 	%r112, [%rd25];
	ld.global.u32 	%r113, [%rd25+1024];
	ld.global.u32 	%r114, [%rd25+2048];
	ld.global.u32 	%r115, [%rd25+3072];
	ld.global.u32 	%r116, [%rd25+4096];
	ld.global.u32 	%r117, [%rd25+5120];
	ld.global.u32 	%r118, [%rd25+6144];
	ld.global.u32 	%r119, [%rd25+7168];
	ld.global.u32 	%r120, [%rd25+8192];
	ld.global.u32 	%r121, [%rd25+9216];
	ld.global.u32 	%r122, [%rd25+10240];
	ld.global.u32 	%r123, [%rd25+11264];
	ld.global.u32 	%r124, [%rd25+12288];
	ld.global.u32 	%r125, [%rd25+13312];
	ld.global.u32 	%r126, [%rd25+14336];
	ld.global.u32 	%r127, [%rd25+15360];
	add.s32 	%r128, %r112, %r469;
	add.s32 	%r129, %r113, %r128;
	add.s32 	%r130, %r114, %r129;
	add.s32 	%r131, %r115, %r130;
	add.s32 	%r132, %r116, %r131;
	add.s32 	%r133, %r117, %r132;
	add.s32 	%r134, %r118, %r133;
	add.s32 	%r135, %r119, %r134;
	add.s32 	%r136, %r120, %r135;
	add.s32 	%r137, %r121, %r136;
	add.s32 	%r138, %r122, %r137;
	add.s32 	%r139, %r123, %r138;
	add.s32 	%r140, %r124, %r139;
	add.s32 	%r141, %r125, %r140;
	add.s32 	%r142, %r126, %r141;
	add.s32 	%r469, %r127, %r142;
	sub.s64 	%rd26, %rd19, %rd53;
	setp.lt.u64 	%p4, %rd26, 4096;
	@%p4 bra 	$L__BB17_45;
	add.s64 	%rd53, %rd53, 4096;
	setp.le.u64 	%p5, %rd53, %rd8;
	@%p5 bra 	$L__BB17_30;
$L__BB17_32:
	setp.le.u64 	%p6, %rd19, %rd53;
	cvt.u32.u64 	%r143, %rd53;
	cvt.u32.u64 	%r144, %rd19;
	sub.s32 	%r145, %r144, %r143;
	setp.ge.s32 	%p7, %r43, %r145;
	or.pred  	%p8, %p6, %p7;
	@%p8 bra 	$L__BB17_45;
	not.b32 	%r149, %r43;
	add.s32 	%r150, %r149, %r144;
	sub.s32 	%r152, %r150, %r143;
	shr.u32 	%r153, %r152, 8;
	add.s32 	%r48, %r153, 1;
	and.b32  	%r49, %r48, 15;
	setp.lt.u32 	%p9, %r152, 3840;
	mov.u32 	%r459, %r43;
	@%p9 bra 	$L__BB17_36;
	and.b32  	%r154, %r48, 33554416;
	neg.s32 	%r455, %r154;
	add.s64 	%rd27, %rd53, %rd6;
	shl.b64 	%rd28, %rd27, 2;
	add.s64 	%rd29, %rd28, %rd2;
	add.s64 	%rd54, %rd29, 8192;
	mov.u32 	%r459, %r43;
$L__BB17_35:
	.pragma "nounroll";
	ld.global.u32 	%r155, [%rd54+-8192];
	add.s32 	%r156, %r155, %r469;
	ld.global.u32 	%r157, [%rd54+-7168];
	add.s32 	%r158, %r157, %r156;
	ld.global.u32 	%r159, [%rd54+-6144];
	add.s32 	%r160, %r159, %r158;
	ld.global.u32 	%r161, [%rd54+-5120];
	add.s32 	%r162, %r161, %r160;
	ld.global.u32 	%r163, [%rd54+-4096];
	add.s32 	%r164, %r163, %r162;
	ld.global.u32 	%r165, [%rd54+-3072];
	add.s32 	%r166, %r165, %r164;
	ld.global.u32 	%r167, [%rd54+-2048];
	add.s32 	%r168, %r167, %r166;
	ld.global.u32 	%r169, [%rd54+-1024];
	add.s32 	%r170, %r169, %r168;
	ld.global.u32 	%r171, [%rd54];
	add.s32 	%r172, %r171, %r170;
	ld.global.u32 	%r173, [%rd54+1024];
	add.s32 	%r174, %r173, %r172;
	ld.global.u32 	%r175, [%rd54+2048];
	add.s32 	%r176, %r175, %r174;
	ld.global.u32 	%r177, [%rd54+3072];
	add.s32 	%r178, %r177, %r176;
	ld.global.u32 	%r179, [%rd54+4096];
	add.s32 	%r180, %r179, %r178;
	ld.global.u32 	%r181, [%rd54+5120];
	add.s32 	%r182, %r181, %r180;
	ld.global.u32 	%r183, [%rd54+6144];
	add.s32 	%r184, %r183, %r182;
	ld.global.u32 	%r185, [%rd54+7168];
	add.s32 	%r469, %r185, %r184;
	add.s32 	%r459, %r459, 4096;
	add.s32 	%r455, %r455, 16;
	add.s64 	%rd54, %rd54, 16384;
	setp.ne.s32 	%p10, %r455, 0;
	@%p10 bra 	$L__BB17_35;
$L__BB17_36:
	setp.eq.s32 	%p11, %r49, 0;
	@%p11 bra 	$L__BB17_45;
	and.b32  	%r60, %r48, 7;
	setp.lt.u32 	%p12, %r49, 8;
	@%p12 bra 	$L__BB17_39;
	cvt.u64.u32 	%rd30, %r459;
	add.s64 	%rd31, %rd53, %rd30;
	shl.b64 	%rd32, %rd31, 2;
	add.s64 	%rd33, %rd2, %rd32;
	ld.global.u32 	%r187, [%rd33];
	add.s32 	%r188, %r187, %r469;
	ld.global.u32 	%r189, [%rd33+1024];
	add.s32 	%r190, %r189, %r188;
	ld.global.u32 	%r191, [%rd33+2048];
	add.s32 	%r192, %r191, %r190;
	ld.global.u32 	%r193, [%rd33+3072];
	add.s32 	%r194, %r193, %r192;
	ld.global.u32 	%r195, [%rd33+4096];
	add.s32 	%r196, %r195, %r194;
	ld.global.u32 	%r197, [%rd33+5120];
	add.s32 	%r198, %r197, %r196;
	ld.global.u32 	%r199, [%rd33+6144];
	add.s32 	%r200, %r199, %r198;
	ld.global.u32 	%r201, [%rd33+7168];
	add.s32 	%r469, %r201, %r200;
	add.s32 	%r459, %r459, 2048;
$L__BB17_39:
	setp.eq.s32 	%p13, %r60, 0;
	@%p13 bra 	$L__BB17_45;
	and.b32  	%r66, %r48, 3;
	setp.lt.u32 	%p14, %r60, 4;
	@%p14 bra 	$L__BB17_42;
	cvt.u64.u32 	%rd34, %r459;
	add.s64 	%rd35, %rd53, %rd34;
	shl.b64 	%rd36, %rd35, 2;
	add.s64 	%rd37, %rd2, %rd36;
	ld.global.u32 	%r203, [%rd37];
	add.s32 	%r204, %r203, %r469;
	ld.global.u32 	%r205, [%rd37+1024];
	add.s32 	%r206, %r205, %r204;
	ld.global.u32 	%r207, [%rd37+2048];
	add.s32 	%r208, %r207, %r206;
	ld.global.u32 	%r209, [%rd37+3072];
	add.s32 	%r469, %r209, %r208;
	add.s32 	%r459, %r459, 1024;
$L__BB17_42:
	setp.eq.s32 	%p15, %r66, 0;
	@%p15 bra 	$L__BB17_45;
	cvt.u64.u32 	%rd38, %r459;
	add.s64 	%rd39, %rd53, %rd38;
	shl.b64 	%rd40, %rd39, 2;
	add.s64 	%rd55, %rd2, %rd40;
	neg.s32 	%r467, %r66;
$L__BB17_44:
	.pragma "nounroll";
	ld.global.u32 	%r210, [%rd55];
	add.s32 	%r469, %r210, %r469;
	add.s64 	%rd55, %rd55, 1024;
	add.s32 	%r467, %r467, 1;
	setp.ne.s32 	%p16, %r467, 0;
	@%p16 bra 	$L__BB17_44;
$L__BB17_45:
	// begin inline asm
	mov.u32 %r211, %laneid;
	// end inline asm
	mov.b32 	%r214, 1;
	mov.b32 	%r235, 31;
	mov.b32 	%r236, -1;
	// begin inline asm
	shfl.sync.down.b32 %r212, %r469, %r214, %r235, %r236;
	// end inline asm
	setp.gt.s32 	%p17, %r211, 30;
	selp.b32 	%r237, 0, %r212, %p17;
	add.s32 	%r218, %r237, %r469;
	mov.b32 	%r219, 2;
	// begin inline asm
	shfl.sync.down.b32 %r217, %r218, %r219, %r235, %r236;
	// end inline asm
	setp.gt.s32 	%p18, %r211, 29;
	selp.b32 	%r238, 0, %r217, %p18;
	add.s32 	%r223, %r218, %r238;
	mov.b32 	%r224, 4;
	// begin inline asm
	shfl.sync.down.b32 %r222, %r223, %r224, %r235, %r236;
	// end inline asm
	setp.gt.s32 	%p19, %r211, 27;
	selp.b32 	%r239, 0, %r222, %p19;
	add.s32 	%r228, %r223, %r239;
	mov.b32 	%r229, 8;
	// begin inline asm
	shfl.sync.down.b32 %r227, %r228, %r229, %r235, %r236;
	// end inline asm
	setp.gt.s32 	%p20, %r211, 23;
	selp.b32 	%r240, 0, %r227, %p20;
	add.s32 	%r233, %r228, %r240;
	mov.b32 	%r234, 16;
	// begin inline asm
	shfl.sync.down.b32 %r232, %r233, %r234, %r235, %r236;
	// end inline asm
	setp.gt.s32 	%p21, %r211, 15;
	selp.b32 	%r241, 0, %r232, %p21;
	add.s32 	%r470, %r233, %r241;
	setp.ne.s32 	%p22, %r211, 0;
	@%p22 bra 	$L__BB17_47;
	shr.u32 	%r242, %r43, 3;
	and.b32  	%r243, %r242, 124;
	mov.u32 	%r244, _ZZN3cub18CUB_300001_SM_10006detail6reduce28DeviceReduceSingleTileKernelINS2_10policy_hubIiyN4cuda3std3__44plusIiEEE10Policy1000EN6thrust24THRUST_300001_SM_1000_NS6detail15normal_iteratorINSD_10device_ptrIiEEEEPiyS9_iiNS7_10__identityEEEvT0_T1_T2_T3_T4_T6_E12temp_storage;
	add.s32 	%r245, %r244, %r243;
	st.shared.u32 	[%r245+8], %r470;
$L__BB17_47:
	bar.sync 	0;
	setp.ne.s32 	%p23, %r43, 0;
	@%p23 bra 	$L__BB17_49;
	ld.shared.u32 	%r246, [_ZZN3cub18CUB_300001_SM_10006detail6reduce28DeviceReduceSingleTileKernelINS2_10policy_hubIiyN4cuda3std3__44plusIiEEE10Policy1000EN6thrust24THRUST_300001_SM_1000_NS6detail15normal_iteratorINSD_10device_ptrIiEEEEPiyS9_iiNS7_10__identityEEEvT0_T1_T2_T3_T4_T6_E12temp_storage+12];
	add.s32 	%r247, %r246, %r470;
	ld.shared.u32 	%r248, [_ZZN3cub18CUB_300001_SM_10006detail6reduce28DeviceReduceSingleTileKernelINS2_10policy_hubIiyN4cuda3std3__44plusIiEEE10Policy1000EN6thrust24THRUST_300001_SM_1000_NS6detail15normal_iteratorINSD_10device_ptrIiEEEEPiyS9_iiNS7_10__identityEEEvT0_T1_T2_T3_T4_T6_E12temp_storage+16];
	add.s32 	%r249, %r247, %r248;
	ld.shared.u32 	%r250, [_ZZN3cub18CUB_300001_SM_10006detail6reduce28DeviceReduceSingleTileKernelINS2_10policy_hubIiyN4cuda3std3__44plusIiEEE10Policy1000EN6thrust24THRUST_300001_SM_1000_NS6detail15normal_iteratorINSD_10device_ptrIiEEEEPiyS9_iiNS7_10__identityEEEvT0_T1_T2_T3_T4_T6_E12temp_storage+20];
	add.s32 	%r251, %r249, %r250;
	ld.shared.u32 	%r252, [_ZZN3cub18CUB_300001_SM_10006detail6reduce28DeviceReduceSingleTileKernelINS2_10policy_hubIiyN4cuda3std3__44plusIiEEE10Policy1000EN6thrust24THRUST_300001_SM_1000_NS6detail15normal_iteratorINSD_10device_ptrIiEEEEPiyS9_iiNS7_10__identityEEEvT0_T1_T2_T3_T4_T6_E12temp_storage+24];
	add.s32 	%r253, %r251, %r252;
	ld.shared.u32 	%r254, [_ZZN3cub18CUB_300001_SM_10006detail6reduce28DeviceReduceSingleTileKernelINS2_10policy_hubIiyN4cuda3std3__44plusIiEEE10Policy1000EN6thrust24THRUST_300001_SM_1000_NS6detail15normal_iteratorINSD_10device_ptrIiEEEEPiyS9_iiNS7_10__identityEEEvT0_T1_T2_T3_T4_T6_E12temp_storage+28];
	add.s32 	%r255, %r253, %r254;
	ld.shared.u32 	%r256, [_ZZN3cub18CUB_300001_SM_10006detail6reduce28DeviceReduceSingleTileKernelINS2_10policy_hubIiyN4cuda3std3__44plusIiEEE10Policy1000EN6thrust24THRUST_300001_SM_1000_NS6detail15normal_iteratorINSD_10device_ptrIiEEEEPiyS9_iiNS7_10__identityEEEvT0_T1_T2_T3_T4_T6_E12temp_storage+32];
	add.s32 	%r257, %r255, %r256;
	ld.shared.u32 	%r258, [_ZZN3cub18CUB_300001_SM_10006detail6reduce28DeviceReduceSingleTileKernelINS2_10policy_hubIiyN4cuda3std3__44plusIiEEE10Policy1000EN6thrust24THRUST_300001_SM_1000_NS6detail15normal_iteratorINSD_10device_ptrIiEEEEPiyS9_iiNS7_10__identityEEEvT0_T1_T2_T3_T4_T6_E12temp_storage+36];
	add.s32 	%r470, %r257, %r258;
$L__BB17_49:
	mov.u32 	%r432, %tid.x;
	setp.ne.s32 	%p57, %r432, 0;
	@%p57 bra 	$L__BB17_51;
	add.s32 	%r433, %r470, %r81;
	st.global.u32 	[%rd1], %r433;
$L__BB17_51:
	ret;

}
	// .globl	_ZN3cub18CUB_300001_SM_10006detail6reduce18DeviceReduceKernelINS2_10policy_hubIiyN4cuda3std3__44plusIiEEE10Policy1000EN6thrust24THRUST_300001_SM_1000_NS6detail15normal_iteratorINSD_10device_ptrIiEEEEyS9_iNS7_10__identityEEEvT0_PT3_T1_NS0_13GridEvenShareISN_EET2_T4_
.visible .entry _ZN3cub18CUB_300001_SM_10006detail6reduce18DeviceReduceKernelINS2_10policy_hubIiyN4cuda3std3__44plusIiEEE10Policy1000EN6thrust24THRUST_300001_SM_1000_NS6detail15normal_iteratorINSD_10device_ptrIiEEEEyS9_iNS7_10__identityEEEvT0_PT3_T1_NS0_13GridEvenShareISN_EET2_T4_(
	.param .align 8 .b8 _ZN3cub18CUB_300001_SM_10006detail6reduce18DeviceReduceKernelINS2_10policy_hubIiyN4cuda3std3__44plusIiEEE10Policy1000EN6thrust24THRUST_300001_SM_1000_NS6detail15normal_iteratorINSD_10device_ptrIiEEEEyS9_iNS7_10__identityEEEvT0_PT3_T1_NS0_13GridEvenShareISN_EET2_T4__param_0[8],
	.param .u64 .ptr .align 1 _ZN3cub18CUB_300001_SM_10006detail6reduce18DeviceReduceKernelINS2_10policy_hubIiyN4cuda3std3__44plusIiEEE10Policy1000EN6thrust24THRUST_300001_SM_1000_NS6detail15normal_iteratorINSD_10device_ptrIiEEEEyS9_iNS7_10__identityEEEvT0_PT3_T1_NS0_13GridEvenShareISN_EET2_T4__param_1,
	.param .u64 _ZN3cub18CUB_300001_SM_10006detail6reduce18DeviceReduceKernelINS2_10policy_hubIiyN4cuda3std3__44plusIiEEE10Policy1000EN6thrust24THRUST_300001_SM_1000_NS6detail15normal_iteratorINSD_10device_ptrIiEEEEyS9_iNS7_10__identityEEEvT0_PT3_T1_NS0_13GridEvenShareISN_EET2_T4__param_2,
	.param .align 8 .b8 _ZN3cub18CUB_300001_SM_10006detail6reduce18DeviceReduceKernelINS2_10policy_hubIiyN4cuda3std3__44plusIiEEE10Policy1000EN6thrust24THRUST_300001_SM_1000_NS6detail15normal_iteratorINSD_10device_ptrIiEEEEyS9_iNS7_10__identityEEEvT0_PT3_T1_NS0_13GridEvenShareISN_EET2_T4__param_3[72],
	.param .align 1 .b8 _ZN3cub18CUB_300001_SM_10006detail6reduce18DeviceReduceKernelINS2_10policy_hubIiyN4cuda3std3__44plusIiEEE10Policy1000EN6thrust24THRUST_300001_SM_1000_NS6detail15normal_iteratorINSD_10device_ptrIiEEEEyS9_iNS7_10__identityEEEvT0_PT3_T1_NS0_13GridEvenShareISN_EET2_T4__param_4[1],
	.param .align 1 .b8 _ZN3cub18CUB_300001_SM_10006detail6reduce18DeviceReduceKernelINS2_10policy_hubIiyN4cuda3std3__44plusIiEEE10Policy1000EN6thrust24THRUST_300001_SM_1000_NS6detail15normal_iteratorINSD_10device_ptrIiEEEEyS9_iNS7_10__identityEEEvT0_PT3_T1_NS0_13GridEvenShareISN_EET2_T4__param_5[1]
)
.maxntid 256
{
	.reg .pred 	%p<57>;
	.reg .b16 	%rs<4>;
	.reg .b32 	%r<502>;
	.reg .b64 	%rd<78>;
	// demoted variable
	.shared .align 4 .b8 _ZZN3cub18CUB_300001_SM_10006detail6reduce18DeviceReduceKernelINS2_10policy_hubIiyN4cuda3std3__44plusIiEEE10Policy1000EN6thrust24THRUST_300001_SM_1000_NS6detail15normal_iteratorINSD_10device_ptrIiEEEEyS9_iNS7_10__identityEEEvT0_PT3_T1_NS0_13GridEvenShareISN_EET2_T4_E12temp_storage[44];
	ld.param.u64 	%rd1, [_ZN3cub18CUB_300001_SM_10006detail6reduce18DeviceReduceKernelINS2_10policy_hubIiyN4cuda3std3__44plusIiEEE10Policy1000EN6thrust24THRUST_300001_SM_1000_NS6detail15normal_iteratorINSD_10device_ptrIiEEEEyS9_iNS7_10__identityEEEvT0_PT3_T1_NS0_13GridEvenShareISN_EET2_T4__param_3+32];
	ld.param.u32 	%r1, [_ZN3cub18CUB_300001_SM_10006detail6reduce18DeviceReduceKernelINS2_10policy_hubIiyN4cuda3std3__44plusIiEEE10Policy1000EN6thrust24THRUST_300001_SM_1000_NS6detail15normal_iteratorINSD_10device_ptrIiEEEEyS9_iNS7_10__identityEEEvT0_PT3_T1_NS0_13GridEvenShareISN_EET2_T4__param_3+40];
	ld.param.u64 	%rd25, [_ZN3cub18CUB_300001_SM_10006detail6reduce18DeviceReduceKernelINS2_10policy_hubIiyN4cuda3std3__44plusIiEEE10Policy1000EN6thrust24THRUST_300001_SM_1000_NS6detail15normal_iteratorINSD_10device_ptrIiEEEEyS9_iNS7_10__identityEEEvT0_PT3_T1_NS0_13GridEvenShareISN_EET2_T4__param_0];
	cvta.to.global.u64 	%rd2, %rd25;
	mov.u32 	%r2, %ctaid.x;
	shl.b32 	%r88, %r1, 12;
	cvt.s64.s32 	%rd3, %r88;
	shl.b32 	%r89, %r2, 12;
	cvt.u64.u32 	%rd4, %r89;
	sub.s64 	%rd5, %rd1, %rd4;
	setp.gt.u64 	%p1, %rd5, 4095;
	@%p1 bra 	$L__BB18_25;
	cvt.u32.u64 	%r287, %rd4;
	cvt.u32.u64 	%r3, %rd1;
	sub.s32 	%r4, %r3, %r287;
	mov.u32 	%r5, %tid.x;
	setp.ge.s32 	%p23, %r5, %r4;
	mov.b32 	%r482, 0;
	mov.u32 	%r471, %r5;
	@%p23 bra 	$L__BB18_3;
	add.s32 	%r289, %r287, %r5;
	mul.wide.u32 	%rd51, %r289, 4;
	add.s64 	%rd52, %rd2, %rd51;
	ld.global.u32 	%r482, [%rd52];
	add.s32 	%r471, %r5, 256;
$L__BB18_3:
	setp.ge.s32 	%p24, %r471, %r4;
	@%p24 bra 	$L__BB18_16;
	not.b32 	%r292, %r471;
	add.s32 	%r293, %r292, %r3;
	sub.s32 	%r294, %r293, %r287;
	shr.u32 	%r295, %r294, 8;
	add.s32 	%r10, %r295, 1;
	and.b32  	%r11, %r10, 15;
	setp.lt.u32 	%p25, %r294, 3840;
	@%p25 bra 	$L__BB18_7;
	and.b32  	%r296, %r10, 33554416;
	neg.s32 	%r467, %r296;
	mul.wide.u32 	%rd53, %r2, 16384;
	mul.wide.u32 	%rd54, %r471, 4;
	or.b64  	%rd55, %rd53, %rd54;
	add.s64 	%rd56, %rd55, %rd2;
	add.s64 	%rd72, %rd56, 8192;
$L__BB18_6:
	.pragma "nounroll";
	ld.global.u32 	%r297, [%rd72+-8192];
	add.s32 	%r298, %r297, %r482;
	ld.global.u32 	%r299, [%rd72+-7168];
	add.s32 	%r300, %r299, %r298;
	ld.global.u32 	%r301, [%rd72+-6144];
	add.s32 	%r302, %r301, %r300;
	ld.global.u32 	%r303, [%rd72+-5120];
	add.s32 	%r304, %r303, %r302;
	ld.global.u32 	%r305, [%rd72+-4096];
	add.s32 	%r306, %r305, %r304;
	ld.global.u32 	%r307, [%rd72+-3072];
	add.s32 	%r308, %r307, %r306;
	ld.global.u32 	%r309, [%rd72+-2048];
	add.s32 	%r310, %r309, %r308;
	ld.global.u32 	%r311, [%rd72+-1024];
	add.s32 	%r312, %r311, %r310;
	ld.global.u32 	%r313, [%rd72];
	add.s32 	%r314, %r313, %r312;
	ld.global.u32 	%r315, [%rd72+1024];
	add.s32 	%r316, %r315, %r314;
	ld.global.u32 	%r317, [%rd72+2048];
	add.s32 	%r318, %r317, %r316;
	ld.global.u32 	%r319, [%rd72+3072];
	add.s32 	%r320, %r319, %r318;
	ld.global.u32 	%r321, [%rd72+4096];
	add.s32 	%r322, %r321, %r320;
	ld.global.u32 	%r323, [%rd72+5120];
	add.s32 	%r324, %r323, %r322;
	ld.global.u32 	%r325, [%rd72+6144];
	add.s32 	%r326, %r325, %r324;
	ld.global.u32 	%r327, [%rd72+7168];
	add.s32 	%r482, %r327, %r326;
	add.s32 	%r471, %r471, 4096;
	add.s32 	%r467, %r467, 16;
	add.s64 	%rd72, %rd72, 16384;
	setp.ne.s32 	%p26, %r467, 0;
	@%p26 bra 	$L__BB18_6;
$L__BB18_7:
	setp.eq.s32 	%p27, %r11, 0;
	@%p27 bra 	$L__BB18_16;
	and.b32  	%r22, %r10, 7;
	setp.lt.u32 	%p28, %r11, 8;
	@%p28 bra 	$L__BB18_10;
	cvt.s64.s32 	%rd57, %r471;
	add.s64 	%rd58, %rd57, %rd4;
	shl.b64 	%rd59, %rd58, 2;
	add.s64 	%rd60, %rd2, %rd59;
	ld.global.u32 	%r329, [%rd60];
	add.s32 	%r330, %r329, %r482;
	ld.global.u32 	%r331, [%rd60+1024];
	add.s32 	%r332, %r331, %r330;
	ld.global.u32 	%r333, [%rd60+2048];
	add.s32 	%r334, %r333, %r332;
	ld.global.u32 	%r335, [%rd60+3072];
	add.s32 	%r336, %r335, %r334;
	ld.global.u32 	%r337, [%rd60+4096];
	add.s32 	%r338, %r337, %r336;
	ld.global.u32 	%r339, [%rd60+5120];
	add.s32 	%r340, %r339, %r338;
	ld.global.u32 	%r341, [%rd60+6144];
	add.s32 	%r342, %r341, %r340;
	ld.global.u32 	%r343, [%rd60+7168];
	add.s32 	%r482, %r343, %r342;
	add.s32 	%r471, %r471, 2048;
$L__BB18_10:
	setp.eq.s32 	%p29, %r22, 0;
	@%p29 bra 	$L__BB18_16;
	and.b32  	%r28, %r10, 3;
	setp.lt.u32 	%p30, %r22, 4;
	@%p30 bra 	$L__BB18_13;
	cvt.s64.s32 	%rd61, %r471;
	add.s64 	%rd62, %rd61, %rd4;
	shl.b64 	%rd63, %rd62, 2;
	add.s64 	%rd64, %rd2, %rd63;
	ld.global.u32 	%r345, [%rd64];
	add.s32 	%r346, %r345, %r482;
	ld.global.u32 	%r347, [%rd64+1024];
	add.s32 	%r348, %r347, %r346;
	ld.global.u32 	%r349, [%rd64+2048];
	add.s32 	%r350, %r349, %r348;
	ld.global.u32 	%r351, [%rd64+3072];
	add.s32 	%r482, %r351, %r350;
	add.s32 	%r471, %r471, 1024;
$L__BB18_13:
	setp.eq.s32 	%p31, %r28, 0;
	@%p31 bra 	$L__BB18_16;
	mul.wide.u32 	%rd65, %r2, 16384;
	add.s64 	%rd9, %rd2, %rd65;
	neg.s32 	%r479, %r28;
$L__BB18_15:
	.pragma "nounroll";
	mul.wide.s32 	%rd66, %r471, 4;
	add.s64 	%rd67, %rd9, %rd66;
	ld.global.u32 	%r352, [%rd67];
	add.s32 	%r482, %r352, %r482;
	add.s32 	%r471, %r471, 256;
	add.s32 	%r479, %r479, 1;
	setp.ne.s32 	%p32, %r479, 0;
	@%p32 bra 	$L__BB18_15;
$L__BB18_16:
	setp.lt.s32 	%p33, %r4, 256;
	@%p33 bra 	$L__BB18_21;
	// begin inline asm
	mov.u32 %r416, %laneid;
	// end inline asm
	mov.b32 	%r419, 1;
	mov.b32 	%r440, 31;
	mov.b32 	%r441, -1;
	// begin inline asm
	shfl.sync.down.b32 %r417, %r482, %r419, %r440, %r441;
	// end inline asm
	setp.gt.s32 	%p49, %r416, 30;
	selp.b32 	%r442, 0, %r417, %p49;
	add.s32 	%r423, %r442, %r482;
	mov.b32 	%r424, 2;
	// begin inline asm
	shfl.sync.down.b32 %r422, %r423, %r424, %r440, %r441;
	// end inline asm
	setp.gt.s32 	%p50, %r416, 29;
	selp.b32 	%r443, 0, %r422, %p50;
	add.s32 	%r428, %r423, %r443;
	mov.b32 	%r429, 4;
	// begin inline asm
	shfl.sync.down.b32 %r427, %r428, %r429, %r440, %r441;
	// end inline asm
	setp.gt.s32 	%p51, %r416, 27;
	selp.b32 	%r444, 0, %r427, %p51;
	add.s32 	%r433, %r428, %r444;
	mov.b32 	%r434, 8;
	// begin inline asm
	shfl.sync.down.b32 %r432, %r433, %r434, %r440, %r441;
	// end inline asm
	setp.gt.s32 	%p52, %r416, 23;
	selp.b32 	%r445, 0, %r432, %p52;
	add.s32 	%r438, %r433, %r445;
	mov.b32 	%r439, 16;
	// begin inline asm
	shfl.sync.down.b32 %r437, %r438, %r439, %r440, %r441;
	// end inline asm
	setp.gt.s32 	%p53, %r416, 15;
	selp.b32 	%r446, 0, %r437, %p53;
	add.s32 	%r501, %r438, %r446;
	setp.ne.s32 	%p54, %r416, 0;
	@%p54 bra 	$L__BB18_19;
	shr.u32 	%r447, %r5, 3;
	and.b32  	%r448, %r447, 124;
	mov.u32 	%r449, _ZZN3cub18CUB_300001_SM_10006detail6reduce18DeviceReduceKernelINS2_10policy_hubIiyN4cuda3std3__44plusIiEEE10Policy1000EN6thrust24THRUST_300001_SM_1000_NS6detail15normal_iteratorINSD_10device_ptrIiEEEEyS9_iNS7_10__identityEEEvT0_PT3_T1_NS0_13GridEvenShareISN_EET2_T4_E12temp_storage;
	add.s32 	%r450, %r449, %r448;
	st.shared.u32 	[%r450+8], %r501;
$L__BB18_19:
	bar.sync 	0;
	setp.ne.s32 	%p55, %r5, 0;
	@%p55 bra 	$L__BB18_46;
	ld.shared.u32 	%r451, [_ZZN3cub18CUB_300001_SM_10006detail6reduce18DeviceReduceKernelINS2_10policy_hubIiyN4cuda3std3__44plusIiEEE10Policy1000EN6thrust24THRUST_300001_SM_1000_NS6detail15normal_iteratorINSD_10device_ptrIiEEEEyS9_iNS7_10__identityEEEvT0_PT3_T1_NS0_13GridEvenShareISN_EET2_T4_E12temp_storage+12];
	add.s32 	%r452, %r451, %r501;
	ld.shared.u32 	%r453, [_ZZN3cub18CUB_300001_SM_10006detail6reduce18DeviceReduceKernelINS2_10policy_hubIiyN4cuda3std3__44plusIiEEE10Policy1000EN6thrust24THRUST_300001_SM_1000_NS6detail15normal_iteratorINSD_10device_ptrIiEEEEyS9_iNS7_10__identityEEEvT0_PT3_T1_NS0_13GridEvenShareISN_EET2_T4_E12temp_storage+16];
	add.s32 	%r454, %r452, %r453;
	ld.shared.u32 	%r455, [_ZZN3cub18CUB_300001_SM_10006detail6reduce18DeviceReduceKernelINS2_10policy_hubIiyN4cuda3std3__44plusIiEEE10Policy1000EN6thrust24THRUST_300001_SM_1000_NS6detail15normal_iteratorINSD_10device_ptrIiEEEEyS9_iNS7_10__identityEEEvT0_PT3_T1_NS0_13GridEvenShareISN_EET2_T4_E12temp_storage+20];
	add.s32 	%r456, %r454, %r455;
	ld.shared.u32 	%r457, [_ZZN3cub18CUB_300001_SM_10006detail6reduce18DeviceReduceKernelINS2_10policy_hubIiyN4cuda3std3__44plusIiEEE10Policy1000EN6thrust24THRUST_300001_SM_1000_NS6detail15normal_iteratorINSD_10device_ptrIiEEEEyS9_iNS7_10__identityEEEvT0_PT3_T1_NS0_13GridEvenShareISN_EET2_T4_E12temp_storage+24];
	add.s32 	%r458, %r456, %r457;
	ld.shared.u32 	%r459, [_ZZN3cub18CUB_300001_SM_10006detail6reduce18DeviceReduceKernelINS2_10policy_hubIiyN4cuda3std3__44plusIiEEE10Policy1000EN6thrust24THRUST_300001_SM_1000_NS6detail15normal_iteratorINSD_10device_ptrIiEEEEyS9_iNS7_10__identityEEEvT0_PT3_T1_NS0_13GridEvenShareISN_EET2_T4_E12temp_storage+28];
	add.s32 	%r460, %r458, %r459;
	ld.shared.u32 	%r461, [_ZZN3cub18CUB_300001_SM_10006detail6reduce18DeviceReduceKernelINS2_10policy_hubIiyN4cuda3std3__44plusIiEEE10Policy1000EN6thrust24THRUST_300001_SM_1000_NS6detail15normal_iteratorINSD_10device_ptrIiEEEEyS9_iNS7_10__identityEEEvT0_PT3_T1_NS0_13GridEvenShareISN_EET2_T4_E12temp_storage+32];
	add.s32 	%r462, %r460, %r461;
	ld.shared.u32 	%r463, [_ZZN3cub18CUB_300001_SM_10006detail6reduce18DeviceReduceKernelINS2_10policy_hubIiyN4cuda3std3__44plusIiEEE10Policy1000EN6thrust24THRUST_300001_SM_1000_NS6detail15normal_iteratorINSD_10device_ptrIiEEEEyS9_iNS7_10__identityEEEvT0_PT3_T1_NS0_13GridEvenShareISN_EET2_T4_E12temp_storage+36];
	add.s32 	%r501, %r462, %r463;
	bra.uni 	$L__BB18_46;
$L__BB18_21:
	// begin inline asm
	mov.u32 %r353, %laneid;
	// end inline asm
	and.b32  	%r379, %r5, 992;
	add.s32 	%r380, %r379, 32;
	setp.gt.s32 	%p34, %r380, %r4;
	not.b32 	%r381, %r379;
	add.s32 	%r382, %r4, %r381;
	selp.b32 	%r377, %r382, 31, %p34;
	mov.b32 	%r356, 1;
	mov.b32 	%r378, -1;
	// begin inline asm
	shfl.sync.down.b32 %r354, %r482, %r356, %r377, %r378;
	// end inline asm
	setp.lt.s32 	%p35, %r353, %r377;
	selp.b32 	%r383, %r354, 0, %p35;
	add.s32 	%r360, %r383, %r482;
	mov.b32 	%r361, 2;
	// begin inline asm
	shfl.sync.down.b32 %r359, %r360, %r361, %r377, %r378;
	// end inline asm
	add.s32 	%r384, %r353, 2;
	setp.gt.s32 	%p36, %r384, %r377;
	selp.b32 	%r385, 0, %r359, %p36;
	add.s32 	%r365, %r360, %r385;
	mov.b32 	%r366, 4;
	// begin inline asm
	shfl.sync.down.b32 %r364, %r365, %r366, %r377, %r378;
	// end inline asm
	add.s32 	%r386, %r353, 4;
	setp.gt.s32 	%p37, %r386, %r377;
	selp.b32 	%r387, 0, %r364, %p37;
	add.s32 	%r370, %r365, %r387;
	mov.b32 	%r371, 8;
	// begin inline asm
	shfl.sync.down.b32 %r369, %r370, %r371, %r377, %r378;
	// end inline asm
	add.s32 	%r388, %r353, 8;
	setp.gt.s32 	%p38, %r388, %r377;
	selp.b32 	%r389, 0, %r369, %p38;
	add.s32 	%r375, %r370, %r389;
	mov.b32 	%r376, 16;
	// begin inline asm
	shfl.sync.down.b32 %r374, %r375, %r376, %r377, %r378;
	// end inline asm
	add.s32 	%r390, %r353, 16;
	setp.gt.s32 	%p39, %r390, %r377;
	selp.b32 	%r391, 0, %r374, %p39;
	add.s32 	%r501, %r375, %r391;
	setp.ne.s32 	%p40, %r353, 0;
	@%p40 bra 	$L__BB18_23;
	shr.u32 	%r392, %r5, 3;
	and.b32  	%r393, %r392, 124;
	mov.u32 	%r394, _ZZN3cub18CUB_300001_SM_10006detail6reduce18DeviceReduceKernelINS2_10policy_hubIiyN4cuda3std3__44plusIiEEE10Policy1000EN6thrust24THRUST_300001_SM_1000_NS6detail15normal_iteratorINSD_10device_ptrIiEEEEyS9_iNS7_10__identityEEEvT0_PT3_T1_NS0_13GridEvenShareISN_EET2_T4_E12temp_storage;
	add.s32 	%r395, %r394, %r393;
	st.shared.u32 	[%r395+8], %r501;
$L__BB18_23:
	bar.sync 	0;
	setp.ne.s32 	%p41, %r5, 0;
	@%p41 bra 	$L__BB18_46;
	setp.gt.s32 	%p42, %r4, 32;
	ld.shared.u32 	%r396, [_ZZN3cub18CUB_300001_SM_10006detail6reduce18DeviceReduceKernelINS2_10policy_hubIiyN4cuda3std3__44plusIiEEE10Policy1000EN6thrust24THRUST_300001_SM_1000_NS6detail15normal_iteratorINSD_10device_ptrIiEEEEyS9_iNS7_10__identityEEEvT0_PT3_T1_NS0_13GridEvenShareISN_EET2_T4_E12temp_storage+12];
	selp.b32 	%r397, %r396, 0, %p42;
	add.s32 	%r398, %r397, %r501;
	setp.gt.s32 	%p43, %r4, 64;
	ld.shared.u32 	%r399, [_ZZN3cub18CUB_300001_SM_10006detail6reduce18DeviceReduceKernelINS2_10policy_hubIiyN4cuda3std3__44plusIiEEE10Policy1000EN6thrust24THRUST_300001_SM_1000_NS6detail15normal_iteratorINSD_10device_ptrIiEEEEyS9_iNS7_10__identityEEEvT0_PT3_T1_NS0_13GridEvenShareISN_EET2_T4_E12temp_storage+16];
	selp.b32 	%r400, %r399, 0, %p43;
	add.s32 	%r401, %r398, %r400;
	setp.gt.s32 	%p44, %r4, 96;
	ld.shared.u32 	%r402, [_ZZN3cub18CUB_300001_SM_10006detail6reduce18DeviceReduceKernelINS2_10policy_hubIiyN4cuda3std3__44plusIiEEE10Policy1000EN6thrust24THRUST_300001_SM_1000_NS6detail15normal_iteratorINSD_10device_ptrIiEEEEyS9_iNS7_10__identityEEEvT0_PT3_T1_NS0_13GridEvenShareISN_EET2_T4_E12temp_storage+20];
	selp.b32 	%r403, %r402, 0, %p44;
	add.s32 	%r404, %r401, %r403;
	setp.gt.s32 	%p45, %r4, 128;
	ld.shared.u32 	%r405, [_ZZN3cub18CUB_300001_SM_10006detail6reduce18DeviceReduceKernelINS2_10policy_hubIiyN4cuda3std3__44plusIiEEE10Policy1000EN6thrust24THRUST_300001_SM_1000_NS6detail15normal_iteratorINSD_10device_ptrIiEEEEyS9_iNS7_10__identityEEEvT0_PT3_T1_NS0_13GridEvenShareISN_EET2_T4_E12temp_storage+24];
	selp.b32 	%r406, %r405, 0, %p45;
	add.s32 	%r407, %r404, %r406;
	setp.gt.s32 	%p46, %r4, 160;
	ld.shared.u32 	%r408, [_ZZN3cub18CUB_300001_SM_10006detail6reduce18DeviceReduceKernelINS2_10policy_hubIiyN4cuda3std3__44plusIiEEE10Policy1000EN6thrust24THRUST_300001_SM_1000_NS6detail15normal_iteratorINSD_10device_ptrIiEEEEyS9_iNS7_10__identityEEEvT0_PT3_T1_NS0_13GridEvenShareISN_EET2_T4_E12temp_storage+28];
	selp.b32 	%r409, %r408, 0, %p46;
	add.s32 	%r410, %r407, %r409;
	setp.gt.s32 	%p47, %r4, 192;
	ld.shared.u32 	%r411, [_ZZN3cub18CUB_300001_SM_10006detail6reduce18DeviceReduceKernelINS2_10policy_hubIiyN4cuda3std3__44plusIiEEE10Policy1000EN6thrust24THRUST_300001_SM_1000_NS6detail15normal_iteratorINSD_10device_ptrIiEEEEyS9_iNS7_10__identityEEEvT0_PT3_T1_NS0_13GridEvenShareISN_EET2_T4_E12temp_storage+32];
	selp.b32 	%r412, %r411, 0, %p47;
	add.s32 	%r413, %r410, %r412;
	setp.gt.s32 	%p48, %r4, 224;
	ld.shared.u32 	%r414, [_ZZN3cub18CUB_300001_SM_10006detail6reduce18DeviceReduceKernelINS2_10policy_hubIiyN4cuda3std3__44plusIiEEE10Policy1000EN6thrust24THRUST_300001_SM_1000_NS6detail15normal_iteratorINSD_10device_ptrIiEEEEyS9_iNS7_10__identityEEEvT0_PT3_T1_NS0_13GridEvenShareISN_EET2_T4_E12temp_storage+36];
	selp.b32 	%r415, %r414, 0, %p48;
	add.s32 	%r501, %r413, %r415;
	bra.uni 	$L__BB18_46;
$L__BB18_25:
	cvt.u32.u64 	%r90, %rd4;
	mov.u32 	%r46, %tid.x;
	add.s32 	%r91, %r46, %r90;
	mul.wide.u32 	%rd26, %r91, 4;
	add.s64 	%rd27, %rd2, %rd26;
	ld.global.u32 	%r92, [%rd27];
	ld.global.u32 	%r93, [%rd27+1024];
	ld.global.u32 	%r94, [%rd27+2048];
	ld.global.u32 	%r95, [%rd27+3072];
	ld.global.u32 	%r96, [%rd27+4096];
	ld.global.u32 	%r97, [%rd27+5120];
	ld.global.u32 	%r98, [%rd27+6144];
	ld.global.u32 	%r99, [%rd27+7168];
	ld.global.u32 	%r100, [%rd27+8192];
	ld.global.u32 	%r101, [%rd27+9216];
	ld.global.u32 	%r102, [%rd27+10240];
	ld.global.u32 	%r103, [%rd27+11264];
	ld.global.u32 	%r104, [%rd27+12288];
	ld.global.u32 	%r105, [%rd27+13312];
	ld.global.u32 	%r106, [%rd27+14336];
	ld.global.u32 	%r107, [%rd27+15360];
	add.s32 	%r108, %r93, %r92;
	add.s32 	%r109, %r94, %r108;
	add.s32 	%r110, %r95, %r109;
	add.s32 	%r111, %r96, %r110;
	add.s32 	%r112, %r97, %r111;
	add.s32 	%r113, %r98, %r112;
	add.s32 	%r114, %r99, %r113;
	add.s32 	%r115, %r100, %r114;
	add.s32 	%r116, %r101, %r115;
	add.s32 	%r117, %r102, %r116;
	add.s32 	%r118, %r103, %r117;
	add.s32 	%r119, %r104, %r118;
	add.s32 	%r120, %r105, %r119;
	add.s32 	%r121, %r106, %r120;
	add.s32 	%r500, %r107, %r121;
	setp.lt.u64 	%p2, %rd5, %rd3;
	@%p2 bra 	$L__BB18_42;
	cvt.u32.u64 	%r123, %rd3;
	cvt.u64.u32 	%rd28, %r46;
	add.s64 	%rd74, %rd4, %rd3;
	cvt.u32.u64 	%r48, %rd1;
	not.b32 	%r125, %r46;
	add.s32 	%r126, %r125, %r48;
	sub.s32 	%r127, %r126, %r123;
	sub.s32 	%r483, %r127, %r90;
	add.s64 	%rd29, %rd74, %rd28;
	shl.b64 	%rd30, %rd29, 2;
	add.s64 	%rd31, %rd30, %rd2;
	add.s64 	%rd73, %rd31, 8192;
	mov.b32 	%r484, 0;
	shl.b32 	%r128, %r1, 12;
	mov.u64 	%rd75, %rd4;
$L__BB18_27:
	cvt.s64.s32 	%rd15, %r128;
	add.s64 	%rd75, %rd75, %rd15;
	add.s64 	%rd32, %rd1, -4096;
	setp.gt.u64 	%p3, %rd75, %rd32;
	@%p3 bra 	$L__BB18_29;
	shl.b32 	%r129, %r1, 12;
	cvt.s64.s32 	%rd33, %r129;
	cvt.u64.u32 	%rd34, %r46;
	add.s64 	%rd35, %rd75, %rd34;
	shl.b64 	%rd36, %rd35, 2;
	add.s64 	%rd37, %rd2, %rd36;
	ld.global.u32 	%r130, [%rd37];
	ld.global.u32 	%r131, [%rd37+1024];
	ld.global.u32 	%r132, [%rd37+2048];
	ld.global.u32 	%r133, [%rd37+3072];
	ld.global.u32 	%r134, [%rd37+4096];
	ld.global.u32 	%r135, [%rd37+5120];
	ld.global.u32 	%r136, [%rd37+6144];
	ld.global.u32 	%r137, [%rd37+7168];
	ld.global.u32 	%r138, [%rd37+8192];
	ld.global.u32 	%r139, [%rd37+9216];
	ld.global.u32 	%r140, [%rd37+10240];
	ld.global.u32 	%r141, [%rd37+11264];
	ld.global.u32 	%r142, [%rd37+12288];
	ld.global.u32 	%r143, [%rd37+13312];
	ld.global.u32 	%r144, [%rd37+14336];
	ld.global.u32 	%r145, [%rd37+15360];
	add.s32 	%r146, %r130, %r500;
	add.s32 	%r147, %r131, %r146;
	add.s32 	%r148, %r132, %r147;
	add.s32 	%r149, %r133, %r148;
	add.s32 	%r150, %r134, %r149;
	add.s32 	%r151, %r135, %r150;
	add.s32 	%r152, %r136, %r151;
	add.s32 	%r153, %r137, %r152;
	add.s32 	%r154, %r138, %r153;
	add.s32 	%r155, %r139, %r154;
	add.s32 	%r156, %r140, %r155;
	add.s32 	%r157, %r141, %r156;
	add.s32 	%r158, %r142, %r157;
	add.s32 	%r159, %r143, %r158;
	add.s32 	%r160, %r144, %r159;
	add.s32 	%r500, %r145, %r160;
	sub.s64 	%rd38, %rd1, %rd75;
	setp.lt.u64 	%p4, %rd38, %rd33;
	add.s32 	%r484, %r484, 1;
	add.s64 	%rd74, %rd74, %rd33;
	sub.s32 	%r483, %r483, %r129;
	mul.wide.s32 	%rd39, %r129, 4;
	add.s64 	%rd73, %rd73, %rd39;
	@%p4 bra 	$L__BB18_42;
	bra.uni 	$L__BB18_27;
$L__BB18_29:
	setp.le.u64 	%p5, %rd1, %rd75;
	cvt.u32.u64 	%r161, %rd75;
	cvt.u32.u64 	%r162, %rd1;
	sub.s32 	%r163, %r162, %r161;
	setp.ge.s32 	%p6, %r46, %r163;
	or.pred  	%p7, %p5, %p6;
	@%p7 bra 	$L__BB18_42;
	cvt.u32.u64 	%r166, %rd15;
	cvt.u32.u64 	%r167, %rd4;
	not.b32 	%r168, %r46;
	add.s32 	%r169, %r168, %r48;
	add.s32 	%r170, %r166, %r167;
	sub.s32 	%r171, %r169, %r170;
	mul.lo.s32 	%r172, %r1, %r484;
	shl.b32 	%r173, %r172, 12;
	sub.s32 	%r174, %r171, %r173;
	shr.u32 	%r175, %r174, 8;
	add.s32 	%r56, %r175, 1;
	and.b32  	%r57, %r56, 15;
	setp.lt.u32 	%p8, %r174, 3840;
	mov.u32 	%r490, %r46;
	@%p8 bra 	$L__BB18_33;
	shr.u32 	%r176, %r483, 8;
	add.s32 	%r177, %r176, 1;
	and.b32  	%r178, %r177, 33554416;
	neg.s32 	%r486, %r178;
	mov.u32 	%r490, %r46;
$L__BB18_32:
	.pragma "nounroll";
	ld.global.u32 	%r179, [%rd73+-8192];
	add.s32 	%r180, %r179, %r500;
	ld.global.u32 	%r181, [%rd73+-7168];
	add.s32 	%r182, %r181, %r180;
	ld.global.u32 	%r183, [%rd73+-6144];
	add.s32 	%r184, %r183, %r182;
	ld.global.u32 	%r185, [%rd73+-5120];
	add.s32 	%r186, %r185, %r184;
	ld.global.u32 	%r187, [%rd73+-4096];
	add.s32 	%r188, %r187, %r186;
	ld.global.u32 	%r189, [%rd73+-3072];
	add.s32 	%r190, %r189, %r188;
	ld.global.u32 	%r191, [%rd73+-2048];
	add.s32 	%r192, %r191, %r190;
	ld.global.u32 	%r193, [%rd73+-1024];
	add.s32 	%r194, %r193, %r192;
	ld.global.u32 	%r195, [%rd73];
	add.s32 	%r196, %r195, %r194;
	ld.global.u32 	%r197, [%rd73+1024];
	add.s32 	%r198, %r197, %r196;
	ld.global.u32 	%r199, [%rd73+2048];
	add.s32 	%r200, %r199, %r198;
	ld.global.u32 	%r201, [%rd73+3072];
	add.s32 	%r202, %r201, %r200;
	ld.global.u32 	%r203, [%rd73+4096];
	add.s32 	%r204, %r203, %r202;
	ld.global.u32 	%r205, [%rd73+5120];
	add.s32 	%r206, %r205, %r204;
	ld.global.u32 	%r207, [%rd73+6144];
	add.s32 	%r208, %r207, %r206;
	ld.global.u32 	%r209, [%rd73+7168];
	add.s32 	%r500, %r209, %r208;
	add.s32 	%r490, %r490, 4096;
	add.s32 	%r486, %r486, 16;
	add.s64 	%rd73, %rd73, 16384;
	setp.ne.s32 	%p9, %r486, 0;
	@%p9 bra 	$L__BB18_32;
$L__BB18_33:
	setp.eq.s32 	%p10, %r57, 0;
	@%p10 bra 	$L__BB18_42;
	and.b32  	%r68, %r56, 7;
	setp.lt.u32 	%p11, %r57, 8;
	@%p11 bra 	$L__BB18_36;
	cvt.u64.u32 	%rd40, %r490;
	add.s64 	%rd41, %rd75, %rd40;
	shl.b64 	%rd42, %rd41, 2;
	add.s64 	%rd43, %rd2, %rd42;
	ld.global.u32 	%r211, [%rd43];
	add.s32 	%r212, %r211, %r500;
	ld.global.u32 	%r213, [%rd43+1024];
	add.s32 	%r214, %r213, %r212;
	ld.global.u32 	%r215, [%rd43+2048];
	add.s32 	%r216, %r215, %r214;
	ld.global.u32 	%r217, [%rd43+3072];
	add.s32 	%r218, %r217, %r216;
	ld.global.u32 	%r219, [%rd43+4096];
	add.s32 	%r220, %r219, %r218;
	ld.global.u32 	%r221, [%rd43+5120];
	add.s32 	%r222, %r221, %r220;
	ld.global.u32 	%r223, [%rd43+6144];
	add.s32 	%r224, %r223, %r222;
	ld.global.u32 	%r225, [%rd43+7168];
	add.s32 	%r500, %r225, %r224;
	add.s32 	%r490, %r490, 2048;
$L__BB18_36:
	setp.eq.s32 	%p12, %r68, 0;
	@%p12 bra 	$L__BB18_42;
	setp.lt.u32 	%p13, %r68, 4;
	@%p13 bra 	$L__BB18_39;
	cvt.u64.u32 	%rd44, %r490;
	add.s64 	%rd45, %rd75, %rd44;
	shl.b64 	%rd46, %rd45, 2;
	add.s64 	%rd47, %rd2, %rd46;
	ld.global.u32 	%r227, [%rd47];
	add.s32 	%r228, %r227, %r500;
	ld.global.u32 	%r229, [%rd47+1024];
	add.s32 	%r230, %r229, %r228;
	ld.global.u32 	%r231, [%rd47+2048];
	add.s32 	%r232, %r231, %r230;
	ld.global.u32 	%r233, [%rd47+3072];
	add.s32 	%r500, %r233, %r232;
	add.s32 	%r490, %r490, 1024;
$L__BB18_39:
	and.b32  	%r234, %r56, 3;
	setp.eq.s32 	%p14, %r234, 0;
	@%p14 bra 	$L__BB18_42;
	cvt.u64.u32 	%rd48, %r490;
	add.s64 	%rd49, %rd48, %rd74;
	shl.b64 	%rd50, %rd49, 2;
	add.s64 	%rd77, %rd2, %rd50;
	cvt.u16.u32 	%rs1, %r483;
	shr.u16 	%rs2, %rs1, 8;
	add.s16 	%rs3, %rs2, 1;
	cvt.u32.u16 	%r235, %rs3;
	and.b32  	%r236, %r235, 3;
	neg.s32 	%r498, %r236;
$L__BB18_41:
	.pragma "nounroll";
	ld.global.u32 	%r237, [%rd77];
	add.s32 	%r500, %r237, %r500;
	add.s64 	%rd77, %rd77, 1024;
	add.s32 	%r498, %r498, 1;
	setp.ne.s32 	%p15, %r498, 0;
	@%p15 bra 	$L__BB18_41;
$L__BB18_42:
	// begin inline asm
	mov.u32 %r238, %laneid;
	// end inline asm
	mov.b32 	%r241, 1;
	mov.b32 	%r262, 31;
	mov.b32 	%r263, -1;
	// begin inline asm
	shfl.sync.down.b32 %r239, %r500, %r241, %r262, %r263;
	// end inline asm
	setp.gt.s32 	%p16, %r238, 30;
	selp.b32 	%r264, 0, %r239, %p16;
	add.s32 	%r245, %r264, %r500;
	mov.b32 	%r246, 2;
	// begin inline asm
	shfl.sync.down.b32 %r244, %r245, %r246, %r262, %r263;
	// end inline asm
	setp.gt.s32 	%p17, %r238, 29;
	selp.b32 	%r265, 0, %r244, %p17;
	add.s32 	%r250, %r245, %r265;
	mov.b32 	%r251, 4;
	// begin inline asm
	shfl.sync.down.b32 %r249, %r250, %r251, %r262, %r263;
	// end inline asm
	setp.gt.s32 	%p18, %r238, 27;
	selp.b32 	%r266, 0, %r249, %p18;
	add.s32 	%r255, %r250, %r266;
	mov.b32 	%r256, 8;
	// begin inline asm
	shfl.sync.down.b32 %r254, %r255, %r256, %r262, %r263;
	// end inline asm
	setp.gt.s32 	%p19, %r238, 23;
	selp.b32 	%r267, 0, %r254, %p19;
	add.s32 	%r260, %r255, %r267;
	mov.b32 	%r261, 16;
	// begin inline asm
	shfl.sync.down.b32 %r259, %r260, %r261, %r262, %r263;
	// end inline asm
	setp.gt.s32 	%p20, %r238, 15;
	selp.b32 	%r268, 0, %r259, %p20;
	add.s32 	%r501, %r260, %r268;
	setp.ne.s32 	%p21, %r238, 0;
	@%p21 bra 	$L__BB18_44;
	shr.u32 	%r269, %r46, 3;
	and.b32  	%r270, %r269, 124;
	mov.u32 	%r271, _ZZN3cub18CUB_300001_SM_10006detail6reduce18DeviceReduceKernelINS2_10policy_hubIiyN4cuda3std3__44plusIiEEE10Policy1000EN6thrust24THRUST_300001_SM_1000_NS6detail15normal_iteratorINSD_10device_ptrIiEEEEyS9_iNS7_10__identityEEEvT0_PT3_T1_NS0_13GridEvenShareISN_EET2_T4_E12temp_storage;
	add.s32 	%r272, %r271, %r270;
	st.shared.u32 	[%r272+8], %r501;
$L__BB18_44:
	bar.sync 	0;
	setp.ne.s32 	%p22, %r46, 0;
	@%p22 bra 	$L__BB18_46;
	ld.shared.u32 	%r273, [_ZZN3cub18CUB_300001_SM_10006detail6reduce18DeviceReduceKernelINS2_10policy_hubIiyN4cuda3std3__44plusIiEEE10Policy1000EN6thrust24THRUST_300001_SM_1000_NS6detail15normal_iteratorINSD_10device_ptrIiEEEEyS9_iNS7_10__identityEEEvT0_PT3_T1_NS0_13GridEvenShareISN_EET2_T4_E12temp_storage+12];
	add.s32 	%r274, %r273, %r501;
	ld.shared.u32 	%r275, [_ZZN3cub18CUB_300001_SM_10006detail6reduce18DeviceReduceKernelINS2_10policy_hubIiyN4cuda3std3__44plusIiEEE10Policy1000EN6thrust24THRUST_300001_SM_1000_NS6detail15normal_iteratorINSD_10device_ptrIiEEEEyS9_iNS7_10__identityEEEvT0_PT3_T1_NS0_13GridEvenShareISN_EET2_T4_E12temp_storage+16];
	add.s32 	%r276, %r274, %r275;
	ld.shared.u32 	%r277, [_ZZN3cub18CUB_300001_SM_10006detail6reduce18DeviceReduceKernelINS2_10policy_hubIiyN4cuda3std3__44plusIiEEE10Policy1000EN6thrust24THRUST_300001_SM_1000_NS6detail15normal_iteratorINSD_10device_ptrIiEEEEyS9_iNS7_10__identityEEEvT0_PT3_T1_NS0_13GridEvenShareISN_EET2_T4_E12temp_storage+20];
	add.s32 	%r278, %r276, %r277;
	ld.shared.u32 	%r279, [_ZZN3cub18CUB_300001_SM_10006detail6reduce18DeviceReduceKernelINS2_10policy_hubIiyN4cuda3std3__44plusIiEEE10Policy1000EN6thrust24THRUST_300001_SM_1000_NS6detail15normal_iteratorINSD_10device_ptrIiEEEEyS9_iNS7_10__identityEEEvT0_PT3_T1_NS0_13GridEvenShareISN_EET2_T4_E12temp_storage+24];
	add.s32 	%r280, %r278, %r279;
	ld.shared.u32 	%r281, [_ZZN3cub18CUB_300001_SM_10006detail6reduce18DeviceReduceKernelINS2_10policy_hubIiyN4cuda3std3__44plusIiEEE10Policy1000EN6thrust24THRUST_300001_SM_1000_NS6detail15normal_iteratorINSD_10device_ptrIiEEEEyS9_iNS7_10__identityEEEvT0_PT3_T1_NS0_13GridEvenShareISN_EET2_T4_E12temp_storage+28];
	add.s32 	%r282, %r280, %r281;
	ld.shared.u32 	%r283, [_ZZN3cub18CUB_300001_SM_10006detail6reduce18DeviceReduceKernelINS2_10policy_hubIiyN4cuda3std3__44plusIiEEE10Policy1000EN6thrust24THRUST_300001_SM_1000_NS6detail15normal_iteratorINSD_10device_ptrIiEEEEyS9_iNS7_10__identityEEEvT0_PT3_T1_NS0_13GridEvenShareISN_EET2_T4_E12temp_storage+32];
	add.s32 	%r284, %r282, %r283;
	ld.shared.u32 	%r285, [_ZZN3cub18CUB_300001_SM_10006detail6reduce18DeviceReduceKernelINS2_10policy_hubIiyN4cuda3std3__44plusIiEEE10Policy1000EN6thrust24THRUST_300001_SM_1000_NS6detail15normal_iteratorINSD_10device_ptrIiEEEEyS9_iNS7_10__identityEEEvT0_PT3_T1_NS0_13GridEvenShareISN_EET2_T4_E12temp_storage+36];
	add.s32 	%r501, %r284, %r285;
$L__BB18_46:
	mov.u32 	%r464, %tid.x;
	setp.ne.s32 	%p56, %r464, 0;
	@%p56 bra 	$L__BB18_48;
	ld.param.u64 	%rd71, [_ZN3cub18CUB_300001_SM_10006detail6reduce18DeviceReduceKernelINS2_10policy_hubIiyN4cuda3std3__44plusIiEEE10Policy1000EN6thrust24THRUST_300001_SM_1000_NS6detail15normal_iteratorINSD_10device_ptrIiEEEEyS9_iNS7_10__identityEEEvT0_PT3_T1_NS0_13GridEvenShareISN_EET2_T4__param_1];
	cvta.to.global.u64 	%rd68, %rd71;
	mul.wide.u32 	%rd69, %r2, 4;
	add.s64 	%rd70, %rd68, %rd69;
	st.global.u32 	[%rd70], %r501;
$L__BB18_48:
	ret;

}
	// .globl	_ZN3cub18CUB_300001_SM_10006detail6reduce28DeviceReduceSingleTileKernelINS2_10policy_hubIiyN4cuda3std3__44plusIiEEE10Policy1000EPiSC_iS9_iiNS7_10__identityEEEvT0_T1_T2_T3_T4_T6_
.visible .entry _ZN3cub18CUB_300001_SM_10006detail6reduce28DeviceReduceSingleTileKernelINS2_10policy_hubIiyN4cuda3std3__44plusIiEEE10Policy1000EPiSC_iS9_iiNS7_10__identityEEEvT0_T1_T2_T3_T4_T6_(
	.param .u64 .ptr .align 1 _ZN3cub18CUB_300001_SM_10006detail6reduce28DeviceReduceSingleTileKernelINS2_10policy_hubIiyN4cuda3std3__44plusIiEEE10Policy1000EPiSC_iS9_iiNS7_10__identityEEEvT0_T1_T2_T3_T4_T6__param_0,
	.param .u64 .ptr .align 1 _ZN3cub18CUB_300001_SM_10006detail6reduce28DeviceReduceSingleTileKernelINS2_10policy_hubIiyN4cuda3std3__44plusIiEEE10Policy1000EPiSC_iS9_iiNS7_10__identityEEEvT0_T1_T2_T3_T4_T6__param_1,
	.param .u32 _ZN3cub18CUB_300001_SM_10006detail6reduce28DeviceReduceSingleTileKernelINS2_10policy_hubIiyN4cuda3std3__44plusIiEEE10Policy1000EPiSC_iS9_iiNS7_10__identityEEEvT0_T1_T2_T3_T4_T6__param_2,
	.param .align 1 .b8 _ZN3cub18CUB_300001_SM_10006detail6reduce28DeviceReduceSingleTileKernelINS2_10policy_hubIiyN4cuda3std3__44plusIiEEE10Policy1000EPiSC_iS9_iiNS7_10__identityEEEvT0_T1_T2_T3_T4_T6__param_3[1],
	.param .u32 _ZN3cub18CUB_300001_SM_10006detail6reduce28DeviceReduceSingleTileKernelINS2_10policy_hubIiyN4cuda3std3__44plusIiEEE10Policy1000EPiSC_iS9_iiNS7_10__identityEEEvT0_T1_T2_T3_T4_T6__param_4,
	.param .align 1 .b8 _ZN3cub18CUB_300001_SM_10006detail6reduce28DeviceReduceSingleTileKernelINS2_10policy_hubIiyN4cuda3std3__44plusIiEEE10Policy1000EPiSC_iS9_iiNS7_10__identityEEEvT0_T1_T2_T3_T4_T6__param_5[1]
)
.maxntid 256
.minnctapersm 1
{
	.reg .pred 	%p<97>;
	.reg .b32 	%r<687>;
	.reg .b64 	%rd<125>;
	// demoted variable
	.shared .align 4 .b8 _ZZN3cub18CUB_300001_SM_10006detail6reduce28DeviceReduceSingleTileKernelINS2_10policy_hubIiyN4cuda3std3__44plusIiEEE10Policy1000EPiSC_iS9_iiNS7_10__identityEEEvT0_T1_T2_T3_T4_T6_E12temp_storage[44];
	ld.param.u64 	%rd16, [_ZN3cub18CUB_300001_SM_10006detail6reduce28DeviceReduceSingleTileKernelINS2_10policy_hubIiyN4cuda3std3__44plusIiEEE10Policy1000EPiSC_iS9_iiNS7_10__identityEEEvT0_T1_T2_T3_T4_T6__param_0];
	ld.param.u64 	%rd17, [_ZN3cub18CUB_300001_SM_10006detail6reduce28DeviceReduceSingleTileKernelINS2_10policy_hubIiyN4cuda3std3__44plusIiEEE10Policy1000EPiSC_iS9_iiNS7_10__identityEEEvT0_T1_T2_T3_T4_T6__param_1];
	ld.param.u32 	%r120, [_ZN3cub18CUB_300001_SM_10006detail6reduce28DeviceReduceSingleTileKernelINS2_10policy_hubIiyN4cuda3std3__44plusIiEEE10Policy1000EPiSC_iS9_iiNS7_10__identityEEEvT0_T1_T2_T3_T4_T6__param_2];
	ld.param.u32 	%r121, [_ZN3cub18CUB_300001_SM_10006detail6reduce28DeviceReduceSingleTileKernelINS2_10policy_hubIiyN4cuda3std3__44plusIiEEE10Policy1000EPiSC_iS9_iiNS7_10__identityEEEvT0_T1_T2_T3_T4_T6__param_4];
	cvta.to.global.u64 	%rd1, %rd17;
	setp.ne.s32 	%p1, %r120, 0;
	@%p1 bra 	$L__BB19_3;
	mov.u32 	%r633, %tid.x;
	setp.ne.s32 	%p96, %r633, 0;
	@%p96 bra 	$L__BB19_74;
	st.global.u32 	[%rd1], %r121;
	bra.uni 	$L__BB19_74;
$L__BB19_3:
	and.b64  	%rd18, %rd16, 15;
	setp.ne.s64 	%p2, %rd18, 0;
	@%p2 bra 	$L__BB19_38;
	setp.gt.s32 	%p49, %r120, 4095;
	@%p49 bra 	$L__BB19_22;
	mov.u32 	%r1, %tid.x;
	setp.ge.s32 	%p66, %r1, %r120;
	mov.b32 	%r644, 0;
	mov.u32 	%r639, %r1;
	@%p66 bra 	$L__BB19_7;
	mul.wide.u32 	%rd113, %r1, 4;
	add.s64 	%rd112, %rd16, %rd113;
	// begin inline asm
	ld.global.nc.u32 %r644, [%rd112];
	// end inline asm
	add.s32 	%r639, %r1, 256;
$L__BB19_7:
	setp.ge.s32 	%p67, %r639, %r120;
	@%p67 bra 	$L__BB19_13;
	not.b32 	%r507, %r639;
	add.s32 	%r6, %r120, %r507;
	and.b32  	%r508, %r6, 768;
	setp.eq.s32 	%p68, %r508, 768;
	@%p68 bra 	$L__BB19_11;
	mul.wide.u32 	%rd114, %r639, 4;
	add.s64 	%rd121, %rd16, %rd114;
	shr.u32 	%r509, %r6, 8;
	add.s32 	%r510, %r509, 1;
	and.b32  	%r511, %r510, 3;
	neg.s32 	%r636, %r511;
$L__BB19_10:
	.pragma "nounroll";
	// begin inline asm
	ld.global.nc.u32 %r512, [%rd121];
	// end inline asm
	add.s32 	%r644, %r512, %r644;
	add.s32 	%r639, %r639, 256;
	add.s64 	%rd121, %rd121, 1024;
	add.s32 	%r636, %r636, 1;
	setp.ne.s32 	%p69, %r636, 0;
	@%p69 bra 	$L__BB19_10;
$L__BB19_11:
	setp.lt.u32 	%p70, %r6, 768;
	@%p70 bra 	$L__BB19_13;
$L__BB19_12:
	mul.wide.s32 	%rd120, %r639, 4;
	add.s64 	%rd116, %rd16, %rd120;
	// begin inline asm
	ld.global.nc.u32 %r513, [%rd116];
	// end inline asm
	add.s32 	%r517, %r513, %r644;
	add.s64 	%rd117, %rd116, 1024;
	// begin inline asm
	ld.global.nc.u32 %r514, [%rd117];
	// end inline asm
	add.s32 	%r518, %r514, %r517;
	add.s64 	%rd118, %rd116, 2048;
	// begin inline asm
	ld.global.nc.u32 %r515, [%rd118];
	// end inline asm
	add.s32 	%r519, %r515, %r518;
	add.s64 	%rd119, %rd116, 3072;
	// begin inline asm
	ld.global.nc.u32 %r516, [%rd119];
	// end inline asm
	add.s32 	%r644, %r516, %r519;
	add.s32 	%r639, %r639, 1024;
	setp.lt.s32 	%p71, %r639, %r120;
	@%p71 bra 	$L__BB19_12;
$L__BB19_13:
	setp.lt.s32 	%p72, %r120, 256;
	@%p72 bra 	$L__BB19_18;
	// begin inline asm
	mov.u32 %r583, %laneid;
	// end inline asm
	mov.b32 	%r586, 1;
	mov.b32 	%r607, 31;
	mov.b32 	%r608, -1;
	// begin inline asm
	shfl.sync.down.b32 %r584, %r644, %r586, %r607, %r608;
	// end inline asm
	setp.gt.s32 	%p88, %r583, 30;
	selp.b32 	%r609, 0, %r584, %p88;
	add.s32 	%r590, %r609, %r644;
	mov.b32 	%r591, 2;
	// begin inline asm
	shfl.sync.down.b32 %r589, %r590, %r591, %r607, %r608;
	// end inline asm
	setp.gt.s32 	%p89, %r583, 29;
	selp.b32 	%r610, 0, %r589, %p89;
	add.s32 	%r595, %r590, %r610;
	mov.b32 	%r596, 4;
	// begin inline asm
	shfl.sync.down.b32 %r594, %r595, %r596, %r607, %r608;
	// end inline asm
	setp.gt.s32 	%p90, %r583, 27;
	selp.b32 	%r611, 0, %r594, %p90;
	add.s32 	%r600, %r595, %r611;
	mov.b32 	%r601, 8;
	// begin inline asm
	shfl.sync.down.b32 %r599, %r600, %r601, %r607, %r608;
	// end inline asm
	setp.gt.s32 	%p91, %r583, 23;
	selp.b32 	%r612, 0, %r599, %p91;
	add.s32 	%r605, %r600, %r612;
	mov.b32 	%r606, 16;
	// begin inline asm
	shfl.sync.down.b32 %r604, %r605, %r606, %r607, %r608;
	// end inline asm
	setp.gt.s32 	%p92, %r583, 15;
	selp.b32 	%r613, 0, %r604, %p92;
	add.s32 	%r686, %r605, %r613;
	setp.ne.s32 	%p93, %r583, 0;
	@%p93 bra 	$L__BB19_16;
	shr.u32 	%r614, %r1, 3;
	and.b32  	%r615, %r614, 124;
	mov.u32 	%r616, _ZZN3cub18CUB_300001_SM_10006detail6reduce28DeviceReduceSingleTileKernelINS2_10policy_hubIiyN4cuda3std3__44plusIiEEE10Policy1000EPiSC_iS9_iiNS7_10__identityEEEvT0_T1_T2_T3_T4_T6_E12temp_storage;
	add.s32 	%r617, %r616, %r615;
	st.shared.u32 	[%r617+8], %r686;
$L__BB19_16:
	bar.sync 	0;
	setp.ne.s32 	%p94, %r1, 0;
	@%p94 bra 	$L__BB19_72;
	ld.shared.u32 	%r618, [_ZZN3cub18CUB_300001_SM_10006detail6reduce28DeviceReduceSingleTileKernelINS2_10policy_hubIiyN4cuda3std3__44plusIiEEE10Policy1000EPiSC_iS9_iiNS7_10__identityEEEvT0_T1_T2_T3_T4_T6_E12temp_storage+12];
	add.s32 	%r619, %r618, %r686;
	ld.shared.u32 	%r620, [_ZZN3cub18CUB_300001_SM_10006detail6reduce28DeviceReduceSingleTileKernelINS2_10policy_hubIiyN4cuda3std3__44plusIiEEE10Policy1000EPiSC_iS9_iiNS7_10__identityEEEvT0_T1_T2_T3_T4_T6_E12temp_storage+16];
	add.s32 	%r621, %r619, %r620;
	ld.shared.u32 	%r622, [_ZZN3cub18CUB_300001_SM_10006detail6reduce28DeviceReduceSingleTileKernelINS2_10policy_hubIiyN4cuda3std3__44plusIiEEE10Policy1000EPiSC_iS9_iiNS7_10__identityEEEvT0_T1_T2_T3_T4_T6_E12temp_storage+20];
	add.s32 	%r623, %r621, %r622;
	ld.shared.u32 	%r624, [_ZZN3cub18CUB_300001_SM_10006detail6reduce28DeviceReduceSingleTileKernelINS2_10policy_hubIiyN4cuda3std3__44plusIiEEE10Policy1000EPiSC_iS9_iiNS7_10__identityEEEvT0_T1_T2_T3_T4_T6_E12temp_storage+24];
	add.s32 	%r625, %r623, %r624;
	ld.shared.u32 	%r626, [_ZZN3cub18CUB_300001_SM_10006detail6reduce28DeviceReduceSingleTileKernelINS2_10policy_hubIiyN4cuda3std3__44plusIiEEE10Policy1000EPiSC_iS9_iiNS7_10__identityEEEvT0_T1_T2_T3_T4_T6_E12temp_storage+28];
	add.s32 	%r627, %r625, %r626;
	ld.shared.u32 	%r628, [_ZZN3cub18CUB_300001_SM_10006detail6reduce28DeviceReduceSingleTileKernelINS2_10policy_hubIiyN4cuda3std3__44plusIiEEE10Policy1000EPiSC_iS9_iiNS7_10__identityEEEvT0_T1_T2_T3_T4_T6_E12temp_storage+32];
	add.s32 	%r629, %r627, %r628;
	ld.shared.u32 	%r630, [_ZZN3cub18CUB_300001_SM_10006detail6reduce28DeviceReduceSingleTileKernelINS2_10policy_hubIiyN4cuda3std3__44plusIiEEE10Policy1000EPiSC_iS9_iiNS7_10__identityEEEvT0_T1_T2_T3_T4_T6_E12temp_storage+36];
	add.s32 	%r686, %r629, %r630;
	bra.uni 	$L__BB19_72;
$L__BB19_18:
	// begin inline asm
	mov.u32 %r520, %laneid;
	// end inline asm
	and.b32  	%r546, %r1, 992;
	add.s32 	%r547, %r546, 32;
	setp.gt.s32 	%p73, %r547, %r120;
	not.b32 	%r548, %r546;
	add.s32 	%r549, %r120, %r548;
	selp.b32 	%r544, %r549, 31, %p73;
	mov.b32 	%r523, 1;
	mov.b32 	%r545, -1;
	// begin inline asm
	shfl.sync.down.b32 %r521, %r644, %r523, %r544, %r545;
	// end inline asm
	setp.lt.s32 	%p74, %r520, %r544;
	selp.b32 	%r550, %r521, 0, %p74;
	add.s32 	%r527, %r550, %r644;
	mov.b32 	%r528, 2;
	// begin inline asm
	shfl.sync.down.b32 %r526, %r527, %r528, %r544, %r545;
	// end inline asm
	add.s32 	%r551, %r520, 2;
	setp.gt.s32 	%p75, %r551, %r544;
	selp.b32 	%r552, 0, %r526, %p75;
	add.s32 	%r532, %r527, %r552;
	mov.b32 	%r533, 4;
	// begin inline asm
	shfl.sync.down.b32 %r531, %r532, %r533, %r544, %r545;
	// end inline asm
	add.s32 	%r553, %r520, 4;
	setp.gt.s32 	%p76, %r553, %r544;
	selp.b32 	%r554, 0, %r531, %p76;
	add.s32 	%r537, %r532, %r554;
	mov.b32 	%r538, 8;
	// begin inline asm
	shfl.sync.down.b32 %r536, %r537, %r538, %r544, %r545;
	// end inline asm
	add.s32 	%r555, %r520, 8;
	setp.gt.s32 	%p77, %r555, %r544;
	selp.b32 	%r556, 0, %r536, %p77;
	add.s32 	%r542, %r537, %r556;
	mov.b32 	%r543, 16;
	// begin inline asm
	shfl.sync.down.b32 %r541, %r542, %r543, %r544, %r545;
	// end inline asm
	add.s32 	%r557, %r520, 16;
	setp.gt.s32 	%p78, %r557, %r544;
	selp.b32 	%r558, 0, %r541, %p78;
	add.s32 	%r686, %r542, %r558;
	setp.ne.s32 	%p79, %r520, 0;
	@%p79 bra 	$L__BB19_20;
	shr.u32 	%r559, %r1, 3;
	and.b32  	%r560, %r559, 124;
	mov.u32 	%r561, _ZZN3cub18CUB_300001_SM_10006detail6reduce28DeviceReduceSingleTileKernelINS2_10policy_hubIiyN4cuda3std3__44plusIiEEE10Policy1000EPiSC_iS9_iiNS7_10__identityEEEvT0_T1_T2_T3_T4_T6_E12temp_storage;
	add.s32 	%r562, %r561, %r560;
	st.shared.u32 	[%r562+8], %r686;
$L__BB19_20:
	bar.sync 	0;
	setp.ne.s32 	%p80, %r1, 0;
	@%p80 bra 	$L__BB19_72;
	setp.gt.s32 	%p81, %r120, 32;
	ld.shared.u32 	%r563, [_ZZN3cub18CUB_300001_SM_10006detail6reduce28DeviceReduceSingleTileKernelINS2_10policy_hubIiyN4cuda3std3__44plusIiEEE10Policy1000EPiSC_iS9_iiNS7_10__identityEEEvT0_T1_T2_T3_T4_T6_E12temp_storage+12];
	selp.b32 	%r564, %r563, 0, %p81;
	add.s32 	%r565, %r564, %r686;
	setp.gt.s32 	%p82, %r120, 64;
	ld.shared.u32 	%r566, [_ZZN3cub18CUB_300001_SM_10006detail6reduce28DeviceReduceSingleTileKernelINS2_10policy_hubIiyN4cuda3std3__44plusIiEEE10Policy1000EPiSC_iS9_iiNS7_10__identityEEEvT0_T1_T2_T3_T4_T6_E12temp_storage+16];
	selp.b32 	%r567, %r566, 0, %p82;
	add.s32 	%r568, %r565, %r567;
	setp.gt.s32 	%p83, %r120, 96;
	ld.shared.u32 	%r569, [_ZZN3cub18CUB_300001_SM_10006detail6reduce28DeviceReduceSingleTileKernelINS2_10policy_hubIiyN4cuda3std3__44plusIiEEE10Policy1000EPiSC_iS9_iiNS7_10__identityEEEvT0_T1_T2_T3_T4_T6_E12temp_storage+20];
	selp.b32 	%r570, %r569, 0, %p83;
	add.s32 	%r571, %r568, %r570;
	setp.gt.s32 	%p84, %r120, 128;
	ld.shared.u32 	%r572, [_ZZN3cub18CUB_300001_SM_10006detail6reduce28DeviceReduceSingleTileKernelINS2_10policy_hubIiyN4cuda3std3__44plusIiEEE10Policy1000EPiSC_iS9_iiNS7_10__identityEEEvT0_T1_T2_T3_T4_T6_E12temp_storage+24];
	selp.b32 	%r573, %r572, 0, %p84;
	add.s32 	%r574, %r571, %r573;
	setp.gt.s32 	%p85, %r120, 160;
	ld.shared.u32 	%r575, [_ZZN3cub18CUB_300001_SM_10006detail6reduce28DeviceReduceSingleTileKernelINS2_10policy_hubIiyN4cuda3std3__44plusIiEEE10Policy1000EPiSC_iS9_iiNS7_10__identityEEEvT0_T1_T2_T3_T4_T6_E12temp_storage+28];
	selp.b32 	%r576, %r575, 0, %p85;
	add.s32 	%r577, %r574, %r576;
	setp.gt.s32 	%p86, %r120, 192;
	ld.shared.u32 	%r578, [_ZZN3cub18CUB_300001_SM_10006detail6reduce28DeviceReduceSingleTileKernelINS2_10policy_hubIiyN4cuda3std3__44plusIiEEE10Policy1000EPiSC_iS9_iiNS7_10__identityEEEvT0_T1_T2_T3_T4_T6_E12temp_storage+32];
	selp.b32 	%r579, %r578, 0, %p86;
	add.s32 	%r580, %r577, %r579;
	setp.gt.s32 	%p87, %r120, 224;
	ld.shared.u32 	%r581, [_ZZN3cub18CUB_300001_SM_10006detail6reduce28DeviceReduceSingleTileKernelINS2_10policy_hubIiyN4cuda3std3__44plusIiEEE10Policy1000EPiSC_iS9_iiNS7_10__identityEEEvT0_T1_T2_T3_T4_T6_E12temp_storage+36];
	selp.b32 	%r582, %r581, 0, %p87;
	add.s32 	%r686, %r580, %r582;
	bra.uni 	$L__BB19_72;
$L__BB19_22:
	mov.u32 	%r26, %tid.x;
	shl.b32 	%r377, %r26, 2;
	mul.wide.u32 	%rd86, %r377, 4;
	add.s64 	%rd76, %rd16, %rd86;
	// begin inline asm
	ld.global.nc.v2.u64 {%rd74, %rd75}, [%rd76];
	// end inline asm
	mov.b64 	{%r378, %r379}, %rd75;
	mov.b64 	{%r380, %r381}, %rd74;
	add.s64 	%rd79, %rd76, 4096;
	// begin inline asm
	ld.global.nc.v2.u64 {%rd77, %rd78}, [%rd79];
	// end inline asm
	mov.b64 	{%r382, %r383}, %rd78;
	mov.b64 	{%r384, %r385}, %rd77;
	add.s64 	%rd82, %rd76, 8192;
	// begin inline asm
	ld.global.nc.v2.u64 {%rd80, %rd81}, [%rd82];
	// end inline asm
	mov.b64 	{%r386, %r387}, %rd81;
	mov.b64 	{%r388, %r389}, %rd80;
	add.s64 	%rd85, %rd76, 12288;
	// begin inline asm
	ld.global.nc.v2.u64 {%rd83, %rd84}, [%rd85];
	// end inline asm
	mov.b64 	{%r390, %r391}, %rd84;
	mov.b64 	{%r392, %r393}, %rd83;
	add.s32 	%r394, %r381, %r380;
	add.s32 	%r395, %r378, %r394;
	add.s32 	%r396, %r379, %r395;
	add.s32 	%r397, %r384, %r396;
	add.s32 	%r398, %r385, %r397;
	add.s32 	%r399, %r382, %r398;
	add.s32 	%r400, %r383, %r399;
	add.s32 	%r401, %r388, %r400;
	add.s32 	%r402, %r389, %r401;
	add.s32 	%r403, %r386, %r402;
	add.s32 	%r404, %r387, %r403;
	add.s32 	%r405, %r392, %r404;
	add.s32 	%r406, %r393, %r405;
	add.s32 	%r407, %r390, %r406;
	add.s32 	%r659, %r391, %r407;
	setp.lt.u32 	%p50, %r120, 8192;
	mov.b32 	%r648, 4096;
	@%p50 bra 	$L__BB19_26;
	add.s32 	%r28, %r120, -4096;
	mov.b32 	%r648, 4096;
$L__BB19_24:
	mul.wide.s32 	%rd99, %r648, 4;
	add.s64 	%rd89, %rd76, %rd99;
	// begin inline asm
	ld.global.nc.v2.u64 {%rd87, %rd88}, [%rd89];
	// end inline asm
	mov.b64 	{%r409, %r410}, %rd88;
	mov.b64 	{%r411, %r412}, %rd87;
	add.s64 	%rd92, %rd89, 4096;
	// begin inline asm
	ld.global.nc.v2.u64 {%rd90, %rd91}, [%rd92];
	// end inline asm
	mov.b64 	{%r413, %r414}, %rd91;
	mov.b64 	{%r415, %r416}, %rd90;
	add.s64 	%rd95, %rd89, 8192;
	// begin inline asm
	ld.global.nc.v2.u64 {%rd93, %rd94}, [%rd95];
	// end inline asm
	mov.b64 	{%r417, %r418}, %rd94;
	mov.b64 	{%r419, %r420}, %rd93;
	add.s64 	%rd98, %rd89, 12288;
	// begin inline asm
	ld.global.nc.v2.u64 {%rd96, %rd97}, [%rd98];
	// end inline asm
	mov.b64 	{%r421, %r422}, %rd97;
	mov.b64 	{%r423, %r424}, %rd96;
	add.s32 	%r425, %r411, %r659;
	add.s32 	%r426, %r412, %r425;
	add.s32 	%r427, %r409, %r426;
	add.s32 	%r428, %r410, %r427;
	add.s32 	%r429, %r415, %r428;
	add.s32 	%r430, %r416, %r429;
	add.s32 	%r431, %r413, %r430;
	add.s32 	%r432, %r414, %r431;
	add.s32 	%r433, %r419, %r432;
	add.s32 	%r434, %r420, %r433;
	add.s32 	%r435, %r417, %r434;
	add.s32 	%r436, %r418, %r435;
	add.s32 	%r437, %r423, %r436;
	add.s32 	%r438, %r424, %r437;
	add.s32 	%r439, %r421, %r438;
	add.s32 	%r659, %r422, %r439;
	sub.s32 	%r440, %r120, %r648;
	setp.lt.s32 	%p51, %r440, 4096;
	@%p51 bra 	$L__BB19_34;
	add.s32 	%r648, %r648, 4096;
	setp.le.s32 	%p52, %r648, %r28;
	@%p52 bra 	$L__BB19_24;
$L__BB19_26:
	setp.le.s32 	%p53, %r120, %r648;
	@%p53 bra 	$L__BB19_34;
	sub.s32 	%r35, %r120, %r648;
	setp.ge.s32 	%p54, %r26, %r35;
	@%p54 bra 	$L__BB19_34;
	not.b32 	%r442, %r26;
	add.s32 	%r443, %r120, %r442;
	sub.s32 	%r36, %r443, %r648;
	and.b32  	%r444, %r36, 768;
	setp.eq.s32 	%p55, %r444, 768;
	mov.u32 	%r653, %r26;
	@%p55 bra 	$L__BB19_31;
	add.s32 	%r650, %r26, %r648;
	shr.u32 	%r445, %r36, 8;
	add.s32 	%r446, %r445, 1;
	and.b32  	%r447, %r446, 3;
	neg.s32 	%r649, %r447;
	mov.u32 	%r653, %r26;
$L__BB19_30:
	.pragma "nounroll";
	mul.wide.u32 	%rd101, %r650, 4;
	add.s64 	%rd100, %rd16, %rd101;
	// begin inline asm
	ld.global.nc.u32 %r448, [%rd100];
	// end inline asm
	add.s32 	%r659, %r448, %r659;
	add.s32 	%r653, %r653, 256;
	add.s32 	%r650, %r650, 256;
	add.s32 	%r649, %r649, 1;
	setp.ne.s32 	%p56, %r649, 0;
	@%p56 bra 	$L__BB19_30;
$L__BB19_31:
	setp.lt.u32 	%p57, %r36, 768;
	@%p57 bra 	$L__BB19_34;
	cvt.u64.u32 	%rd102, %r653;
	cvt.u64.u32 	%rd103, %r648;
	add.s64 	%rd104, %rd102, %rd103;
	shl.b64 	%rd105, %rd104, 2;
	add.s64 	%rd106, %rd105, %rd16;
	add.s64 	%rd122, %rd106, 2048;
	add.s32 	%r656, %r653, %r648;
$L__BB19_33:
	mul.wide.u32 	%rd111, %r656, 4;
	add.s64 	%rd107, %rd16, %rd111;
	// begin inline asm
	ld.global.nc.u32 %r449, [%rd107];
	// end inline asm
	add.s32 	%r453, %r449, %r659;
	add.s64 	%rd108, %rd122, -1024;
	// begin inline asm
	ld.global.nc.u32 %r450, [%rd108];
	// end inline asm
	add.s32 	%r454, %r450, %r453;
	// begin inline asm
	ld.global.nc.u32 %r451, [%rd122];
	// end inline asm
	add.s32 	%r455, %r451, %r454;
	add.s64 	%rd110, %rd122, 1024;
	// begin inline asm
	ld.global.nc.u32 %r452, [%rd110];
	// end inline asm
	add.s32 	%r659, %r452, %r455;
	add.s32 	%r653, %r653, 1024;
	add.s64 	%rd122, %rd122, 4096;
	add.s32 	%r656, %r656, 1024;
	setp.lt.s32 	%p58, %r653, %r35;
	@%p58 bra 	$L__BB19_33;
$L__BB19_34:
	// begin inline asm
	mov.u32 %r456, %laneid;
	// end inline asm
	mov.b32 	%r459, 1;
	mov.b32 	%r480, 31;
	mov.b32 	%r481, -1;
	// begin inline asm
	shfl.sync.down.b32 %r457, %r659, %r459, %r480, %r481;
	// end inline asm
	setp.gt.s32 	%p59, %r456, 30;
	selp.b32 	%r482, 0, %r457, %p59;
	add.s32 	%r463, %r482, %r659;
	mov.b32 	%r464, 2;
	// begin inline asm
	shfl.sync.down.b32 %r462, %r463, %r464, %r480, %r481;
	// end inline asm
	setp.gt.s32 	%p60, %r456, 29;
	selp.b32 	%r483, 0, %r462, %p60;
	add.s32 	%r468, %r463, %r483;
	mov.b32 	%r469, 4;
	// begin inline asm
	shfl.sync.down.b32 %r467, %r468, %r469, %r480, %r481;
	// end inline asm
	setp.gt.s32 	%p61, %r456, 27;
	selp.b32 	%r484, 0, %r467, %p61;
	add.s32 	%r473, %r468, %r484;
	mov.b32 	%r474, 8;
	// begin inline asm
	shfl.sync.down.b32 %r472, %r473, %r474, %r480, %r481;
	// end inline asm
	setp.gt.s32 	%p62, %r456, 23;
	selp.b32 	%r485, 0, %r472, %p62;
	add.s32 	%r478, %r473, %r485;
	mov.b32 	%r479, 16;
	// begin inline asm
	shfl.sync.down.b32 %r477, %r478, %r479, %r480, %r481;
	// end inline asm
	setp.gt.s32 	%p63, %r456, 15;
	selp.b32 	%r486, 0, %r477, %p63;
	add.s32 	%r686, %r478, %r486;
	setp.ne.s32 	%p64, %r456, 0;
	@%p64 bra 	$L__BB19_36;
	shr.u32 	%r487, %r26, 3;
	and.b32  	%r488, %r487, 124;
	mov.u32 	%r489, _ZZN3cub18CUB_300001_SM_10006detail6reduce28DeviceReduceSingleTileKernelINS2_10policy_hubIiyN4cuda3std3__44plusIiEEE10Policy1000EPiSC_iS9_iiNS7_10__identityEEEvT0_T1_T2_T3_T4_T6_E12temp_storage;
	add.s32 	%r490, %r489, %r488;
	st.shared.u32 	[%r490+8], %r686;
$L__BB19_36:
	bar.sync 	0;
	setp.ne.s32 	%p65, %r26, 0;
	@%p65 bra 	$L__BB19_72;
	ld.shared.u32 	%r491, [_ZZN3cub18CUB_300001_SM_10006detail6reduce28DeviceReduceSingleTileKernelINS2_10policy_hubIiyN4cuda3std3__44plusIiEEE10Policy1000EPiSC_iS9_iiNS7_10__identityEEEvT0_T1_T2_T3_T4_T6_E12temp_storage+12];
	add.s32 	%r492, %r491, %r686;
	ld.shared.u32 	%r493, [_ZZN3cub18CUB_300001_SM_10006detail6reduce28DeviceReduceSingleTileKernelINS2_10policy_hubIiyN4cuda3std3__44plusIiEEE10Policy1000EPiSC_iS9_iiNS7_10__identityEEEvT0_T1_T2_T3_T4_T6_E12temp_storage+16];
	add.s32 	%r494, %r492, %r493;
	ld.shared.u32 	%r495, [_ZZN3cub18CUB_300001_SM_10006detail6reduce28DeviceReduceSingleTileKernelINS2_10policy_hubIiyN4cuda3std3__44plusIiEEE10Policy1000EPiSC_iS9_iiNS7_10__identityEEEvT0_T1_T2_T3_T4_T6_E12temp_storage+20];
	add.s32 	%r496, %r494, %r495;
	ld.shared.u32 	%r497, [_ZZN3cub18CUB_300001_SM_10006detail6reduce28DeviceReduceSingleTileKernelINS2_10policy_hubIiyN4cuda3std3__44plusIiEEE10Policy1000EPiSC_iS9_iiNS7_10__identityEEEvT0_T1_T2_T3_T4_T6_E12temp_storage+24];
	add.s32 	%r498, %r496, %r497;
	ld.shared.u32 	%r499, [_ZZN3cub18CUB_300001_SM_10006detail6reduce28DeviceReduceSingleTileKernelINS2_10policy_hubIiyN4cuda3std3__44plusIiEEE10Policy1000EPiSC_iS9_iiNS7_10__identityEEEvT0_T1_T2_T3_T4_T6_E12temp_storage+28];
	add.s32 	%r500, %r498, %r499;
	ld.shared.u32 	%r501, [_ZZN3cub18CUB_300001_SM_10006detail6reduce28DeviceReduceSingleTileKernelINS2_10policy_hubIiyN4cuda3std3__44plusIiEEE10Policy1000EPiSC_iS9_iiNS7_10__identityEEEvT0_T1_T2_T3_T4_T6_E12temp_storage+32];
	add.s32 	%r502, %r500, %r501;
	ld.shared.u32 	%r503, [_ZZN3cub18CUB_300001_SM_10006detail6reduce28DeviceReduceSingleTileKernelINS2_10policy_hubIiyN4cuda3std3__44plusIiEEE10Policy1000EPiSC_iS9_iiNS7_10__identityEEEvT0_T1_T2_T3_T4_T6_E12temp_storage+36];
	add.s32 	%r686, %r502, %r503;
	bra.uni 	$L__BB19_72;
$L__BB19_38:
	setp.gt.s32 	%p3, %r120, 4095;
	@%p3 bra 	$L__BB19_56;
	mov.u32 	%r60, %tid.x;
	setp.ge.s32 	%p20, %r60, %r120;
	mov.b32 	%r670, 0;
	mov.u32 	%r665, %r60;
	@%p20 bra 	$L__BB19_41;
	mul.wide.u32 	%rd66, %r60, 4;
	add.s64 	%rd65, %rd16, %rd66;
	// begin inline asm
	ld.global.nc.u32 %r670, [%rd65];
	// end inline asm
	add.s32 	%r665, %r60, 256;
$L__BB19_41:
	setp.ge.s32 	%p21, %r665, %r120;
	@%p21 bra 	$L__BB19_47;
	not.b32 	%r252, %r665;
	add.s32 	%r65, %r120, %r252;
	and.b32  	%r253, %r65, 768;
	setp.eq.s32 	%p22, %r253, 768;
	@%p22 bra 	$L__BB19_45;
	mul.wide.u32 	%rd67, %r665, 4;
	add.s64 	%rd123, %rd16, %rd67;
	shr.u32 	%r254, %r65, 8;
	add.s32 	%r255, %r254, 1;
	and.b32  	%r256, %r255, 3;
	neg.s32 	%r662, %r256;
$L__BB19_44:
	.pragma "nounroll";
	// begin inline asm
	ld.global.nc.u32 %r257, [%rd123];
	// end inline asm
	add.s32 	%r670, %r257, %r670;
	add.s32 	%r665, %r665, 256;
	add.s64 	%rd123, %rd123, 1024;
	add.s32 	%r662, %r662, 1;
	setp.ne.s32 	%p23, %r662, 0;
	@%p23 bra 	$L__BB19_44;
$L__BB19_45:
	setp.lt.u32 	%p24, %r65, 768;
	@%p24 bra 	$L__BB19_47;
$L__BB19_46:
	mul.wide.s32 	%rd73, %r665, 4;
	add.s64 	%rd69, %rd16, %rd73;
	// begin inline asm
	ld.global.nc.u32 %r258, [%rd69];
	// end inline asm
	add.s32 	%r262, %r258, %r670;
	add.s64 	%rd70, %rd69, 1024;
	// begin inline asm
	ld.global.nc.u32 %r259, [%rd70];
	// end inline asm
	add.s32 	%r263, %r259, %r262;
	add.s64 	%rd71, %rd69, 2048;
	// begin inline asm
	ld.global.nc.u32 %r260, [%rd71];
	// end inline asm
	add.s32 	%r264, %r260, %r263;
	add.s64 	%rd72, %rd69, 3072;
	// begin inline asm
	ld.global.nc.u32 %r261, [%rd72];
	// end inline asm
	add.s32 	%r670, %r261, %r264;
	add.s32 	%r665, %r665, 1024;
	setp.lt.s32 	%p25, %r665, %r120;
	@%p25 bra 	$L__BB19_46;
$L__BB19_47:
	setp.lt.s32 	%p26, %r120, 256;
	@%p26 bra 	$L__BB19_52;
	// begin inline asm
	mov.u32 %r328, %laneid;
	// end inline asm
	mov.b32 	%r331, 1;
	mov.b32 	%r352, 31;
	mov.b32 	%r353, -1;
	// begin inline asm
	shfl.sync.down.b32 %r329, %r670, %r331, %r352, %r353;
	// end inline asm
	setp.gt.s32 	%p42, %r328, 30;
	selp.b32 	%r354, 0, %r329, %p42;
	add.s32 	%r335, %r354, %r670;
	mov.b32 	%r336, 2;
	// begin inline asm
	shfl.sync.down.b32 %r334, %r335, %r336, %r352, %r353;
	// end inline asm
	setp.gt.s32 	%p43, %r328, 29;
	selp.b32 	%r355, 0, %r334, %p43;
	add.s32 	%r340, %r335, %r355;
	mov.b32 	%r341, 4;
	// begin inline asm
	shfl.sync.down.b32 %r339, %r340, %r341, %r352, %r353;
	// end inline asm
	setp.gt.s32 	%p44, %r328, 27;
	selp.b32 	%r356, 0, %r339, %p44;
	add.s32 	%r345, %r340, %r356;
	mov.b32 	%r346, 8;
	// begin inline asm
	shfl.sync.down.b32 %r344, %r345, %r346, %r352, %r353;
	// end inline asm
	setp.gt.s32 	%p45, %r328, 23;
	selp.b32 	%r357, 0, %r344, %p45;
	add.s32 	%r350, %r345, %r357;
	mov.b32 	%r351, 16;
	// begin inline asm
	shfl.sync.down.b32 %r349, %r350, %r351, %r352, %r353;
	// end inline asm
	setp.gt.s32 	%p46, %r328, 15;
	selp.b32 	%r358, 0, %r349, %p46;
	add.s32 	%r686, %r350, %r358;
	setp.ne.s32 	%p47, %r328, 0;
	@%p47 bra 	$L__BB19_50;
	shr.u32 	%r359, %r60, 3;
	and.b32  	%r360, %r359, 124;
	mov.u32 	%r361, _ZZN3cub18CUB_300001_SM_10006detail6reduce28DeviceReduceSingleTileKernelINS2_10policy_hubIiyN4cuda3std3__44plusIiEEE10Policy1000EPiSC_iS9_iiNS7_10__identityEEEvT0_T1_T2_T3_T4_T6_E12temp_storage;
	add.s32 	%r362, %r361, %r360;
	st.shared.u32 	[%r362+8], %r686;
$L__BB19_50:
	bar.sync 	0;
	setp.ne.s32 	%p48, %r60, 0;
	@%p48 bra 	$L__BB19_72;
	ld.shared.u32 	%r363, [_ZZN3cub18CUB_300001_SM_10006detail6reduce28DeviceReduceSingleTileKernelINS2_10policy_hubIiyN4cuda3std3__44plusIiEEE10Policy1000EPiSC_iS9_iiNS7_10__identityEEEvT0_T1_T2_T3_T4_T6_E12temp_storage+12];
	add.s32 	%r364, %r363, %r686;
	ld.shared.u32 	%r365, [_ZZN3cub18CUB_300001_SM_10006detail6reduce28DeviceReduceSingleTileKernelINS2_10policy_hubIiyN4cuda3std3__44plusIiEEE10Policy1000EPiSC_iS9_iiNS7_10__identityEEEvT0_T1_T2_T3_T4_T6_E12temp_storage+16];
	add.s32 	%r366, %r364, %r365;
	ld.shared.u32 	%r367, [_ZZN3cub18CUB_300001_SM_10006detail6reduce28DeviceReduceSingleTileKernelINS2_10policy_hubIiyN4cuda3std3__44plusIiEEE10Policy1000EPiSC_iS9_iiNS7_10__identityEEEvT0_T1_T2_T3_T4_T6_E12temp_storage+20];
	add.s32 	%r368, %r366, %r367;
	ld.shared.u32 	%r369, [_ZZN3cub18CUB_300001_SM_10006detail6reduce28DeviceReduceSingleTileKernelINS2_10policy_hubIiyN4cuda3std3__44plusIiEEE10Policy1000EPiSC_iS9_iiNS7_10__identityEEEvT0_T1_T2_T3_T4_T6_E12temp_storage+24];
	add.s32 	%r370, %r368, %r369;
	ld.shared.u32 	%r371, [_ZZN3cub18CUB_300001_SM_10006detail6reduce28DeviceReduceSingleTileKernelINS2_10policy_hubIiyN4cuda3std3__44plusIiEEE10Policy1000EPiSC_iS9_iiNS7_10__identityEEEvT0_T1_T2_T3_T4_T6_E12temp_storage+28];
	add.s32 	%r372, %r370, %r371;
	ld.shared.u32 	%r373, [_ZZN3cub18CUB_300001_SM_10006detail6reduce28DeviceReduceSingleTileKernelINS2_10policy_hubIiyN4cuda3std3__44plusIiEEE10Policy1000EPiSC_iS9_iiNS7_10__identityEEEvT0_T1_T2_T3_T4_T6_E12temp_storage+32];
	add.s32 	%r374, %r372, %r373;
	ld.shared.u32 	%r375, [_ZZN3cub18CUB_300001_SM_10006detail6reduce28DeviceReduceSingleTileKernelINS2_10policy_hubIiyN4cuda3std3__44plusIiEEE10Policy1000EPiSC_iS9_iiNS7_10__identityEEEvT0_T1_T2_T3_T4_T6_E12temp_storage+36];
	add.s32 	%r686, %r374, %r375;
	bra.uni 	$L__BB19_72;
$L__BB19_52:
	// begin inline asm
	mov.u32 %r265, %laneid;
	// end inline asm
	and.b32  	%r291, %r60, 992;
	add.s32 	%r292, %r291, 32;
	setp.gt.s32 	%p27, %r292, %r120;
	not.b32 	%r293, %r291;
	add.s32 	%r294, %r120, %r293;
	selp.b32 	%r289, %r294, 31, %p27;
	mov.b32 	%r268, 1;
	mov.b32 	%r290, -1;
	// begin inline asm
	shfl.sync.down.b32 %r266, %r670, %r268, %r289, %r290;
	// end inline asm
	setp.lt.s32 	%p28, %r265, %r289;
	selp.b32 	%r295, %r266, 0, %p28;
	add.s32 	%r272, %r295, %r670;
	mov.b32 	%r273, 2;
	// begin inline asm
	shfl.sync.down.b32 %r271, %r272, %r273, %r289, %r290;
	// end inline asm
	add.s32 	%r296, %r265, 2;
	setp.gt.s32 	%p29, %r296, %r289;
	selp.b32 	%r297, 0, %r271, %p29;
	add.s32 	%r277, %r272, %r297;
	mov.b32 	%r278, 4;
	// begin inline asm
	shfl.sync.down.b32 %r276, %r277, %r278, %r289, %r290;
	// end inline asm
	add.s32 	%r298, %r265, 4;
	setp.gt.s32 	%p30, %r298, %r289;
	selp.b32 	%r299, 0, %r276, %p30;
	add.s32 	%r282, %r277, %r299;
	mov.b32 	%r283, 8;
	// begin inline asm
	shfl.sync.down.b32 %r281, %r282, %r283, %r289, %r290;
	// end inline asm
	add.s32 	%r300, %r265, 8;
	setp.gt.s32 	%p31, %r300, %r289;
	selp.b32 	%r301, 0, %r281, %p31;
	add.s32 	%r287, %r282, %r301;
	mov.b32 	%r288, 16;
	// begin inline asm
	shfl.sync.down.b32 %r286, %r287, %r288, %r289, %r290;
	// end inline asm
	add.s32 	%r302, %r265, 16;
	setp.gt.s32 	%p32, %r302, %r289;
	selp.b32 	%r303, 0, %r286, %p32;
	add.s32 	%r686, %r287, %r303;
	setp.ne.s32 	%p33, %r265, 0;
	@%p33 bra 	$L__BB19_54;
	shr.u32 	%r304, %r60, 3;
	and.b32  	%r305, %r304, 124;
	mov.u32 	%r306, _ZZN3cub18CUB_300001_SM_10006detail6reduce28DeviceReduceSingleTileKernelINS2_10policy_hubIiyN4cuda3std3__44plusIiEEE10Policy1000EPiSC_iS9_iiNS7_10__identityEEEvT0_T1_T2_T3_T4_T6_E12temp_storage;
	add.s32 	%r307, %r306, %r305;
	st.shared.u32 	[%r307+8], %r686;
$L__BB19_54:
	bar.sync 	0;
	setp.ne.s32 	%p34, %r60, 0;
	@%p34 bra 	$L__BB19_72;
	setp.gt.s32 	%p35, %r120, 32;
	ld.shared.u32 	%r308, [_ZZN3cub18CUB_300001_SM_10006detail6reduce28DeviceReduceSingleTileKernelINS2_10policy_hubIiyN4cuda3std3__44plusIiEEE10Policy1000EPiSC_iS9_iiNS7_10__identityEEEvT0_T1_T2_T3_T4_T6_E12temp_storage+12];
	selp.b32 	%r309, %r308, 0, %p35;
	add.s32 	%r310, %r309, %r686;
	setp.gt.s32 	%p36, %r120, 64;
	ld.shared.u32 	%r311, [_ZZN3cub18CUB_300001_SM_10006detail6reduce28DeviceReduceSingleTileKernelINS2_10policy_hubIiyN4cuda3std3__44plusIiEEE10Policy1000EPiSC_iS9_iiNS7_10__identityEEEvT0_T1_T2_T3_T4_T6_E12temp_storage+16];
	selp.b32 	%r312, %r311, 0, %p36;
	add.s32 	%r313, %r310, %r312;
	setp.gt.s32 	%p37, %r120, 96;
	ld.shared.u32 	%r314, [_ZZN3cub18CUB_300001_SM_10006detail6reduce28DeviceReduceSingleTileKernelINS2_10policy_hubIiyN4cuda3std3__44plusIiEEE10Policy1000EPiSC_iS9_iiNS7_10__identityEEEvT0_T1_T2_T3_T4_T6_E12temp_storage+20];
	selp.b32 	%r315, %r314, 0, %p37;
	add.s32 	%r316, %r313, %r315;
	setp.gt.s32 	%p38, %r120, 128;
	ld.shared.u32 	%r317, [_ZZN3cub18CUB_300001_SM_10006detail6reduce28DeviceReduceSingleTileKernelINS2_10policy_hubIiyN4cuda3std3__44plusIiEEE10Policy1000EPiSC_iS9_iiNS7_10__identityEEEvT0_T1_T2_T3_T4_T6_E12temp_storage+24];
	selp.b32 	%r318, %r317, 0, %p38;
	add.s32 	%r319, %r316, %r318;
	setp.gt.s32 	%p39, %r120, 160;
	ld.shared.u32 	%r320, [_ZZN3cub18CUB_300001_SM_10006detail6reduce28DeviceReduceSingleTileKernelINS2_10policy_hubIiyN4cuda3std3__44plusIiEEE10Policy1000EPiSC_iS9_iiNS7_10__identityEEEvT0_T1_T2_T3_T4_T6_E12temp_storage+28];
	selp.b32 	%r321, %r320, 0, %p39;
	add.s32 	%r322, %r319, %r321;
	setp.gt.s32 	%p40, %r120, 192;
	ld.shared.u32 	%r323, [_ZZN3cub18CUB_300001_SM_10006detail6reduce28DeviceReduceSingleTileKernelINS2_10policy_hubIiyN4cuda3std3__44plusIiEEE10Policy1000EPiSC_iS9_iiNS7_10__identityEEEvT0_T1_T2_T3_T4_T6_E12temp_storage+32];
	selp.b32 	%r324, %r323, 0, %p40;
	add.s32 	%r325, %r322, %r324;
	setp.gt.s32 	%p41, %r120, 224;
	ld.shared.u32 	%r326, [_ZZN3cub18CUB_300001_SM_10006detail6reduce28DeviceReduceSingleTileKernelINS2_10policy_hubIiyN4cuda3std3__44plusIiEEE10Policy1000EPiSC_iS9_iiNS7_10__identityEEEvT0_T1_T2_T3_T4_T6_E12temp_storage+36];
	selp.b32 	%r327, %r326, 0, %p41;
	add.s32 	%r686, %r325, %r327;
	bra.uni 	$L__BB19_72;
$L__BB19_56:
	mov.u32 	%r85, %tid.x;
	mul.wide.u32 	%rd35, %r85, 4;
	add.s64 	%rd19, %rd16, %rd35;
	// begin inline asm
	ld.global.nc.u32 %r122, [%rd19];
	// end inline asm
	add.s64 	%rd20, %rd19, 1024;
	// begin inline asm
	ld.global.nc.u32 %r123, [%rd20];
	// end inline asm
	add.s64 	%rd21, %rd19, 2048;
	// begin inline asm
	ld.global.nc.u32 %r124, [%rd21];
	// end inline asm
	add.s64 	%rd22, %rd19, 3072;
	// begin inline asm
	ld.global.nc.u32 %r125, [%rd22];
	// end inline asm
	add.s64 	%rd23, %rd19, 4096;
	// begin inline asm
	ld.global.nc.u32 %r126, [%rd23];
	// end inline asm
	add.s64 	%rd24, %rd19, 5120;
	// begin inline asm
	ld.global.nc.u32 %r127, [%rd24];
	// end inline asm
	add.s64 	%rd25, %rd19, 6144;
	// begin inline asm
	ld.global.nc.u32 %r128, [%rd25];
	// end inline asm
	add.s64 	%rd26, %rd19, 7168;
	// begin inline asm
	ld.global.nc.u32 %r129, [%rd26];
	// end inline asm
	add.s64 	%rd27, %rd19, 8192;
	// begin inline asm
	ld.global.nc.u32 %r130, [%rd27];
	// end inline asm
	add.s64 	%rd28, %rd19, 9216;
	// begin inline asm
	ld.global.nc.u32 %r131, [%rd28];
	// end inline asm
	add.s64 	%rd29, %rd19, 10240;
	// begin inline asm
	ld.global.nc.u32 %r132, [%rd29];
	// end inline asm
	add.s64 	%rd30, %rd19, 11264;
	// begin inline asm
	ld.global.nc.u32 %r133, [%rd30];
	// end inline asm
	add.s64 	%rd31, %rd19, 12288;
	// begin inline asm
	ld.global.nc.u32 %r134, [%rd31];
	// end inline asm
	add.s64 	%rd32, %rd19, 13312;
	// begin inline asm
	ld.global.nc.u32 %r135, [%rd32];
	// end inline asm
	add.s64 	%rd33, %rd19, 14336;
	// begin inline asm
	ld.global.nc.u32 %r136, [%rd33];
	// end inline asm
	add.s64 	%rd34, %rd19, 15360;
	// begin inline asm
	ld.global.nc.u32 %r137, [%rd34];
	// end inline asm
	add.s32 	%r139, %r123, %r122;
	add.s32 	%r140, %r124, %r139;
	add.s32 	%r141, %r125, %r140;
	add.s32 	%r142, %r126, %r141;
	add.s32 	%r143, %r127, %r142;
	add.s32 	%r144, %r128, %r143;
	add.s32 	%r145, %r129, %r144;
	add.s32 	%r146, %r130, %r145;
	add.s32 	%r147, %r131, %r146;
	add.s32 	%r148, %r132, %r147;
	add.s32 	%r149, %r133, %r148;
	add.s32 	%r150, %r134, %r149;
	add.s32 	%r151, %r135, %r150;
	add.s32 	%r152, %r136, %r151;
	add.s32 	%r685, %r137, %r152;
	setp.lt.u32 	%p4, %r120, 8192;
	mov.b32 	%r674, 4096;
	@%p4 bra 	$L__BB19_60;
	add.s32 	%r87, %r120, -4096;
	mov.b32 	%r674, 4096;
$L__BB19_58:
	mul.wide.s32 	%rd52, %r674, 4;
	add.s64 	%rd36, %rd19, %rd52;
	// begin inline asm
	ld.global.nc.u32 %r154, [%rd36];
	// end inline asm
	add.s64 	%rd37, %rd36, 1024;
	// begin inline asm
	ld.global.nc.u32 %r155, [%rd37];
	// end inline asm
	add.s64 	%rd38, %rd36, 2048;
	// begin inline asm
	ld.global.nc.u32 %r156, [%rd38];
	// end inline asm
	add.s64 	%rd39, %rd36, 3072;
	// begin inline asm
	ld.global.nc.u32 %r157, [%rd39];
	// end inline asm
	add.s64 	%rd40, %rd36, 4096;
	// begin inline asm
	ld.global.nc.u32 %r158, [%rd40];
	// end inline asm
	add.s64 	%rd41, %rd36, 5120;
	// begin inline asm
	ld.global.nc.u32 %r159, [%rd41];
	// end inline asm
	add.s64 	%rd42, %rd36, 6144;
	// begin inline asm
	ld.global.nc.u32 %r160, [%rd42];
	// end inline asm
	add.s64 	%rd43, %rd36, 7168;
	// begin inline asm
	ld.global.nc.u32 %r161, [%rd43];
	// end inline asm
	add.s64 	%rd44, %rd36, 8192;
	// begin inline asm
	ld.global.nc.u32 %r162, [%rd44];
	// end inline asm
	add.s64 	%rd45, %rd36, 9216;
	// begin inline asm
	ld.global.nc.u32 %r163, [%rd45];
	// end inline asm
	add.s64 	%rd46, %rd36, 10240;
	// begin inline asm
	ld.global.nc.u32 %r164, [%rd46];
	// end inline asm
	add.s64 	%rd47, %rd36, 11264;
	// begin inline asm
	ld.global.nc.u32 %r165, [%rd47];
	// end inline asm
	add.s64 	%rd48, %rd36, 12288;
	// begin inline asm
	ld.global.nc.u32 %r166, [%rd48];
	// end inline asm
	add.s64 	%rd49, %rd36, 13312;
	// begin inline asm
	ld.global.nc.u32 %r167, [%rd49];
	// end inline asm
	add.s64 	%rd50, %rd36, 14336;
	// begin inline asm
	ld.global.nc.u32 %r168, [%rd50];
	// end inline asm
	add.s64 	%rd51, %rd36, 15360;
	// begin inline asm
	ld.global.nc.u32 %r169, [%rd51];
	// end inline asm
	add.s32 	%r170, %r154, %r685;
	add.s32 	%r171, %r155, %r170;
	add.s32 	%r172, %r156, %r171;
	add.s32 	%r173, %r157, %r172;
	add.s32 	%r174, %r158, %r173;
	add.s32 	%r175, %r159, %r174;
	add.s32 	%r176, %r160, %r175;
	add.s32 	%r177, %r161, %r176;
	add.s32 	%r178, %r162, %r177;
	add.s32 	%r179, %r163, %r178;
	add.s32 	%r180, %r164, %r179;
	add.s32 	%r181, %r165, %r180;
	add.s32 	%r182, %r166, %r181;
	add.s32 	%r183, %r167, %r182;
	add.s32 	%r184, %r168, %r183;
	add.s32 	%r685, %r169, %r184;
	sub.s32 	%r185, %r120, %r674;
	setp.lt.s32 	%p5, %r185, 4096;
	@%p5 bra 	$L__BB19_68;
	add.s32 	%r674, %r674, 4096;
	setp.le.s32 	%p6, %r674, %r87;
	@%p6 bra 	$L__BB19_58;
$L__BB19_60:
	setp.le.s32 	%p7, %r120, %r674;
	@%p7 bra 	$L__BB19_68;
	sub.s32 	%r94, %r120, %r674;
	setp.ge.s32 	%p8, %r85, %r94;
	@%p8 bra 	$L__BB19_68;
	not.b32 	%r187, %r85;
	add.s32 	%r188, %r120, %r187;
	sub.s32 	%r95, %r188, %r674;
	and.b32  	%r189, %r95, 768;
	setp.eq.s32 	%p9, %r189, 768;
	mov.u32 	%r679, %r85;
	@%p9 bra 	$L__BB19_65;
	add.s32 	%r676, %r85, %r674;
	shr.u32 	%r190, %r95, 8;
	add.s32 	%r191, %r190, 1;
	and.b32  	%r192, %r191, 3;
	neg.s32 	%r675, %r192;
	mov.u32 	%r679, %r85;
$L__BB19_64:
	.pragma "nounroll";
	mul.wide.u32 	%rd54, %r676, 4;
	add.s64 	%rd53, %rd16, %rd54;
	// begin inline asm
	ld.global.nc.u32 %r193, [%rd53];
	// end inline asm
	add.s32 	%r685, %r193, %r685;
	add.s32 	%r679, %r679, 256;
	add.s32 	%r676, %r676, 256;
	add.s32 	%r675, %r675, 1;
	setp.ne.s32 	%p10, %r675, 0;
	@%p10 bra 	$L__BB19_64;
$L__BB19_65:
	setp.lt.u32 	%p11, %r95, 768;
	@%p11 bra 	$L__BB19_68;
	cvt.u64.u32 	%rd55, %r679;
	cvt.u64.u32 	%rd56, %r674;
	add.s64 	%rd57, %rd55, %rd56;
	shl.b64 	%rd58, %rd57, 2;
	add.s64 	%rd59, %rd58, %rd16;
	add.s64 	%rd124, %rd59, 2048;
	add.s32 	%r682, %r679, %r674;
$L__BB19_67:
	mul.wide.u32 	%rd64, %r682, 4;
	add.s64 	%rd60, %rd16, %rd64;
	// begin inline asm
	ld.global.nc.u32 %r194, [%rd60];
	// end inline asm
	add.s32 	%r198, %r194, %r685;
	add.s64 	%rd61, %rd124, -1024;
	// begin inline asm
	ld.global.nc.u32 %r195, [%rd61];
	// end inline asm
	add.s32 	%r199, %r195, %r198;
	// begin inline asm
	ld.global.nc.u32 %r196, [%rd124];
	// end inline asm
	add.s32 	%r200, %r196, %r199;
	add.s64 	%rd63, %rd124, 1024;
	// begin inline asm
	ld.global.nc.u32 %r197, [%rd63];
	// end inline asm
	add.s32 	%r685, %r197, %r200;
	add.s32 	%r679, %r679, 1024;
	add.s64 	%rd124, %rd124, 4096;
	add.s32 	%r682, %r682, 1024;
	setp.lt.s32 	%p12, %r679, %r94;
	@%p12 bra 	$L__BB19_67;
$L__BB19_68:
	// begin inline asm
	mov.u32 %r201, %laneid;
	// end inline asm
	mov.b32 	%r204, 1;
	mov.b32 	%r225, 31;
	mov.b32 	%r226, -1;
	// begin inline asm
	shfl.sync.down.b32 %r202, %r685, %r204, %r225, %r226;
	// end inline asm
	setp.gt.s32 	%p13, %r201, 30;
	selp.b32 	%r227, 0, %r202, %p13;
	add.s32 	%r208, %r227, %r685;
	mov.b32 	%r209, 2;
	// begin inline asm
	shfl.sync.down.b32 %r207, %r208, %r209, %r225, %r226;
	// end inline asm
	setp.gt.s32 	%p14, %r201, 29;
	selp.b32 	%r228, 0, %r207, %p14;
	add.s32 	%r213, %r208, %r228;
	mov.b32 	%r214, 4;
	// begin inline asm
	shfl.sync.down.b32 %r212, %r213, %r214, %r225, %r226;
	// end inline asm
	setp.gt.s32 	%p15, %r201, 27;
	selp.b32 	%r229, 0, %r212, %p15;
	add.s32 	%r218, %r213, %r229;
	mov.b32 	%r219, 8;
	// begin inline asm
	shfl.sync.down.b32 %r217, %r218, %r219, %r225, %r226;
	// end inline asm
	setp.gt.s32 	%p16, %r201, 23;
	selp.b32 	%r230, 0, %r217, %p16;
	add.s32 	%r223, %r218, %r230;
	mov.b32 	%r224, 16;
	// begin inline asm
	shfl.sync.down.b32 %r222, %r223, %r224, %r225, %r226;
	// end inline asm
	setp.gt.s32 	%p17, %r201, 15;
	selp.b32 	%r231, 0, %r222, %p17;
	add.s32 	%r686, %r223, %r231;
	setp.ne.s32 	%p18, %r201, 0;
	@%p18 bra 	$L__BB19_70;
	shr.u32 	%r232, %r85, 3;
	and.b32  	%r233, %r232, 124;
	mov.u32 	%r234, _ZZN3cub18CUB_300001_SM_10006detail6reduce28DeviceReduceSingleTileKernelINS2_10policy_hubIiyN4cuda3std3__44plusIiEEE10Policy1000EPiSC_iS9_iiNS7_10__identityEEEvT0_T1_T2_T3_T4_T6_E12temp_storage;
	add.s32 	%r235, %r234, %r233;
	st.shared.u32 	[%r235+8], %r686;
$L__BB19_70:
	bar.sync 	0;
	setp.ne.s32 	%p19, %r85, 0;
	@%p19 bra 	$L__BB19_72;
	ld.shared.u32 	%r236, [_ZZN3cub18CUB_300001_SM_10006detail6reduce28DeviceReduceSingleTileKernelINS2_10policy_hubIiyN4cuda3std3__44plusIiEEE10Policy1000EPiSC_iS9_iiNS7_10__identityEEEvT0_T1_T2_T3_T4_T6_E12temp_storage+12];
	add.s32 	%r237, %r236, %r686;
	ld.shared.u32 	%r238, [_ZZN3cub18CUB_300001_SM_10006detail6reduce28DeviceReduceSingleTileKernelINS2_10policy_hubIiyN4cuda3std3__44plusIiEEE10Policy1000EPiSC_iS9_iiNS7_10__identityEEEvT0_T1_T2_T3_T4_T6_E12temp_storage+16];
	add.s32 	%r239, %r237, %r238;
	ld.shared.u32 	%r240, [_ZZN3cub18CUB_300001_SM_10006detail6reduce28DeviceReduceSingleTileKernelINS2_10policy_hubIiyN4cuda3std3__44plusIiEEE10Policy1000EPiSC_iS9_iiNS7_10__identityEEEvT0_T1_T2_T3_T4_T6_E12temp_storage+20];
	add.s32 	%r241, %r239, %r240;
	ld.shared.u32 	%r242, [_ZZN3cub18CUB_300001_SM_10006detail6reduce28DeviceReduceSingleTileKernelINS2_10policy_hubIiyN4cuda3std3__44plusIiEEE10Policy1000EPiSC_iS9_iiNS7_10__identityEEEvT0_T1_T2_T3_T4_T6_E12temp_storage+24];
	add.s32 	%r243, %r241, %r242;
	ld.shared.u32 	%r244, [_ZZN3cub18CUB_300001_SM_10006detail6reduce28DeviceReduceSingleTileKernelINS2_10policy_hubIiyN4cuda3std3__44plusIiEEE10Policy1000EPiSC_iS9_iiNS7_10__identityEEEvT0_T1_T2_T3_T4_T6_E12temp_storage+28];
	add.s32 	%r245, %r243, %r244;
	ld.shared.u32 	%r246, [_ZZN3cub18CUB_300001_SM_10006detail6reduce28DeviceReduceSingleTileKernelINS2_10policy_hubIiyN4cuda3std3__44plusIiEEE10Policy1000EPiSC_iS9_iiNS7_10__identityEEEvT0_T1_T2_T3_T4_T6_E12temp_storage+32];
	add.s32 	%r247, %r245, %r246;
	ld.shared.u32 	%r248, [_ZZN3cub18CUB_300001_SM_10006detail6reduce28DeviceReduceSingleTileKernelINS2_10policy_hubIiyN4cuda3std3__44plusIiEEE10Policy1000EPiSC_iS9_iiNS7_10__identityEEEvT0_T1_T2_T3_T4_T6_E12temp_storage+36];
	add.s32 	%r686, %r247, %r248;
$L__BB19_72:
	mov.u32 	%r631, %tid.x;
	setp.ne.s32 	%p95, %r631, 0;
	@%p95 bra 	$L__BB19_74;
	add.s32 	%r632, %r686, %r121;
	st.global.u32 	[%rd1], %r632;
$L__BB19_74:
	ret;

}
	// .globl	_ZN3cub18CUB_300001_SM_10006detail10radix_sort31DeviceRadixSortSingleTileKernelINS1_5radix10policy_hubIiNS0_8NullTypeEyE10Policy1000ELNS0_9SortOrderE0EiS6_yNS1_21identity_decomposer_tEEEvPKT1_PSB_PKT2_PSF_T3_iiT4_
.visible .entry _ZN3cub18CUB_300001_SM_10006detail10radix_sort31DeviceRadixSortSingleTileKernelINS1_5radix10policy_hubIiNS0_8NullTypeEyE10Policy1000ELNS0_9SortOrderE0EiS6_yNS1_21identity_decomposer_tEEEvPKT1_PSB_PKT2_PSF_T3_iiT4_(
	.param .u64 .ptr .align 1 _ZN3cub18CUB_300001_SM_10006detail10radix_sort31DeviceRadixSortSingleTileKernelINS1_5radix10policy_hubIiNS0_8NullTypeEyE10Policy1000ELNS0_9SortOrderE0EiS6_yNS1_21identity_decomposer_tEEEvPKT1_PSB_PKT2_PSF_T3_iiT4__param_0,
	.param .u64 .ptr .align 1 _ZN3cub18CUB_300001_SM_10006detail10radix_sort31DeviceRadixSortSingleTileKernelINS1_5radix10policy_hubIiNS0_8NullTypeEyE10Policy1000ELNS0_9SortOrderE0EiS6_yNS1_21identity_decomposer_tEEEvPKT1_PSB_PKT2_PSF_T3_iiT4__param_1,
	.param .u64 .ptr .align 1 _ZN3cub18CUB_300001_SM_10006detail10radix_sort31DeviceRadixSortSingleTileKernelINS1_5radix10policy_hubIiNS0_8NullTypeEyE10Policy1000ELNS0_9SortOrderE0EiS6_yNS1_21identity_decomposer_tEEEvPKT1_PSB_PKT2_PSF_T3_iiT4__param_2,
	.param .u64 .ptr .align 1 _ZN3cub18CUB_300001_SM_10006detail10radix_sort31DeviceRadixSortSingleTileKernelINS1_5radix10policy_hubIiNS0_8NullTypeEyE10Policy1000ELNS0_9SortOrderE0EiS6_yNS1_21identity_decomposer_tEEEvPKT1_PSB_PKT2_PSF_T3_iiT4__param_3,
	.param .u64 _ZN3cub18CUB_300001_SM_10006detail10radix_sort31DeviceRadixSortSingleTileKernelINS1_5radix10policy_hubIiNS0_8NullTypeEyE10Policy1000ELNS0_9SortOrderE0EiS6_yNS1_21identity_decomposer_tEEEvPKT1_PSB_PKT2_PSF_T3_iiT4__param_4,
	.param .u32 _ZN3cub18CUB_300001_SM_10006detail10radix_sort31DeviceRadixSortSingleTileKernelINS1_5radix10policy_hubIiNS0_8NullTypeEyE10Policy1000ELNS0_9SortOrderE0EiS6_yNS1_21identity_decomposer_tEEEvPKT1_PSB_PKT2_PSF_T3_iiT4__param_5,
	.param .u32 _ZN3cub18CUB_300001_SM_10006detail10radix_sort31DeviceRadixSortSingleTileKernelINS1_5radix10policy_hubIiNS0_8NullTypeEyE10Policy1000ELNS0_9SortOrderE0EiS6_yNS1_21identity_decomposer_tEEEvPKT1_PSB_PKT2_PSF_T3_iiT4__param_6,
	.param .align 1 .b8 _ZN3cub18CUB_300001_SM_10006detail10radix_sort31DeviceRadixSortSingleTileKernelINS1_5radix10policy_hubIiNS0_8NullTypeEyE10Policy1000ELNS0_9SortOrderE0EiS6_yNS1_21identity_decomposer_tEEEvPKT1_PSB_PKT2_PSF_T3_iiT4__param_7[1]
)
.maxntid 256
.minnctapersm 1
{
	.reg .pred 	%p<52>;
	.reg .b16 	%rs<39>;
	.reg .b32 	%r<744>;
	.reg .b64 	%rd<29>;
	// demoted variable
	.shared .align 16 .b8 _ZZN3cub18CUB_300001_SM_10006detail10radix_sort31DeviceRadixSortSingleTileKernelINS1_5radix10policy_hubIiNS0_8NullTypeEyE10Policy1000ELNS0_9SortOrderE0EiS6_yNS1_21identity_decomposer_tEEEvPKT1_PSB_PKT2_PSF_T3_iiT4_E12temp_storage[33856];
	ld.param.u64 	%rd5, [_ZN3cub18CUB_300001_SM_10006detail10radix_sort31DeviceRadixSortSingleTileKernelINS1_5radix10policy_hubIiNS0_8NullTypeEyE10Policy1000ELNS0_9SortOrderE0EiS6_yNS1_21identity_decomposer_tEEEvPKT1_PSB_PKT2_PSF_T3_iiT4__param_0];
	ld.param.u64 	%rd3, [_ZN3cub18CUB_300001_SM_10006detail10radix_sort31DeviceRadixSortSingleTileKernelINS1_5radix10policy_hubIiNS0_8NullTypeEyE10Policy1000ELNS0_9SortOrderE0EiS6_yNS1_21identity_decomposer_tEEEvPKT1_PSB_PKT2_PSF_T3_iiT4__param_1];
	ld.param.u64 	%rd4, [_ZN3cub18CUB_300001_SM_10006detail10radix_sort31DeviceRadixSortSingleTileKernelINS1_5radix10policy_hubIiNS0_8NullTypeEyE10Policy1000ELNS0_9SortOrderE0EiS6_yNS1_21identity_decomposer_tEEEvPKT1_PSB_PKT2_PSF_T3_iiT4__param_4];
	ld.param.u32 	%r189, [_ZN3cub18CUB_300001_SM_10006detail10radix_sort31DeviceRadixSortSingleTileKernelINS1_5radix10policy_hubIiNS0_8NullTypeEyE10Policy1000ELNS0_9SortOrderE0EiS6_yNS1_21identity_decomposer_tEEEvPKT1_PSB_PKT2_PSF_T3_iiT4__param_5];
	ld.param.u32 	%r190, [_ZN3cub18CUB_300001_SM_10006detail10radix_sort31DeviceRadixSortSingleTileKernelINS1_5radix10policy_hubIiNS0_8NullTypeEyE10Policy1000ELNS0_9SortOrderE0EiS6_yNS1_21identity_decomposer_tEEEvPKT1_PSB_PKT2_PSF_T3_iiT4__param_6];
	cvta.to.global.u64 	%rd6, %rd5;
	cvt.u32.u64 	%r1, %rd4;
	mov.u32 	%r2, %tid.x;
	mul.lo.s32 	%r3, %r2, 19;
	setp.ge.s32 	%p1, %r3, %r1;
	mul.wide.u32 	%rd7, %r3, 4;
	add.s64 	%rd1, %rd6, %rd7;
	mov.b32 	%r741, -1;
	@%p1 bra 	$L__BB20_2;
	ld.global.u32 	%r192, [%rd1];
	xor.b32  	%r741, %r192, -2147483648;
$L__BB20_2:
	add.s32 	%r194, %r3, 1;
	setp.ge.s32 	%p2, %r194, %r1;
	mov.b32 	%r740, -1;
	@%p2 bra 	$L__BB20_4;
	ld.global.u32 	%r195, [%rd1+4];
	xor.b32  	%r740, %r195, -2147483648;
$L__BB20_4:
	add.s32 	%r197, %r3, 2;
	setp.ge.s32 	%p3, %r197, %r1;
	mov.b32 	%r739, -1;
	@%p3 bra 	$L__BB20_6;
	ld.global.u32 	%r198, [%rd1+8];
	xor.b32  	%r739, %r198, -2147483648;
$L__BB20_6:
	add.s32 	%r200, %r3, 3;
	setp.ge.s32 	%p4, %r200, %r1;
	mov.b32 	%r738, -1;
	@%p4 bra 	$L__BB20_8;
	ld.global.u32 	%r201, [%rd1+12];
	xor.b32  	%r738, %r201, -2147483648;
$L__BB20_8:
	add.s32 	%r203, %r3, 4;
	setp.ge.s32 	%p5, %r203, %r1;
	mov.b32 	%r737, -1;
	@%p5 bra 	$L__BB20_10;
	ld.global.u32 	%r204, [%rd1+16];
	xor.b32  	%r737, %r204, -2147483648;
$L__BB20_10:
	add.s32 	%r206, %r3, 5;
	setp.ge.s32 	%p6, %r206, %r1;
	mov.b32 	%r736, -1;
	@%p6 bra 	$L__BB20_12;
	ld.global.u32 	%r207, [%rd1+20];
	xor.b32  	%r736, %r207, -2147483648;
$L__BB20_12:
	add.s32 	%r209, %r3, 6;
	setp.ge.s32 	%p7, %r209, %r1;
	mov.b32 	%r735, -1;
	@%p7 bra 	$L__BB20_14;
	ld.global.u32 	%r210, [%rd1+24];
	xor.b32  	%r735, %r210, -2147483648;
$L__BB20_14:
	add.s32 	%r212, %r3, 7;
	setp.ge.s32 	%p8, %r212, %r1;
	mov.b32 	%r734, -1;
	@%p8 bra 	$L__BB20_16;
	ld.global.u32 	%r213, [%rd1+28];
	xor.b32  	%r734, %r213, -2147483648;
$L__BB20_16:
	add.s32 	%r215, %r3, 8;
	setp.ge.s32 	%p9, %r215, %r1;
	mov.b32 	%r733, -1;
	@%p9 bra 	$L__BB20_18;
	ld.global.u32 	%r216, [%rd1+32];
	xor.b32  	%r733, %r216, -2147483648;
$L__BB20_18:
	add.s32 	%r218, %r3, 9;
	setp.ge.s32 	%p10, %r218, %r1;
	mov.b32 	%r732, -1;
	@%p10 bra 	$L__BB20_20;
	ld.global.u32 	%r219, [%rd1+36];
	xor.b32  	%r732, %r219, -2147483648;
$L__BB20_20:
	add.s32 	%r221, %r3, 10;
	setp.ge.s32 	%p11, %r221, %r1;
	mov.b32 	%r731, -1;
	@%p11 bra 	$L__BB20_22;
	ld.global.u32 	%r222, [%rd1+40];
	xor.b32  	%r731, %r222, -2147483648;
$L__BB20_22:
	add.s32 	%r224, %r3, 11;
	setp.ge.s32 	%p12, %r224, %r1;
	mov.b32 	%r730, -1;
	@%p12 bra 	$L__BB20_24;
	ld.global.u32 	%r225, [%rd1+44];
	xor.b32  	%r730, %r225, -2147483648;
$L__BB20_24:
	add.s32 	%r227, %r3, 12;
	setp.ge.s32 	%p13, %r227, %r1;
	mov.b32 	%r729, -1;
	@%p13 bra 	$L__BB20_26;
	ld.global.u32 	%r228, [%rd1+48];
	xor.b32  	%r729, %r228, -2147483648;
$L__BB20_26:
	add.s32 	%r230, %r3, 13;
	setp.ge.s32 	%p14, %r230, %r1;
	mov.b32 	%r728, -1;
	@%p14 bra 	$L__BB20_28;
	ld.global.u32 	%r231, [%rd1+52];
	xor.b32  	%r728, %r231, -2147483648;
$L__BB20_28:
	add.s32 	%r233, %r3, 14;
	setp.ge.s32 	%p15, %r233, %r1;
	mov.b32 	%r727, -1;
	@%p15 bra 	$L__BB20_30;
	ld.global.u32 	%r234, [%rd1+56];
	xor.b32  	%r727, %r234, -2147483648;
$L__BB20_30:
	add.s32 	%r236, %r3, 15;
	setp.ge.s32 	%p16, %r236, %r1;
	mov.b32 	%r726, -1;
	@%p16 bra 	$L__BB20_32;
	ld.global.u32 	%r237, [%rd1+60];
	xor.b32  	%r726, %r237, -2147483648;
$L__BB20_32:
	add.s32 	%r239, %r3, 16;
	setp.ge.s32 	%p17, %r239, %r1;
	mov.b32 	%r725, -1;
	@%p17 bra 	$L__BB20_34;
	ld.global.u32 	%r240, [%rd1+64];
	xor.b32  	%r725, %r240, -2147483648;
$L__BB20_34:
	add.s32 	%r242, %r3, 17;
	setp.ge.s32 	%p18, %r242, %r1;
	mov.b32 	%r724, -1;
	@%p18 bra 	$L__BB20_36;
	ld.global.u32 	%r243, [%rd1+68];
	xor.b32  	%r724, %r243, -2147483648;
$L__BB20_36:
	add.s32 	%r245, %r3, 18;
	setp.ge.s32 	%p19, %r245, %r1;
	mov.b32 	%r723, -1;
	@%p19 bra 	$L__BB20_38;
	ld.global.u32 	%r246, [%rd1+72];
	xor.b32  	%r723, %r246, -2147483648;
$L__BB20_38:
	bar.sync 	0;
	shr.u32 	%r42, %r2, 5;
	shl.b32 	%r248, %r2, 2;
	mov.u32 	%r249, _ZZN3cub18CUB_300001_SM_10006detail10radix_sort31DeviceRadixSortSingleTileKernelINS1_5radix10policy_hubIiNS0_8NullTypeEyE10Policy1000ELNS0_9SortOrderE0EiS6_yNS1_21identity_decomposer_tEEEvPKT1_PSB_PKT2_PSF_T3_iiT4_E12temp_storage;
	add.s32 	%r43, %r249, %r248;
	shl.b32 	%r250, %r2, 7;
	add.s32 	%r44, %r43, %r250;
	shl.b32 	%r251, %r42, 2;
	add.s32 	%r252, %r249, %r251;
	add.s32 	%r45, %r252, 33792;
	mad.lo.s32 	%r46, %r2, -56, %r44;
	add.s32 	%r722, %r189, 6;
	sub.s32 	%r721, %r190, %r189;
$L__BB20_39:
	add.s32 	%r312, %r722, -6;
	min.s32 	%r255, %r721, 6;
	mov.b32 	%r341, 0;
	st.shared.u32 	[%r43], %r341;
	st.shared.u32 	[%r43+1024], %r341;
	st.shared.u32 	[%r43+2048], %r341;
	st.shared.u32 	[%r43+3072], %r341;
	st.shared.u32 	[%r43+4096], %r341;
	st.shared.u32 	[%r43+5120], %r341;
	st.shared.u32 	[%r43+6144], %r341;
	st.shared.u32 	[%r43+7168], %r341;
	st.shared.u32 	[%r43+8192], %r341;
	st.shared.u32 	[%r43+9216], %r341;
	st.shared.u32 	[%r43+10240], %r341;
	st.shared.u32 	[%r43+11264], %r341;
	st.shared.u32 	[%r43+12288], %r341;
	st.shared.u32 	[%r43+13312], %r341;
	st.shared.u32 	[%r43+14336], %r341;
	st.shared.u32 	[%r43+15360], %r341;
	st.shared.u32 	[%r43+16384], %r341;
	st.shared.u32 	[%r43+17408], %r341;
	st.shared.u32 	[%r43+18432], %r341;
	st.shared.u32 	[%r43+19456], %r341;
	st.shared.u32 	[%r43+20480], %r341;
	st.shared.u32 	[%r43+21504], %r341;
	st.shared.u32 	[%r43+22528], %r341;
	st.shared.u32 	[%r43+23552], %r341;
	st.shared.u32 	[%r43+24576], %r341;
	st.shared.u32 	[%r43+25600], %r341;
	st.shared.u32 	[%r43+26624], %r341;
	st.shared.u32 	[%r43+27648], %r341;
	st.shared.u32 	[%r43+28672], %r341;
	st.shared.u32 	[%r43+29696], %r341;
	st.shared.u32 	[%r43+30720], %r341;
	st.shared.u32 	[%r43+31744], %r341;
	st.shared.u32 	[%r43+32768], %r341;
	// begin inline asm
	bmsk.clamp.b32 %r253, %r341, %r255;
	// end inline asm
	// begin inline asm
	shr.b32 %r256, %r741, %r312;
	// end inline asm
	and.b32  	%r344, %r253, %r256;
	shl.b32 	%r345, %r344, 10;
	and.b32  	%r346, %r345, 31744;
	add.s32 	%r347, %r43, %r346;
	shr.u32 	%r348, %r344, 4;
	and.b32  	%r349, %r348, 268435454;
	add.s32 	%r71, %r347, %r349;
	ld.shared.u16 	%rs1, [%r71];
	add.s16 	%rs20, %rs1, 1;
	st.shared.u16 	[%r71], %rs20;
	// begin inline asm
	shr.b32 %r259, %r740, %r312;
	// end inline asm
	and.b32  	%r350, %r253, %r259;
	shl.b32 	%r351, %r350, 10;
	and.b32  	%r352, %r351, 31744;
	add.s32 	%r353, %r43, %r352;
	shr.u32 	%r354, %r350, 4;
	and.b32  	%r355, %r354, 268435454;
	add.s32 	%r72, %r353, %r355;
	ld.shared.u16 	%rs2, [%r72];
	add.s16 	%rs21, %rs2, 1;
	st.shared.u16 	[%r72], %rs21;
	// begin inline asm
	shr.b32 %r262, %r739, %r312;
	// end inline asm
	and.b32  	%r356, %r253, %r262;
	shl.b32 	%r357, %r356, 10;
	and.b32  	%r358, %r357, 31744;
	add.s32 	%r359, %r43, %r358;
	shr.u32 	%r360, %r356, 4;
	and.b32  	%r361, %r360, 268435454;
	add.s32 	%r73, %r359, %r361;
	ld.shared.u16 	%rs3, [%r73];
	add.s16 	%rs22, %rs3, 1;
	st.shared.u16 	[%r73], %rs22;
	// begin inline asm
	shr.b32 %r265, %r738, %r312;
	// end inline asm
	and.b32  	%r362, %r253, %r265;
	shl.b32 	%r363, %r362, 10;
	and.b32  	%r364, %r363, 31744;
	add.s32 	%r365, %r43, %r364;
	shr.u32 	%r366, %r362, 4;
	and.b32  	%r367, %r366, 268435454;
	add.s32 	%r74, %r365, %r367;
	ld.shared.u16 	%rs4, [%r74];
	add.s16 	%rs23, %rs4, 1;
	st.shared.u16 	[%r74], %rs23;
	// begin inline asm
	shr.b32 %r268, %r737, %r312;
	// end inline asm
	and.b32  	%r368, %r253, %r268;
	shl.b32 	%r369, %r368, 10;
	and.b32  	%r370, %r369, 31744;
	add.s32 	%r371, %r43, %r370;
	shr.u32 	%r372, %r368, 4;
	and.b32  	%r373, %r372, 268435454;
	add.s32 	%r75, %r371, %r373;
	ld.shared.u16 	%rs5, [%r75];
	add.s16 	%rs24, %rs5, 1;
	st.shared.u16 	[%r75], %rs24;
	// begin inline asm
	shr.b32 %r271, %r736, %r312;
	// end inline asm
	and.b32  	%r374, %r253, %r271;
	shl.b32 	%r375, %r374, 10;
	and.b32  	%r376, %r375, 31744;
	add.s32 	%r377, %r43, %r376;
	shr.u32 	%r378, %r374, 4;
	and.b32  	%r379, %r378, 268435454;
	add.s32 	%r76, %r377, %r379;
	ld.shared.u16 	%rs6, [%r76];
	add.s16 	%rs25, %rs6, 1;
	st.shared.u16 	[%r76], %rs25;
	// begin inline asm
	shr.b32 %r274, %r735, %r312;
	// end inline asm
	and.b32  	%r380, %r253, %r274;
	shl.b32 	%r381, %r380, 10;
	and.b32  	%r382, %r381, 31744;
	add.s32 	%r383, %r43, %r382;
	shr.u32 	%r384, %r380, 4;
	and.b32  	%r385, %r384, 268435454;
	add.s32 	%r77, %r383, %r385;
	ld.shared.u16 	%rs7, [%r77];
	add.s16 	%rs26, %rs7, 1;
	st.shared.u16 	[%r77], %rs26;
	// begin inline asm
	shr.b32 %r277, %r734, %r312;
	// end inline asm
	and.b32  	%r386, %r253, %r277;
	shl.b32 	%r387, %r386, 10;
	and.b32  	%r388, %r387, 31744;
	add.s32 	%r389, %r43, %r388;
	shr.u32 	%r390, %r386, 4;
	and.b32  	%r391, %r390, 268435454;
	add.s32 	%r78, %r389, %r391;
	ld.shared.u16 	%rs8, [%r78];
	add.s16 	%rs27, %rs8, 1;
	st.shared.u16 	[%r78], %rs27;
	// begin inline asm
	shr.b32 %r280, %r733, %r312;
	// end inline asm
	and.b32  	%r392, %r253, %r280;
	shl.b32 	%r393, %r392, 10;
	and.b32  	%r394, %r393, 31744;
	add.s32 	%r395, %r43, %r394;
	shr.u32 	%r396, %r392, 4;
	and.b32  	%r397, %r396, 268435454;
	add.s32 	%r79, %r395, %r397;
	ld.shared.u16 	%rs9, [%r79];
	add.s16 	%rs28, %rs9, 1;
	st.shared.u16 	[%r79], %rs28;
	// begin inline asm
	shr.b32 %r283, %r732, %r312;
	// end inline asm
	and.b32  	%r398, %r253, %r283;
	shl.b32 	%r399, %r398, 10;
	and.b32  	%r400, %r399, 31744;
	add.s32 	%r401, %r43, %r400;
	shr.u32 	%r402, %r398, 4;
	and.b32  	%r403, %r402, 268435454;
	add.s32 	%r80, %r401, %r403;
	ld.shared.u16 	%rs10, [%r80];
	add.s16 	%rs29, %rs10, 1;
	st.shared.u16 	[%r80], %rs29;
	// begin inline asm
	shr.b32 %r286, %r731, %r312;
	// end inline asm
	and.b32  	%r404, %r253, %r286;
	shl.b32 	%r405, %r404, 10;
	and.b32  	%r406, %r405, 31744;
	add.s32 	%r407, %r43, %r406;
	shr.u32 	%r408, %r404, 4;
	and.b32  	%r409, %r408, 268435454;
	add.s32 	%r81, %r407, %r409;
	ld.shared.u16 	%rs11, [%r81];
	add.s16 	%rs30, %rs11, 1;
	st.shared.u16 	[%r81], %rs30;
	// begin inline asm
	shr.b32 %r289, %r730, %r312;
	// end inline asm
	and.b32  	%r410, %r253, %r289;
	shl.b32 	%r411, %r410, 10;
	and.b32  	%r412, %r411, 31744;
	add.s32 	%r413, %r43, %r412;
	shr.u32 	%r414, %r410, 4;
	and.b32  	%r415, %r414, 268435454;
	add.s32 	%r82, %r413, %r415;
	ld.shared.u16 	%rs12, [%r82];
	add.s16 	%rs31, %rs12, 1;
	st.shared.u16 	[%r82], %rs31;
	// begin inline asm
	shr.b32 %r292, %r729, %r312;
	// end inline asm
	and.b32  	%r416, %r253, %r292;
	shl.b32 	%r417, %r416, 10;
	and.b32  	%r418, %r417, 31744;
	add.s32 	%r419, %r43, %r418;
	shr.u32 	%r420, %r416, 4;
	and.b32  	%r421, %r420, 268435454;
	add.s32 	%r83, %r419, %r421;
	ld.shared.u16 	%rs13, [%r83];
	add.s16 	%rs32, %rs13, 1;
	st.shared.u16 	[%r83], %rs32;
	// begin inline asm
	shr.b32 %r295, %r728, %r312;
	// end inline asm
	and.b32  	%r422, %r253, %r295;
	shl.b32 	%r423, %r422, 10;
	and.b32  	%r424, %r423, 31744;
	add.s32 	%r425, %r43, %r424;
	shr.u32 	%r426, %r422, 4;
	and.b32  	%r427, %r426, 268435454;
	add.s32 	%r84, %r425, %r427;
	ld.shared.u16 	%rs14, [%r84];
	add.s16 	%rs33, %rs14, 1;
	st.shared.u16 	[%r84], %rs33;
	// begin inline asm
	shr.b32 %r298, %r727, %r312;
	// end inline asm
	and.b32  	%r428, %r253, %r298;
	shl.b32 	%r429, %r428, 10;
	and.b32  	%r430, %r429, 31744;
	add.s32 	%r431, %r43, %r430;
	shr.u32 	%r432, %r428, 4;
	and.b32  	%r433, %r432, 268435454;
	add.s32 	%r85, %r431, %r433;
	ld.shared.u16 	%rs15, [%r85];
	add.s16 	%rs34, %rs15, 1;
	st.shared.u16 	[%r85], %rs34;
	// begin inline asm
	shr.b32 %r301, %r726, %r312;
	// end inline asm
	and.b32  	%r434, %r253, %r301;
	shl.b32 	%r435, %r434, 10;
	and.b32  	%r436, %r435, 31744;
	add.s32 	%r437, %r43, %r436;
	shr.u32 	%r438, %r434, 4;
	and.b32  	%r439, %r438, 268435454;
	add.s32 	%r86, %r437, %r439;
	ld.shared.u16 	%rs16, [%r86];
	add.s16 	%rs35, %rs16, 1;
	st.shared.u16 	[%r86], %rs35;
	// begin inline asm
	shr.b32 %r304, %r725, %r312;
	// end inline asm
	and.b32  	%r440, %r253, %r304;
	shl.b32 	%r441, %r440, 10;
	and.b32  	%r442, %r441, 31744;
	add.s32 	%r443, %r43, %r442;
	shr.u32 	%r444, %r440, 4;
	and.b32  	%r445, %r444, 268435454;
	add.s32 	%r87, %r443, %r445;
	ld.shared.u16 	%rs17, [%r87];
	add.s16 	%rs36, %rs17, 1;
	st.shared.u16 	[%r87], %rs36;
	// begin inline asm
	shr.b32 %r307, %r724, %r312;
	// end inline asm
	and.b32  	%r446, %r253, %r307;
	shl.b32 	%r447, %r446, 10;
	and.b32  	%r448, %r447, 31744;
	add.s32 	%r449, %r43, %r448;
	shr.u32 	%r450, %r446, 4;
	and.b32  	%r451, %r450, 268435454;
	add.s32 	%r88, %r449, %r451;
	ld.shared.u16 	%rs18, [%r88];
	add.s16 	%rs37, %rs18, 1;
	st.shared.u16 	[%r88], %rs37;
	// begin inline asm
	shr.b32 %r310, %r723, %r312;
	// end inline asm
	and.b32  	%r452, %r253, %r310;
	shl.b32 	%r453, %r452, 10;
	and.b32  	%r454, %r453, 31744;
	add.s32 	%r455, %r43, %r454;
	shr.u32 	%r456, %r452, 4;
	and.b32  	%r457, %r456, 268435454;
	add.s32 	%r89, %r455, %r457;
	ld.shared.u16 	%rs19, [%r89];
	add.s16 	%rs38, %rs19, 1;
	st.shared.u16 	[%r89], %rs38;
	bar.sync 	0;
	ld.shared.u32 	%r90, [%r44];
	ld.shared.u32 	%r458, [%r44+4];
	ld.shared.u32 	%r459, [%r44+8];
	ld.shared.u32 	%r460, [%r44+12];
	ld.shared.u32 	%r461, [%r44+16];
	ld.shared.u32 	%r462, [%r44+20];
	ld.shared.u32 	%r463, [%r44+24];
	ld.shared.u32 	%r464, [%r44+28];
	ld.shared.u32 	%r465, [%r44+32];
	ld.shared.u32 	%r466, [%r44+36];
	ld.shared.u32 	%r467, [%r44+40];
	ld.shared.u32 	%r468, [%r44+44];
	ld.shared.u32 	%r469, [%r44+48];
	ld.shared.u32 	%r470, [%r44+52];
	ld.shared.u32 	%r471, [%r44+56];
	ld.shared.u32 	%r472, [%r44+60];
	ld.shared.u32 	%r473, [%r44+64];
	ld.shared.u32 	%r474, [%r44+68];
	ld.shared.u32 	%r475, [%r44+72];
	ld.shared.u32 	%r476, [%r44+76];
	ld.shared.u32 	%r477, [%r44+80];
	ld.shared.u32 	%r478, [%r44+84];
	ld.shared.u32 	%r479, [%r44+88];
	ld.shared.u32 	%r480, [%r44+92];
	ld.shared.u32 	%r481, [%r44+96];
	ld.shared.u32 	%r482, [%r44+100];
	ld.shared.u32 	%r483, [%r44+104];
	ld.shared.u32 	%r484, [%r44+108];
	ld.shared.u32 	%r485, [%r44+112];
	ld.shared.u32 	%r486, [%r44+116];
	ld.shared.u32 	%r487, [%r44+120];
	ld.shared.u32 	%r488, [%r44+124];
	ld.shared.u32 	%r489, [%r44+128];
	add.s32 	%r91, %r458, %r90;
	add.s32 	%r92, %r459, %r91;
	add.s32 	%r93, %r460, %r92;
	add.s32 	%r94, %r461, %r93;
	add.s32 	%r95, %r462, %r94;
	add.s32 	%r96, %r463, %r95;
	add.s32 	%r97, %r464, %r96;
	add.s32 	%r98, %r465, %r97;
	add.s32 	%r99, %r466, %r98;
	add.s32 	%r100, %r467, %r99;
	add.s32 	%r101, %r468, %r100;
	add.s32 	%r102, %r469, %r101;
	add.s32 	%r103, %r470, %r102;
	add.s32 	%r104, %r471, %r103;
	add.s32 	%r105, %r472, %r104;
	add.s32 	%r106, %r473, %r105;
	add.s32 	%r107, %r474, %r106;
	add.s32 	%r108, %r475, %r107;
	add.s32 	%r109, %r476, %r108;
	add.s32 	%r110, %r477, %r109;
	add.s32 	%r111, %r478, %r110;
	add.s32 	%r112, %r479, %r111;
	add.s32 	%r113, %r480, %r112;
	add.s32 	%r114, %r481, %r113;
	add.s32 	%r115, %r482, %r114;
	add.s32 	%r116, %r483, %r115;
	add.s32 	%r117, %r484, %r116;
	add.s32 	%r118, %r485, %r117;
	add.s32 	%r119, %r486, %r118;
	add.s32 	%r120, %r487, %r119;
	add.s32 	%r121, %r488, %r120;
	add.s32 	%r318, %r489, %r121;
	// begin inline asm
	mov.u32 %r313, %laneid;
	// end inline asm
	mov.b32 	%r316, 1;
	mov.b32 	%r343, -1;
	// begin inline asm
	{  .reg .u32 r0;  .reg .pred p;  shfl.sync.up.b32 r0|p, %r318, %r316, %r341, %r343;  @p add.u32 r0, r0, %r318;  mov.u32 %r314, r0;}
	// end inline asm
	mov.b32 	%r322, 2;
	// begin inline asm
	{  .reg .u32 r0;  .reg .pred p;  shfl.sync.up.b32 r0|p, %r314, %r322, %r341, %r343;  @p add.u32 r0, r0, %r314;  mov.u32 %r320, r0;}
	// end inline asm
	mov.b32 	%r328, 4;
	// begin inline asm
	{  .reg .u32 r0;  .reg .pred p;  shfl.sync.up.b32 r0|p, %r320, %r328, %r341, %r343;  @p add.u32 r0, r0, %r320;  mov.u32 %r326, r0;}
	// end inline asm
	mov.b32 	%r334, 8;
	// begin inline asm
	{  .reg .u32 r0;  .reg .pred p;  shfl.sync.up.b32 r0|p, %r326, %r334, %r341, %r343;  @p add.u32 r0, r0, %r326;  mov.u32 %r332, r0;}
	// end inline asm
	mov.b32 	%r340, 16;
	// begin inline asm
	{  .reg .u32 r0;  .reg .pred p;  shfl.sync.up.b32 r0|p, %r332, %r340, %r341, %r343;  @p add.u32 r0, r0, %r332;  mov.u32 %r338, r0;}
	// end inline asm
	setp.ne.s32 	%p20, %r313, 31;
	@%p20 bra 	$L__BB20_41;
	st.shared.u32 	[%r45], %r338;
$L__BB20_41:
	sub.s32 	%r490, %r338, %r318;
	setp.gt.u32 	%p21, %r2, 31;
	setp.eq.s32 	%p22, %r42, 7;
	setp.eq.s32 	%p23, %r42, 6;
	setp.eq.s32 	%p24, %r42, 5;
	setp.eq.s32 	%p25, %r42, 4;
	setp.eq.s32 	%p26, %r42, 3;
	setp.eq.s32 	%p27, %r42, 2;
	setp.eq.s32 	%p28, %r42, 1;
	bar.sync 	0;
	ld.shared.v4.u32 	{%r491, %r492, %r493, %r494}, [_ZZN3cub18CUB_300001_SM_10006detail10radix_sort31DeviceRadixSortSingleTileKernelINS1_5radix10policy_hubIiNS0_8NullTypeEyE10Policy1000ELNS0_9SortOrderE0EiS6_yNS1_21identity_decomposer_tEEEvPKT1_PSB_PKT2_PSF_T3_iiT4_E12temp_storage+33792];
	selp.b32 	%r495, %r491, %r742, %p28;
	add.s32 	%r496, %r492, %r491;
	selp.b32 	%r497, %r496, %r495, %p27;
	add.s32 	%r498, %r496, %r493;
	selp.b32 	%r499, %r498, %r497, %p26;
	add.s32 	%r500, %r498, %r494;
	selp.b32 	%r501, %r500, %r499, %p25;
	ld.shared.v4.u32 	{%r502, %r503, %r504, %r505}, [_ZZN3cub18CUB_300001_SM_10006detail10radix_sort31DeviceRadixSortSingleTileKernelINS1_5radix10policy_hubIiNS0_8NullTypeEyE10Policy1000ELNS0_9SortOrderE0EiS6_yNS1_21identity_decomposer_tEEEvPKT1_PSB_PKT2_PSF_T3_iiT4_E12temp_storage+33808];
	add.s32 	%r506, %r500, %r502;
	selp.b32 	%r507, %r506, %r501, %p24;
	add.s32 	%r508, %r506, %r503;
	selp.b32 	%r509, %r508, %r507, %p23;
	add.s32 	%r510, %r508, %r504;
	selp.b32 	%r742, %r510, %r509, %p22;
	add.s32 	%r126, %r510, %r505;
	setp.ne.s32 	%p29, %r313, 0;
	selp.b32 	%r511, %r490, 0, %p29;
	add.s32 	%r512, %r742, %r511;
	or.pred  	%p30, %p21, %p29;
	selp.b32 	%r743, %r512, %r490, %p21;
	@%p30 bra 	$L__BB20_43;
	shl.b32 	%r743, %r126, 16;
	st.shared.u32 	[_ZZN3cub18CUB_300001_SM_10006detail10radix_sort31DeviceRadixSortSingleTileKernelINS1_5radix10policy_hubIiNS0_8NullTypeEyE10Policy1000ELNS0_9SortOrderE0EiS6_yNS1_21identity_decomposer_tEEEvPKT1_PSB_PKT2_PSF_T3_iiT4_E12temp_storage+33832], %r743;
$L__BB20_43:
	setp.eq.s32 	%p31, %r2, 0;
	bar.sync 	0;
	ld.shared.u32 	%r513, [_ZZN3cub18CUB_300001_SM_10006detail10radix_sort31DeviceRadixSortSingleTileKernelINS1_5radix10policy_hubIiNS0_8NullTypeEyE10Policy1000ELNS0_9SortOrderE0EiS6_yNS1_21identity_decomposer_tEEEvPKT1_PSB_PKT2_PSF_T3_iiT4_E12temp_storage+33832];
	selp.b32 	%r514, 0, %r513, %p31;
	add.s32 	%r515, %r743, %r514;
	add.s32 	%r516, %r90, %r515;
	add.s32 	%r517, %r91, %r515;
	add.s32 	%r518, %r92, %r515;
	add.s32 	%r519, %r93, %r515;
	add.s32 	%r520, %r94, %r515;
	add.s32 	%r521, %r95, %r515;
	add.s32 	%r522, %r96, %r515;
	add.s32 	%r523, %r97, %r515;
	add.s32 	%r524, %r98, %r515;
	add.s32 	%r525, %r99, %r515;
	add.s32 	%r526, %r100, %r515;
	add.s32 	%r527, %r101, %r515;
	add.s32 	%r528, %r102, %r515;
	add.s32 	%r529, %r103, %r515;
	add.s32 	%r530, %r104, %r515;
	add.s32 	%r531, %r105, %r515;
	add.s32 	%r532, %r106, %r515;
	add.s32 	%r533, %r107, %r515;
	add.s32 	%r534, %r108, %r515;
	add.s32 	%r535, %r109, %r515;
	add.s32 	%r536, %r110, %r515;
	add.s32 	%r537, %r111, %r515;
	add.s32 	%r538, %r112, %r515;
	add.s32 	%r539, %r113, %r515;
	add.s32 	%r540, %r114, %r515;
	add.s32 	%r541, %r115, %r515;
	add.s32 	%r542, %r116, %r515;
	add.s32 	%r543, %r117, %r515;
	add.s32 	%r544, %r118, %r515;
	add.s32 	%r545, %r119, %r515;
	add.s32 	%r546, %r120, %r515;
	add.s32 	%r547, %r121, %r515;
	st.shared.u32 	[%r44], %r515;
	st.shared.u32 	[%r44+4], %r516;
	st.shared.u32 	[%r44+8], %r517;
	st.shared.u32 	[%r44+12], %r518;
	st.shared.u32 	[%r44+16], %r519;
	st.shared.u32 	[%r44+20], %r520;
	st.shared.u32 	[%r44+24], %r521;
	st.shared.u32 	[%r44+28], %r522;
	st.shared.u32 	[%r44+32], %r523;
	st.shared.u32 	[%r44+36], %r524;
	st.shared.u32 	[%r44+40], %r525;
	st.shared.u32 	[%r44+44], %r526;
	st.shared.u32 	[%r44+48], %r527;
	st.shared.u32 	[%r44+52], %r528;
	st.shared.u32 	[%r44+56], %r529;
	st.shared.u32 	[%r44+60], %r530;
	st.shared.u32 	[%r44+64], %r531;
	st.shared.u32 	[%r44+68], %r532;
	st.shared.u32 	[%r44+72], %r533;
	st.shared.u32 	[%r44+76], %r534;
	st.shared.u32 	[%r44+80], %r535;
	st.shared.u32 	[%r44+84], %r536;
	st.shared.u32 	[%r44+88], %r537;
	st.shared.u32 	[%r44+92], %r538;
	st.shared.u32 	[%r44+96], %r539;
	st.shared.u32 	[%r44+100], %r540;
	st.shared.u32 	[%r44+104], %r541;
	st.shared.u32 	[%r44+108], %r542;
	st.shared.u32 	[%r44+112], %r543;
	st.shared.u32 	[%r44+116], %r544;
	st.shared.u32 	[%r44+120], %r545;
	st.shared.u32 	[%r44+124], %r546;
	st.shared.u32 	[%r44+128], %r547;
	bar.sync 	0;
	cvt.u32.u16 	%r548, %rs1;
	ld.shared.u16 	%r549, [%r71];
	add.s32 	%r130, %r549, %r548;
	cvt.u32.u16 	%r550, %rs2;
	ld.shared.u16 	%r551, [%r72];
	add.s32 	%r131, %r551, %r550;
	cvt.u32.u16 	%r552, %rs3;
	ld.shared.u16 	%r553, [%r73];
	add.s32 	%r132, %r553, %r552;
	cvt.u32.u16 	%r554, %rs4;
	ld.shared.u16 	%r555, [%r74];
	add.s32 	%r133, %r555, %r554;
	cvt.u32.u16 	%r556, %rs5;
	ld.shared.u16 	%r557, [%r75];
	add.s32 	%r134, %r557, %r556;
	cvt.u32.u16 	%r558, %rs6;
	ld.shared.u16 	%r559, [%r76];
	add.s32 	%r135, %r559, %r558;
	cvt.u32.u16 	%r560, %rs7;
	ld.shared.u16 	%r561, [%r77];
	add.s32 	%r136, %r561, %r560;
	cvt.u32.u16 	%r562, %rs8;
	ld.shared.u16 	%r563, [%r78];
	add.s32 	%r137, %r563, %r562;
	cvt.u32.u16 	%r564, %rs9;
	ld.shared.u16 	%r565, [%r79];
	add.s32 	%r138, %r565, %r564;
	cvt.u32.u16 	%r566, %rs10;
	ld.shared.u16 	%r567, [%r80];
	add.s32 	%r139, %r567, %r566;
	cvt.u32.u16 	%r568, %rs11;
	ld.shared.u16 	%r569, [%r81];
	add.s32 	%r140, %r569, %r568;
	cvt.u32.u16 	%r570, %rs12;
	ld.shared.u16 	%r571, [%r82];
	add.s32 	%r141, %r571, %r570;
	cvt.u32.u16 	%r572, %rs13;
	ld.shared.u16 	%r573, [%r83];
	add.s32 	%r142, %r573, %r572;
	cvt.u32.u16 	%r574, %rs14;
	ld.shared.u16 	%r575, [%r84];
	add.s32 	%r143, %r575, %r574;
	cvt.u32.u16 	%r576, %rs15;
	ld.shared.u16 	%r577, [%r85];
	add.s32 	%r144, %r577, %r576;
	cvt.u32.u16 	%r578, %rs16;
	ld.shared.u16 	%r579, [%r86];
	add.s32 	%r145, %r579, %r578;
	cvt.u32.u16 	%r580, %rs17;
	ld.shared.u16 	%r581, [%r87];
	add.s32 	%r146, %r581, %r580;
	cvt.u32.u16 	%r582, %rs18;
	ld.shared.u16 	%r583, [%r88];
	add.s32 	%r147, %r583, %r582;
	cvt.u32.u16 	%r584, %rs19;
	ld.shared.u16 	%r585, [%r89];
	add.s32 	%r148, %r585, %r584;
	bar.sync 	0;
	setp.lt.s32 	%p32, %r722, %r190;
	@%p32 bra 	$L__BB20_83;
	cvt.u64.u32 	%rd8, %r2;
	shl.b32 	%r586, %r130, 2;
	mov.u32 	%r587, _ZZN3cub18CUB_300001_SM_10006detail10radix_sort31DeviceRadixSortSingleTileKernelINS1_5radix10policy_hubIiNS0_8NullTypeEyE10Policy1000ELNS0_9SortOrderE0EiS6_yNS1_21identity_decomposer_tEEEvPKT1_PSB_PKT2_PSF_T3_iiT4_E12temp_storage;
	add.s32 	%r588, %r587, %r586;
	st.shared.u32 	[%r588], %r741;
	shl.b32 	%r589, %r131, 2;
	add.s32 	%r590, %r587, %r589;
	st.shared.u32 	[%r590], %r740;
	shl.b32 	%r591, %r132, 2;
	add.s32 	%r592, %r587, %r591;
	st.shared.u32 	[%r592], %r739;
	shl.b32 	%r593, %r133, 2;
	add.s32 	%r594, %r587, %r593;
	st.shared.u32 	[%r594], %r738;
	shl.b32 	%r595, %r134, 2;
	add.s32 	%r596, %r587, %r595;
	st.shared.u32 	[%r596], %r737;
	shl.b32 	%r597, %r135, 2;
	add.s32 	%r598, %r587, %r597;
	st.shared.u32 	[%r598], %r736;
	shl.b32 	%r599, %r136, 2;
	add.s32 	%r600, %r587, %r599;
	st.shared.u32 	[%r600], %r735;
	shl.b32 	%r601, %r137, 2;
	add.s32 	%r602, %r587, %r601;
	st.shared.u32 	[%r602], %r734;
	shl.b32 	%r603, %r138, 2;
	add.s32 	%r604, %r587, %r603;
	st.shared.u32 	[%r604], %r733;
	shl.b32 	%r605, %r139, 2;
	add.s32 	%r606, %r587, %r605;
	st.shared.u32 	[%r606], %r732;
	shl.b32 	%r607, %r140, 2;
	add.s32 	%r608, %r587, %r607;
	st.shared.u32 	[%r608], %r731;
	shl.b32 	%r609, %r141, 2;
	add.s32 	%r610, %r587, %r609;
	st.shared.u32 	[%r610], %r730;
	shl.b32 	%r611, %r142, 2;
	add.s32 	%r612, %r587, %r611;
	st.shared.u32 	[%r612], %r729;
	shl.b32 	%r613, %r143, 2;
	add.s32 	%r614, %r587, %r613;
	st.shared.u32 	[%r614], %r728;
	shl.b32 	%r615, %r144, 2;
	add.s32 	%r616, %r587, %r615;
	st.shared.u32 	[%r616], %r727;
	shl.b32 	%r617, %r145, 2;
	add.s32 	%r618, %r587, %r617;
	st.shared.u32 	[%r618], %r726;
	shl.b32 	%r619, %r146, 2;
	add.s32 	%r620, %r587, %r619;
	st.shared.u32 	[%r620], %r725;
	shl.b32 	%r621, %r147, 2;
	add.s32 	%r622, %r587, %r621;
	st.shared.u32 	[%r622], %r724;
	shl.b32 	%r623, %r148, 2;
	add.s32 	%r624, %r587, %r623;
	st.shared.u32 	[%r624], %r723;
	bar.sync 	0;
	mad.lo.s32 	%r149, %r2, -72, %r46;
	ld.shared.u32 	%r150, [%r149+1024];
	ld.shared.u32 	%r151, [%r149+2048];
	ld.shared.u32 	%r152, [%r149+3072];
	ld.shared.u32 	%r153, [%r149+4096];
	ld.shared.u32 	%r154, [%r149+5120];
	ld.shared.u32 	%r155, [%r149+6144];
	ld.shared.u32 	%r156, [%r149+7168];
	ld.shared.u32 	%r157, [%r149+8192];
	ld.shared.u32 	%r158, [%r149+9216];
	ld.shared.u32 	%r159, [%r149+10240];
	ld.shared.u32 	%r160, [%r149+11264];
	ld.shared.u32 	%r161, [%r149+12288];
	ld.shared.u32 	%r162, [%r149+13312];
	ld.shared.u32 	%r163, [%r149+14336];
	ld.shared.u32 	%r164, [%r149+15360];
	ld.shared.u32 	%r165, [%r149+16384];
	ld.shared.u32 	%r166, [%r149+17408];
	ld.shared.u32 	%r167, [%r149+18432];
	setp.gt.u64 	%p33, %rd4, %rd8;
	cvta.to.global.u64 	%rd9, %rd3;
	mul.wide.u32 	%rd10, %r2, 4;
	add.s64 	%rd2, %rd9, %rd10;
	@%p33 bra 	$L__BB20_45;
	bra.uni 	$L__BB20_46;
$L__BB20_45:
	ld.shared.u32 	%r625, [%r149];
	xor.b32  	%r626, %r625, -2147483648;
	st.global.u32 	[%rd2], %r626;
$L__BB20_46:
	add.s32 	%r627, %r2, 256;
	cvt.u64.u32 	%rd11, %r627;
	setp.le.u64 	%p34, %rd4, %rd11;
	@%p34 bra 	$L__BB20_48;
	xor.b32  	%r628, %r150, -2147483648;
	st.global.u32 	[%rd2+1024], %r628;
$L__BB20_48:
	add.s32 	%r629, %r2, 512;
	cvt.u64.u32 	%rd12, %r629;
	setp.le.u64 	%p35, %rd4, %rd12;
	@%p35 bra 	$L__BB20_50;
	xor.b32  	%r630, %r151, -2147483648;
	st.global.u32 	[%rd2+2048], %r630;
$L__BB20_50:
	add.s32 	%r631, %r2, 768;
	cvt.u64.u32 	%rd13, %r631;
	setp.le.u64 	%p36, %rd4, %rd13;
	@%p36 bra 	$L__BB20_52;
	xor.b32  	%r632, %r152, -2147483648;
	st.global.u32 	[%rd2+3072], %r632;
$L__BB20_52:
	or.b32  	%r633, %r2, 1024;
	cvt.u64.u32 	%rd14, %r633;
	setp.le.u64 	%p37, %rd4, %rd14;
	@%p37 bra 	$L__BB20_54;
	xor.b32  	%r634, %r153, -2147483648;
	st.global.u32 	[%rd2+4096], %r634;
$L__BB20_54:
	add.s32 	%r635, %r2, 1280;
	cvt.u64.u32 	%rd15, %r635;
	setp.le.u64 	%p38, %rd4, %rd15;
	@%p38 bra 	$L__BB20_56;
	xor.b32  	%r636, %r154, -2147483648;
	st.global.u32 	[%rd2+5120], %r636;
$L__BB20_56:
	add.s32 	%r637, %r2, 1536;
	cvt.u64.u32 	%rd16, %r637;
	setp.le.u64 	%p39, %rd4, %rd16;
	@%p39 bra 	$L__BB20_58;
	xor.b32  	%r638, %r155, -2147483648;
	st.global.u32 	[%rd2+6144], %r638;
$L__BB20_58:
	add.s32 	%r639, %r2, 1792;
	cvt.u64.u32 	%rd17, %r639;
	setp.le.u64 	%p40, %rd4, %rd17;
	@%p40 bra 	$L__BB20_60;
	xor.b32  	%r640, %r156, -2147483648;
	st.global.u32 	[%rd2+7168], %r640;
$L__BB20_60:
	or.b32  	%r641, %r2, 2048;
	cvt.u64.u32 	%rd18, %r641;
	setp.le.u64 	%p41, %rd4, %rd18;
	@%p41 bra 	$L__BB20_62;
	xor.b32  	%r642, %r157, -2147483648;
	st.global.u32 	[%rd2+8192], %r642;
$L__BB20_62:
	add.s32 	%r643, %r2, 2304;
	cvt.u64.u32 	%rd19, %r643;
	setp.le.u64 	%p42, %rd4, %rd19;
	@%p42 bra 	$L__BB20_64;
	xor.b32  	%r644, %r158, -2147483648;
	st.global.u32 	[%rd2+9216], %r644;
$L__BB20_64:
	add.s32 	%r645, %r2, 2560;
	cvt.u64.u32 	%rd20, %r645;
	setp.le.u64 	%p43, %rd4, %rd20;
	@%p43 bra 	$L__BB20_66;
	xor.b32  	%r646, %r159, -2147483648;
	st.global.u32 	[%rd2+10240], %r646;
$L__BB20_66:
	add.s32 	%r647, %r2, 2816;
	cvt.u64.u32 	%rd21, %r647;
	setp.le.u64 	%p44, %rd4, %rd21;
	@%p44 bra 	$L__BB20_68;
	xor.b32  	%r648, %r160, -2147483648;
	st.global.u32 	[%rd2+11264], %r648;
$L__BB20_68:
	or.b32  	%r649, %r2, 3072;
	cvt.u64.u32 	%rd22, %r649;
	setp.le.u64 	%p45, %rd4, %rd22;
	@%p45 bra 	$L__BB20_70;
	xor.b32  	%r650, %r161, -2147483648;
	st.global.u32 	[%rd2+12288], %r650;
$L__BB20_70:
	add.s32 	%r651, %r2, 3328;
	cvt.u64.u32 	%rd23, %r651;
	setp.le.u64 	%p46, %rd4, %rd23;
	@%p46 bra 	$L__BB20_72;
	xor.b32  	%r652, %r162, -2147483648;
	st.global.u32 	[%rd2+13312], %r652;
$L__BB20_72:
	add.s32 	%r653, %r2, 3584;
	cvt.u64.u32 	%rd24, %r653;
	setp.le.u64 	%p47, %rd4, %rd24;
	@%p47 bra 	$L__BB20_74;
	xor.b32  	%r654, %r163, -2147483648;
	st.global.u32 	[%rd2+14336], %r654;
$L__BB20_74:
	add.s32 	%r655, %r2, 3840;
	cvt.u64.u32 	%rd25, %r655;
	setp.le.u64 	%p48, %rd4, %rd25;
	@%p48 bra 	$L__BB20_76;
	xor.b32  	%r656, %r164, -2147483648;
	st.global.u32 	[%rd2+15360], %r656;
$L__BB20_76:
	or.b32  	%r657, %r2, 4096;
	cvt.u64.u32 	%rd26, %r657;
	setp.le.u64 	%p49, %rd4, %rd26;
	@%p49 bra 	$L__BB20_78;
	xor.b32  	%r658, %r165, -2147483648;
	st.global.u32 	[%rd2+16384], %r658;
$L__BB20_78:
	add.s32 	%r659, %r2, 4352;
	cvt.u64.u32 	%rd27, %r659;
	setp.le.u64 	%p50, %rd4, %rd27;
	@%p50 bra 	$L__BB20_80;
	xor.b32  	%r660, %r166, -2147483648;
	st.global.u32 	[%rd2+17408], %r660;
$L__BB20_80:
	add.s32 	%r661, %r2, 4608;
	cvt.u64.u32 	%rd28, %r661;
	setp.le.u64 	%p51, %rd4, %rd28;
	@%p51 bra 	$L__BB20_82;
	xor.b32  	%r662, %r167, -2147483648;
	st.global.u32 	[%rd2+18432], %r662;
$L__BB20_82:
	ret;
$L__BB20_83:
	shl.b32 	%r663, %r130, 2;
	mov.u32 	%r664, _ZZN3cub18CUB_300001_SM_10006detail10radix_sort31DeviceRadixSortSingleTileKernelINS1_5radix10policy_hubIiNS0_8NullTypeEyE10Policy1000ELNS0_9SortOrderE0EiS6_yNS1_21identity_decomposer_tEEEvPKT1_PSB_PKT2_PSF_T3_iiT4_E12temp_storage;
	add.s32 	%r665, %r664, %r663;
	st.shared.u32 	[%r665], %r741;
	shl.b32 	%r666, %r131, 2;
	add.s32 	%r667, %r664, %r666;
	st.shared.u32 	[%r667], %r740;
	shl.b32 	%r668, %r132, 2;
	add.s32 	%r669, %r664, %r668;
	st.shared.u32 	[%r669], %r739;
	shl.b32 	%r670, %r133, 2;
	add.s32 	%r671, %r664, %r670;
	st.shared.u32 	[%r671], %r738;
	shl.b32 	%r672, %r134, 2;
	add.s32 	%r673, %r664, %r672;
	st.shared.u32 	[%r673], %r737;
	shl.b32 	%r674, %r135, 2;
	add.s32 	%r675, %r664, %r674;
	st.shared.u32 	[%r675], %r736;
	shl.b32 	%r676, %r136, 2;
	add.s32 	%r677, %r664, %r676;
	st.shared.u32 	[%r677], %r735;
	shl.b32 	%r678, %r137, 2;
	add.s32 	%r679, %r664, %r678;
	st.shared.u32 	[%r679], %r734;
	shl.b32 	%r680, %r138, 2;
	add.s32 	%r681, %r664, %r680;
	st.shared.u32 	[%r681], %r733;
	shl.b32 	%r682, %r139, 2;
	add.s32 	%r683, %r664, %r682;
	st.shared.u32 	[%r683], %r732;
	shl.b32 	%r684, %r140, 2;
	add.s32 	%r685, %r664, %r684;
	st.shared.u32 	[%r685], %r731;
	shl.b32 	%r686, %r141, 2;
	add.s32 	%r687, %r664, %r686;
	st.shared.u32 	[%r687], %r730;
	shl.b32 	%r688, %r142, 2;
	add.s32 	%r689, %r664, %r688;
	st.shared.u32 	[%r689], %r729;
	shl.b32 	%r690, %r143, 2;
	add.s32 	%r691, %r664, %r690;
	st.shared.u32 	[%r691], %r728;
	shl.b32 	%r692, %r144, 2;
	add.s32 	%r693, %r664, %r692;
	st.shared.u32 	[%r693], %r727;
	shl.b32 	%r694, %r145, 2;
	add.s32 	%r695, %r664, %r694;
	st.shared.u32 	[%r695], %r726;
	shl.b32 	%r696, %r146, 2;
	add.s32 	%r697, %r664, %r696;
	st.shared.u32 	[%r697], %r725;
	shl.b32 	%r698, %r147, 2;
	add.s32 	%r699, %r664, %r698;
	st.shared.u32 	[%r699], %r724;
	shl.b32 	%r700, %r148, 2;
	add.s32 	%r701, %r664, %r700;
	st.shared.u32 	[%r701], %r723;
	bar.sync 	0;
	ld.shared.u32 	%r741, [%r46];
	ld.shared.u32 	%r740, [%r46+4];
	ld.shared.u32 	%r739, [%r46+8];
	ld.shared.u32 	%r738, [%r46+12];
	ld.shared.u32 	%r737, [%r46+16];
	ld.shared.u32 	%r736, [%r46+20];
	ld.shared.u32 	%r735, [%r46+24];
	ld.shared.u32 	%r734, [%r46+28];
	ld.shared.u32 	%r733, [%r46+32];
	ld.shared.u32 	%r732, [%r46+36];
	ld.shared.u32 	%r731, [%r46+40];
	ld.shared.u32 	%r730, [%r46+44];
	ld.shared.u32 	%r729, [%r46+48];
	ld.shared.u32 	%r728, [%r46+52];
	ld.shared.u32 	%r727, [%r46+56];
	ld.shared.u32 	%r726, [%r46+60];
	ld.shared.u32 	%r725, [%r46+64];
	ld.shared.u32 	%r724, [%r46+68];
	ld.shared.u32 	%r723, [%r46+72];
	bar.sync 	0;
	add.s32 	%r722, %r722, 6;
	add.s32 	%r721, %r721, -6;
	bra.uni 	$L__BB20_39;

}
	// .globl	_ZN3cub18CUB_300001_SM_10006detail10radix_sort30DeviceRadixSortHistogramKernelINS1_5radix10policy_hubIiNS0_8NullTypeEyE10Policy1000ELNS0_9SortOrderE0EiyNS1_21identity_decomposer_tEEEvPT2_PKT1_SB_iiT3_
.visible .entry _ZN3cub18CUB_300001_SM_10006detail10radix_sort30DeviceRadixSortHistogramKernelINS1_5radix10policy_hubIiNS0_8NullTypeEyE10Policy1000ELNS0_9SortOrderE0EiyNS1_21identity_decomposer_tEEEvPT2_PKT1_SB_iiT3_(
	.param .u64 .ptr .align 1 _ZN3cub18CUB_300001_SM_10006detail10radix_sort30DeviceRadixSortHistogramKernelINS1_5radix10policy_hubIiNS0_8NullTypeEyE10Policy1000ELNS0_9SortOrderE0EiyNS1_21identity_decomposer_tEEEvPT2_PKT1_SB_iiT3__param_0,
	.param .u64 .ptr .align 1 _ZN3cub18CUB_300001_SM_10006detail10radix_sort30DeviceRadixSortHistogramKernelINS1_5radix10policy_hubIiNS0_8NullTypeEyE10Policy1000ELNS0_9SortOrderE0EiyNS1_21identity_decomposer_tEEEvPT2_PKT1_SB_iiT3__param_1,
	.param .u64 _ZN3cub18CUB_300001_SM_10006detail10radix_sort30DeviceRadixSortHistogramKernelINS1_5radix10policy_hubIiNS0_8NullTypeEyE10Policy1000ELNS0_9SortOrderE0EiyNS1_21identity_decomposer_tEEEvPT2_PKT1_SB_iiT3__param_2,
	.param .u32 _ZN3cub18CUB_300001_SM_10006detail10radix_sort30DeviceRadixSortHistogramKernelINS1_5radix10policy_hubIiNS0_8NullTypeEyE10Policy1000ELNS0_9SortOrderE0EiyNS1_21identity_decomposer_tEEEvPT2_PKT1_SB_iiT3__param_3,
	.param .u32 _ZN3cub18CUB_300001_SM_10006detail10radix_sort30DeviceRadixSortHistogramKernelINS1_5radix10policy_hubIiNS0_8NullTypeEyE10Policy1000ELNS0_9SortOrderE0EiyNS1_21identity_decomposer_tEEEvPT2_PKT1_SB_iiT3__param_4,
	.param .align 1 .b8 _ZN3cub18CUB_300001_SM_10006detail10radix_sort30DeviceRadixSortHistogramKernelINS1_5radix10policy_hubIiNS0_8NullTypeEyE10Policy1000ELNS0_9SortOrderE0EiyNS1_21identity_decomposer_tEEEvPT2_PKT1_SB_iiT3__param_5[1]
)
.maxntid 128
{
	.reg .pred 	%p<91>;
	.reg .b32 	%r<486>;
	.reg .b64 	%rd<137>;
	// demoted variable
	.shared .align 4 .b8 _ZZN3cub18CUB_300001_SM_10006detail10radix_sort30DeviceRadixSortHistogramKernelINS1_5radix10policy_hubIiNS0_8NullTypeEyE10Policy1000ELNS0_9SortOrderE0EiyNS1_21identity_decomposer_tEEEvPT2_PKT1_SB_iiT3_E12temp_storage[4096];
	ld.param.u64 	%rd18, [_ZN3cub18CUB_300001_SM_10006detail10radix_sort30DeviceRadixSortHistogramKernelINS1_5radix10policy_hubIiNS0_8NullTypeEyE10Policy1000ELNS0_9SortOrderE0EiyNS1_21identity_decomposer_tEEEvPT2_PKT1_SB_iiT3__param_0];
	ld.param.u64 	%rd19, [_ZN3cub18CUB_300001_SM_10006detail10radix_sort30DeviceRadixSortHistogramKernelINS1_5radix10policy_hubIiNS0_8NullTypeEyE10Policy1000ELNS0_9SortOrderE0EiyNS1_21identity_decomposer_tEEEvPT2_PKT1_SB_iiT3__param_1];
	ld.param.u64 	%rd17, [_ZN3cub18CUB_300001_SM_10006detail10radix_sort30DeviceRadixSortHistogramKernelINS1_5radix10policy_hubIiNS0_8NullTypeEyE10Policy1000ELNS0_9SortOrderE0EiyNS1_21identity_decomposer_tEEEvPT2_PKT1_SB_iiT3__param_2];
	ld.param.u32 	%r174, [_ZN3cub18CUB_300001_SM_10006detail10radix_sort30DeviceRadixSortHistogramKernelINS1_5radix10policy_hubIiNS0_8NullTypeEyE10Policy1000ELNS0_9SortOrderE0EiyNS1_21identity_decomposer_tEEEvPT2_PKT1_SB_iiT3__param_3];
	ld.param.u32 	%r175, [_ZN3cub18CUB_300001_SM_10006detail10radix_sort30DeviceRadixSortHistogramKernelINS1_5radix10policy_hubIiNS0_8NullTypeEyE10Policy1000ELNS0_9SortOrderE0EiyNS1_21identity_decomposer_tEEEvPT2_PKT1_SB_iiT3__param_4];
	cvta.to.global.u64 	%rd1, %rd19;
	cvta.to.global.u64 	%rd2, %rd18;
	setp.eq.s64 	%p2, %rd17, 0;
	@%p2 bra 	$L__BB21_153;
	sub.s32 	%r176, %r175, %r174;
	add.s32 	%r177, %r176, 7;
	shr.s32 	%r178, %r177, 31;
	shr.u32 	%r179, %r178, 29;
	add.s32 	%r180, %r177, %r179;
	shr.s32 	%r181, %r180, 3;
	mov.u32 	%r182, %tid.x;
	setp.gt.u32 	%p3, %r182, 255;
	setp.lt.s32 	%p4, %r177, 8;
	mov.u32 	%r183, %ctaid.x;
	shl.b32 	%r184, %r183, 11;
	cvt.u64.u32 	%rd3, %r184;
	mov.u32 	%r185, %nctaid.x;
	shl.b32 	%r186, %r185, 11;
	cvt.u64.u32 	%rd4, %r186;
	add.s32 	%r1, %r181, -1;
	and.b32  	%r2, %r181, 15;
	and.b32  	%r3, %r181, 7;
	add.s32 	%r4, %r3, -1;
	and.b32  	%r5, %r181, 3;
	or.pred  	%p1, %p3, %p4;
	shl.b32 	%r187, %r182, 2;
	mov.u32 	%r188, _ZZN3cub18CUB_300001_SM_10006detail10radix_sort30DeviceRadixSortHistogramKernelINS1_5radix10policy_hubIiNS0_8NullTypeEyE10Policy1000ELNS0_9SortOrderE0EiyNS1_21identity_decomposer_tEEEvPT2_PKT1_SB_iiT3_E12temp_storage;
	add.s32 	%r6, %r188, %r187;
	and.b32  	%r7, %r181, 268435440;
	cvt.u64.u32 	%rd5, %r182;
	add.s32 	%r8, %r182, 128;
	add.s32 	%r9, %r182, 256;
	add.s32 	%r10, %r182, 384;
	add.s32 	%r11, %r182, 512;
	add.s32 	%r12, %r182, 640;
	add.s32 	%r13, %r182, 768;
	or.b32  	%r14, %r182, 1024;
	add.s32 	%r15, %r182, 1920;
	and.b32  	%r16, %r181, 268435448;
	and.b32  	%r17, %r181, 1;
	neg.s32 	%r18, %r7;
	add.s32 	%r19, %r6, 8192;
	add.s64 	%rd21, %rd17, -1;
	shr.u64 	%rd22, %rd21, 30;
	add.s64 	%rd23, %rd22, 1;
	min.u64 	%rd6, %rd23, %rd17;
	mov.b64 	%rd135, 0;
$L__BB21_2:
	@%p1 bra 	$L__BB21_30;
	setp.lt.u32 	%p5, %r1, 15;
	mov.b32 	%r439, 0;
	@%p5 bra 	$L__BB21_6;
	mov.u32 	%r436, %r19;
	mov.u32 	%r437, %r18;
$L__BB21_5:
	.pragma "nounroll";
	mov.b32 	%r190, 0;
	st.shared.u32 	[%r436+-8192], %r190;
	st.shared.u32 	[%r436+-7168], %r190;
	st.shared.u32 	[%r436+-6144], %r190;
	st.shared.u32 	[%r436+-5120], %r190;
	st.shared.u32 	[%r436+-4096], %r190;
	st.shared.u32 	[%r436+-3072], %r190;
	st.shared.u32 	[%r436+-2048], %r190;
	st.shared.u32 	[%r436+-1024], %r190;
	st.shared.u32 	[%r436], %r190;
	st.shared.u32 	[%r436+1024], %r190;
	st.shared.u32 	[%r436+2048], %r190;
	st.shared.u32 	[%r436+3072], %r190;
	st.shared.u32 	[%r436+4096], %r190;
	st.shared.u32 	[%r436+5120], %r190;
	st.shared.u32 	[%r436+6144], %r190;
	st.shared.u32 	[%r436+7168], %r190;
	add.s32 	%r437, %r437, 16;
	add.s32 	%r436, %r436, 16384;
	setp.ne.s32 	%p6, %r437, 0;
	mov.u32 	%r439, %r7;
	@%p6 bra 	$L__BB21_5;
$L__BB21_6:
	add.s32 	%r25, %r2, -1;
	setp.eq.s32 	%p7, %r2, 0;
	@%p7 bra 	$L__BB21_16;
	setp.lt.u32 	%p8, %r25, 7;
	@%p8 bra 	$L__BB21_9;
	shl.b32 	%r191, %r439, 10;
	add.s32 	%r192, %r6, %r191;
	mov.b32 	%r193, 0;
	st.shared.u32 	[%r192], %r193;
	st.shared.u32 	[%r192+1024], %r193;
	st.shared.u32 	[%r192+2048], %r193;
	st.shared.u32 	[%r192+3072], %r193;
	st.shared.u32 	[%r192+4096], %r193;
	st.shared.u32 	[%r192+5120], %r193;
	st.shared.u32 	[%r192+6144], %r193;
	st.shared.u32 	[%r192+7168], %r193;
	add.s32 	%r439, %r439, 8;
$L__BB21_9:
	setp.eq.s32 	%p9, %r3, 0;
	@%p9 bra 	$L__BB21_16;
	setp.lt.u32 	%p10, %r4, 3;
	@%p10 bra 	$L__BB21_12;
	shl.b32 	%r194, %r439, 10;
	add.s32 	%r195, %r6, %r194;
	mov.b32 	%r196, 0;
	st.shared.u32 	[%r195], %r196;
	st.shared.u32 	[%r195+1024], %r196;
	st.shared.u32 	[%r195+2048], %r196;
	st.shared.u32 	[%r195+3072], %r196;
	add.s32 	%r439, %r439, 4;
$L__BB21_12:
	setp.eq.s32 	%p11, %r5, 0;
	@%p11 bra 	$L__BB21_16;
	setp.eq.s32 	%p12, %r5, 1;
	shl.b32 	%r197, %r439, 10;
	add.s32 	%r30, %r6, %r197;
	mov.b32 	%r198, 0;
	st.shared.u32 	[%r30], %r198;
	@%p12 bra 	$L__BB21_16;
	setp.eq.s32 	%p13, %r5, 2;
	mov.b32 	%r199, 0;
	st.shared.u32 	[%r30+1024], %r199;
	@%p13 bra 	$L__BB21_16;
	mov.b32 	%r200, 0;
	st.shared.u32 	[%r30+2048], %r200;
$L__BB21_16:
	cvt.u32.u64 	%r201, %rd5;
	setp.gt.u32 	%p14, %r201, 127;
	@%p14 bra 	$L__BB21_30;
	setp.lt.u32 	%p15, %r1, 15;
	mov.b32 	%r443, 0;
	@%p15 bra 	$L__BB21_20;
	mov.b32 	%r441, 0;
$L__BB21_19:
	.pragma "nounroll";
	shl.b32 	%r204, %r441, 10;
	add.s32 	%r205, %r6, %r204;
	mov.b32 	%r206, 0;
	st.shared.u32 	[%r205+512], %r206;
	st.shared.u32 	[%r205+1536], %r206;
	st.shared.u32 	[%r205+2560], %r206;
	st.shared.u32 	[%r205+3584], %r206;
	st.shared.u32 	[%r205+4608], %r206;
	st.shared.u32 	[%r205+5632], %r206;
	st.shared.u32 	[%r205+6656], %r206;
	st.shared.u32 	[%r205+7680], %r206;
	st.shared.u32 	[%r205+8704], %r206;
	st.shared.u32 	[%r205+9728], %r206;
	st.shared.u32 	[%r205+10752], %r206;
	st.shared.u32 	[%r205+11776], %r206;
	st.shared.u32 	[%r205+12800], %r206;
	st.shared.u32 	[%r205+13824], %r206;
	st.shared.u32 	[%r205+14848], %r206;
	st.shared.u32 	[%r205+15872], %r206;
	add.s32 	%r441, %r441, 16;
	setp.ne.s32 	%p16, %r441, %r7;
	mov.u32 	%r443, %r7;
	@%p16 bra 	$L__BB21_19;
$L__BB21_20:
	setp.eq.s32 	%p17, %r2, 0;
	@%p17 bra 	$L__BB21_30;
	setp.lt.u32 	%p18, %r25, 7;
	@%p18 bra 	$L__BB21_23;
	shl.b32 	%r207, %r443, 10;
	add.s32 	%r208, %r6, %r207;
	mov.b32 	%r209, 0;
	st.shared.u32 	[%r208+512], %r209;
	st.shared.u32 	[%r208+1536], %r209;
	st.shared.u32 	[%r208+2560], %r209;
	st.shared.u32 	[%r208+3584], %r209;
	st.shared.u32 	[%r208+4608], %r209;
	st.shared.u32 	[%r208+5632], %r209;
	st.shared.u32 	[%r208+6656], %r209;
	st.shared.u32 	[%r208+7680], %r209;
	add.s32 	%r443, %r443, 8;
$L__BB21_23:
	setp.eq.s32 	%p19, %r3, 0;
	@%p19 bra 	$L__BB21_30;
	setp.lt.u32 	%p20, %r4, 3;
	@%p20 bra 	$L__BB21_26;
	shl.b32 	%r210, %r443, 10;
	add.s32 	%r211, %r6, %r210;
	mov.b32 	%r212, 0;
	st.shared.u32 	[%r211+512], %r212;
	st.shared.u32 	[%r211+1536], %r212;
	st.shared.u32 	[%r211+2560], %r212;
	st.shared.u32 	[%r211+3584], %r212;
	add.s32 	%r443, %r443, 4;
$L__BB21_26:
	setp.eq.s32 	%p21, %r5, 0;
	@%p21 bra 	$L__BB21_30;
	setp.eq.s32 	%p22, %r5, 1;
	shl.b32 	%r213, %r443, 10;
	add.s32 	%r38, %r6, %r213;
	mov.b32 	%r214, 0;
	st.shared.u32 	[%r38+512], %r214;
	@%p22 bra 	$L__BB21_30;
	setp.eq.s32 	%p23, %r5, 2;
	mov.b32 	%r215, 0;
	st.shared.u32 	[%r38+1536], %r215;
	@%p23 bra 	$L__BB21_30;
	mov.b32 	%r216, 0;
	st.shared.u32 	[%r38+2560], %r216;
$L__BB21_30:
	bar.sync 	0;
	bar.sync 	0;
	shl.b64 	%rd8, %rd135, 30;
	sub.s64 	%rd24, %rd17, %rd8;
	min.u64 	%rd9, %rd24, 1073741824;
	setp.le.u64 	%p24, %rd9, %rd3;
	@%p24 bra 	$L__BB21_70;
	mov.u64 	%rd136, %rd3;
$L__BB21_32:
	add.s64 	%rd11, %rd136, %rd8;
	sub.s64 	%rd12, %rd17, %rd11;
	setp.lt.u64 	%p25, %rd12, 2048;
	@%p25 bra 	$L__BB21_34;
	add.s64 	%rd27, %rd11, %rd5;
	shl.b64 	%rd28, %rd27, 2;
	add.s64 	%rd29, %rd1, %rd28;
	ld.global.u32 	%r475, [%rd29];
	ld.global.u32 	%r474, [%rd29+512];
	ld.global.u32 	%r473, [%rd29+1024];
	ld.global.u32 	%r472, [%rd29+1536];
	ld.global.u32 	%r471, [%rd29+2048];
	ld.global.u32 	%r470, [%rd29+2560];
	ld.global.u32 	%r469, [%rd29+3072];
	ld.global.u32 	%r468, [%rd29+3584];
	ld.global.u32 	%r467, [%rd29+4096];
	ld.global.u32 	%r466, [%rd29+4608];
	ld.global.u32 	%r465, [%rd29+5120];
	ld.global.u32 	%r464, [%rd29+5632];
	ld.global.u32 	%r463, [%rd29+6144];
	ld.global.u32 	%r462, [%rd29+6656];
	ld.global.u32 	%r461, [%rd29+7168];
	ld.global.u32 	%r460, [%rd29+7680];
	bra.uni 	$L__BB21_66;
$L__BB21_34:
	cvt.u32.u64 	%r218, %rd5;
	cvt.u32.u64 	%r55, %rd12;
	setp.ge.s32 	%p26, %r218, %r55;
	add.s64 	%rd25, %rd11, %rd5;
	shl.b64 	%rd26, %rd25, 2;
	add.s64 	%rd13, %rd1, %rd26;
	mov.b32 	%r475, 2147483647;
	@%p26 bra 	$L__BB21_36;
	ld.global.u32 	%r475, [%rd13];
$L__BB21_36:
	setp.ge.s32 	%p27, %r8, %r55;
	mov.b32 	%r474, 2147483647;
	@%p27 bra 	$L__BB21_38;
	ld.global.u32 	%r474, [%rd13+512];
$L__BB21_38:
	setp.ge.s32 	%p28, %r9, %r55;
	mov.b32 	%r473, 2147483647;
	@%p28 bra 	$L__BB21_40;
	ld.global.u32 	%r473, [%rd13+1024];
$L__BB21_40:
	setp.ge.s32 	%p29, %r10, %r55;
	mov.b32 	%r472, 2147483647;
	@%p29 bra 	$L__BB21_42;
	ld.global.u32 	%r472, [%rd13+1536];
$L__BB21_42:
	setp.ge.s32 	%p30, %r11, %r55;
	mov.b32 	%r471, 2147483647;
	@%p30 bra 	$L__BB21_44;
	ld.global.u32 	%r471, [%rd13+2048];
$L__BB21_44:
	setp.ge.s32 	%p31, %r12, %r55;
	mov.b32 	%r470, 2147483647;
	@%p31 bra 	$L__BB21_46;
	ld.global.u32 	%r470, [%rd13+2560];
$L__BB21_46:
	setp.ge.s32 	%p32, %r13, %r55;
	mov.b32 	%r469, 2147483647;
	@%p32 bra 	$L__BB21_48;
	ld.global.u32 	%r469, [%rd13+3072];
$L__BB21_48:
	mov.u32 	%r226, %tid.x;
	add.s32 	%r227, %r226, 896;
	setp.ge.s32 	%p33, %r227, %r55;
	mov.b32 	%r468, 2147483647;
	@%p33 bra 	$L__BB21_50;
	ld.global.u32 	%r468, [%rd13+3584];
$L__BB21_50:
	setp.ge.s32 	%p34, %r14, %r55;
	mov.b32 	%r467, 2147483647;
	@%p34 bra 	$L__BB21_52;
	ld.global.u32 	%r467, [%rd13+4096];
$L__BB21_52:
	add.s32 	%r231, %r226, 1152;
	setp.ge.s32 	%p35, %r231, %r55;
	mov.b32 	%r466, 2147483647;
	@%p35 bra 	$L__BB21_54;
	ld.global.u32 	%r466, [%rd13+4608];
$L__BB21_54:
	add.s32 	%r234, %r226, 1280;
	setp.ge.s32 	%p36, %r234, %r55;
	mov.b32 	%r465, 2147483647;
	@%p36 bra 	$L__BB21_56;
	ld.global.u32 	%r465, [%rd13+5120];
$L__BB21_56:
	add.s32 	%r237, %r226, 1408;
	setp.ge.s32 	%p37, %r237, %r55;
	mov.b32 	%r464, 2147483647;
	@%p37 bra 	$L__BB21_58;
	ld.global.u32 	%r464, [%rd13+5632];
$L__BB21_58:
	add.s32 	%r240, %r226, 1536;
	setp.ge.s32 	%p38, %r240, %r55;
	mov.b32 	%r463, 2147483647;
	@%p38 bra 	$L__BB21_60;
	ld.global.u32 	%r463, [%rd13+6144];
$L__BB21_60:
	add.s32 	%r243, %r226, 1664;
	setp.ge.s32 	%p39, %r243, %r55;
	mov.b32 	%r462, 2147483647;
	@%p39 bra 	$L__BB21_62;
	ld.global.u32 	%r462, [%rd13+6656];
$L__BB21_62:
	add.s32 	%r246, %r226, 1792;
	setp.ge.s32 	%p40, %r246, %r55;
	mov.b32 	%r461, 2147483647;
	@%p40 bra 	$L__BB21_64;
	ld.global.u32 	%r461, [%rd13+7168];
$L__BB21_64:
	setp.ge.s32 	%p41, %r15, %r55;
	mov.b32 	%r460, 2147483647;
	@%p41 bra 	$L__BB21_66;
	ld.global.u32 	%r460, [%rd13+7680];
$L__BB21_66:
	setp.le.s32 	%p42, %r175, %r174;
	@%p42 bra 	$L__BB21_69;
	xor.b32  	%r103, %r460, -2147483648;
	xor.b32  	%r104, %r461, -2147483648;
	xor.b32  	%r105, %r462, -2147483648;
	xor.b32  	%r106, %r463, -2147483648;
	xor.b32  	%r107, %r464, -2147483648;
	xor.b32  	%r108, %r465, -2147483648;
	xor.b32  	%r109, %r466, -2147483648;
	xor.b32  	%r110, %r467, -2147483648;
	xor.b32  	%r111, %r468, -2147483648;
	xor.b32  	%r112, %r469, -2147483648;
	xor.b32  	%r113, %r470, -2147483648;
	xor.b32  	%r114, %r471, -2147483648;
	xor.b32  	%r115, %r472, -2147483648;
	xor.b32  	%r116, %r473, -2147483648;
	xor.b32  	%r117, %r474, -2147483648;
	xor.b32  	%r118, %r475, -2147483648;
	mov.b32 	%r476, 0;
	mov.u32 	%r477, %r174;
$L__BB21_68:
	sub.s32 	%r249, %r175, %r477;
	shl.b32 	%r250, %r476, 10;
	mov.u32 	%r251, _ZZN3cub18CUB_300001_SM_10006detail10radix_sort30DeviceRadixSortHistogramKernelINS1_5radix10policy_hubIiNS0_8NullTypeEyE10Policy1000ELNS0_9SortOrderE0EiyNS1_21identity_decomposer_tEEEvPT2_PKT1_SB_iiT3_E12temp_storage;
	add.s32 	%r252, %r251, %r250;
	min.s32 	%r253, %r249, 8;
	mov.b32 	%r254, -1;
	shl.b32 	%r255, %r254, %r253;
	not.b32 	%r256, %r255;
	shr.u32 	%r257, %r118, %r477;
	and.b32  	%r258, %r257, %r256;
	shl.b32 	%r259, %r258, 2;
	add.s32 	%r260, %r252, %r259;
	atom.shared.add.u32 	%r261, [%r260], 1;
	shr.u32 	%r262, %r117, %r477;
	and.b32  	%r263, %r262, %r256;
	shl.b32 	%r264, %r263, 2;
	add.s32 	%r265, %r252, %r264;
	atom.shared.add.u32 	%r266, [%r265], 1;
	shr.u32 	%r267, %r116, %r477;
	and.b32  	%r268, %r267, %r256;
	shl.b32 	%r269, %r268, 2;
	add.s32 	%r270, %r252, %r269;
	atom.shared.add.u32 	%r271, [%r270], 1;
	shr.u32 	%r272, %r115, %r477;
	and.b32  	%r273, %r272, %r256;
	shl.b32 	%r274, %r273, 2;
	add.s32 	%r275, %r252, %r274;
	atom.shared.add.u32 	%r276, [%r275], 1;
	shr.u32 	%r277, %r114, %r477;
	and.b32  	%r278, %r277, %r256;
	shl.b32 	%r279, %r278, 2;
	add.s32 	%r280, %r252, %r279;
	atom.shared.add.u32 	%r281, [%r280], 1;
	shr.u32 	%r282, %r113, %r477;
	and.b32  	%r283, %r282, %r256;
	shl.b32 	%r284, %r283, 2;
	add.s32 	%r285, %r252, %r284;
	atom.shared.add.u32 	%r286, [%r285], 1;
	shr.u32 	%r287, %r112, %r477;
	and.b32  	%r288, %r287, %r256;
	shl.b32 	%r289, %r288, 2;
	add.s32 	%r290, %r252, %r289;
	atom.shared.add.u32 	%r291, [%r290], 1;
	shr.u32 	%r292, %r111, %r477;
	and.b32  	%r293, %r292, %r256;
	shl.b32 	%r294, %r293, 2;
	add.s32 	%r295, %r252, %r294;
	atom.shared.add.u32 	%r296, [%r295], 1;
	shr.u32 	%r297, %r110, %r477;
	and.b32  	%r298, %r297, %r256;
	shl.b32 	%r299, %r298, 2;
	add.s32 	%r300, %r252, %r299;
	atom.shared.add.u32 	%r301, [%r300], 1;
	shr.u32 	%r302, %r109, %r477;
	and.b32  	%r303, %r302, %r256;
	shl.b32 	%r304, %r303, 2;
	add.s32 	%r305, %r252, %r304;
	atom.shared.add.u32 	%r306, [%r305], 1;
	shr.u32 	%r307, %r108, %r477;
	and.b32  	%r308, %r307, %r256;
	shl.b32 	%r309, %r308, 2;
	add.s32 	%r310, %r252, %r309;
	atom.shared.add.u32 	%r311, [%r310], 1;
	shr.u32 	%r312, %r107, %r477;
	and.b32  	%r313, %r312, %r256;
	shl.b32 	%r314, %r313, 2;
	add.s32 	%r315, %r252, %r314;
	atom.shared.add.u32 	%r316, [%r315], 1;
	shr.u32 	%r317, %r106, %r477;
	and.b32  	%r318, %r317, %r256;
	shl.b32 	%r319, %r318, 2;
	add.s32 	%r320, %r252, %r319;
	atom.shared.add.u32 	%r321, [%r320], 1;
	shr.u32 	%r322, %r105, %r477;
	and.b32  	%r323, %r322, %r256;
	shl.b32 	%r324, %r323, 2;
	add.s32 	%r325, %r252, %r324;
	atom.shared.add.u32 	%r326, [%r325], 1;
	shr.u32 	%r327, %r104, %r477;
	and.b32  	%r328, %r327, %r256;
	shl.b32 	%r329, %r328, 2;
	add.s32 	%r330, %r252, %r329;
	atom.shared.add.u32 	%r331, [%r330], 1;
	shr.u32 	%r332, %r103, %r477;
	and.b32  	%r333, %r332, %r256;
	shl.b32 	%r334, %r333, 2;
	add.s32 	%r335, %r252, %r334;
	atom.shared.add.u32 	%r336, [%r335], 1;
	add.s32 	%r477, %r477, 8;
	add.s32 	%r476, %r476, 1;
	setp.lt.s32 	%p43, %r477, %r175;
	@%p43 bra 	$L__BB21_68;
$L__BB21_69:
	add.s64 	%rd136, %rd136, %rd4;
	setp.lt.u64 	%p44, %rd136, %rd9;
	@%p44 bra 	$L__BB21_32;
$L__BB21_70:
	bar.sync 	0;
	@%p1 bra 	$L__BB21_152;
	setp.lt.u32 	%p45, %r1, 7;
	mov.b32 	%r480, 0;
	@%p45 bra 	$L__BB21_90;
	mov.b32 	%r478, 0;
$L__BB21_73:
	.pragma "nounroll";
	shl.b32 	%r339, %r478, 10;
	add.s32 	%r124, %r6, %r339;
	ld.shared.u32 	%r125, [%r124];
	setp.eq.s32 	%p46, %r125, 0;
	@%p46 bra 	$L__BB21_75;
	cvt.u32.u64 	%r340, %rd5;
	shl.b32 	%r341, %r478, 8;
	add.s32 	%r342, %r341, %r340;
	mul.wide.u32 	%rd30, %r342, 8;
	add.s64 	%rd31, %rd2, %rd30;
	cvt.u64.u32 	%rd32, %r125;
	atom.global.add.u64 	%rd33, [%rd31], %rd32;
$L__BB21_75:
	ld.shared.u32 	%r126, [%r124+1024];
	setp.eq.s32 	%p47, %r126, 0;
	@%p47 bra 	$L__BB21_77;
	cvt.u32.u64 	%r343, %rd5;
	shl.b32 	%r344, %r478, 8;
	add.s32 	%r345, %r344, %r343;
	add.s32 	%r346, %r345, 256;
	mul.wide.u32 	%rd34, %r346, 8;
	add.s64 	%rd35, %rd2, %rd34;
	cvt.u64.u32 	%rd36, %r126;
	atom.global.add.u64 	%rd37, [%rd35], %rd36;
$L__BB21_77:
	ld.shared.u32 	%r127, [%r124+2048];
	setp.eq.s32 	%p48, %r127, 0;
	@%p48 bra 	$L__BB21_79;
	cvt.u32.u64 	%r347, %rd5;
	shl.b32 	%r348, %r478, 8;
	add.s32 	%r349, %r348, %r347;
	add.s32 	%r350, %r349, 512;
	mul.wide.u32 	%rd38, %r350, 8;
	add.s64 	%rd39, %rd2, %rd38;
	cvt.u64.u32 	%rd40, %r127;
	atom.global.add.u64 	%rd41, [%rd39], %rd40;
$L__BB21_79:
	ld.shared.u32 	%r128, [%r124+3072];
	setp.eq.s32 	%p49, %r128, 0;
	@%p49 bra 	$L__BB21_81;
	cvt.u32.u64 	%r351, %rd5;
	shl.b32 	%r352, %r478, 8;
	add.s32 	%r353, %r352, %r351;
	add.s32 	%r354, %r353, 768;
	mul.wide.u32 	%rd42, %r354, 8;
	add.s64 	%rd43, %rd2, %rd42;
	cvt.u64.u32 	%rd44, %r128;
	atom.global.add.u64 	%rd45, [%rd43], %rd44;
$L__BB21_81:
	ld.shared.u32 	%r129, [%r124+4096];
	setp.eq.s32 	%p50, %r129, 0;
	@%p50 bra 	$L__BB21_83;
	cvt.u32.u64 	%r355, %rd5;
	shl.b32 	%r356, %r478, 8;
	add.s32 	%r357, %r356, %r355;
	add.s32 	%r358, %r357, 1024;
	mul.wide.u32 	%rd46, %r358, 8;
	add.s64 	%rd47, %rd2, %rd46;
	cvt.u64.u32 	%rd48, %r129;
	atom.global.add.u64 	%rd49, [%rd47], %rd48;
$L__BB21_83:
	ld.shared.u32 	%r130, [%r124+5120];
	setp.eq.s32 	%p51, %r130, 0;
	@%p51 bra 	$L__BB21_85;
	cvt.u32.u64 	%r359, %rd5;
	shl.b32 	%r360, %r478, 8;
	add.s32 	%r361, %r360, %r359;
	add.s32 	%r362, %r361, 1280;
	mul.wide.u32 	%rd50, %r362, 8;
	add.s64 	%rd51, %rd2, %rd50;
	cvt.u64.u32 	%rd52, %r130;
	atom.global.add.u64 	%rd53, [%rd51], %rd52;
$L__BB21_85:
	ld.shared.u32 	%r131, [%r124+6144];
	setp.eq.s32 	%p52, %r131, 0;
	@%p52 bra 	$L__BB21_87;
	cvt.u32.u64 	%r363, %rd5;
	shl.b32 	%r364, %r478, 8;
	add.s32 	%r365, %r364, %r363;
	add.s32 	%r366, %r365, 1536;
	mul.wide.u32 	%rd54, %r366, 8;
	add.s64 	%rd55, %rd2, %rd54;
	cvt.u64.u32 	%rd56, %r131;
	atom.global.add.u64 	%rd57, [%rd55], %rd56;
$L__BB21_87:
	ld.shared.u32 	%r132, [%r124+7168];
	setp.eq.s32 	%p53, %r132, 0;
	@%p53 bra 	$L__BB21_89;
	cvt.u32.u64 	%r367, %rd5;
	shl.b32 	%r368, %r478, 8;
	add.s32 	%r369, %r368, %r367;
	add.s32 	%r370, %r369, 1792;
	mul.wide.u32 	%rd58, %r370, 8;
	add.s64 	%rd59, %rd2, %rd58;
	cvt.u64.u32 	%rd60, %r132;
	atom.global.add.u64 	%rd61, [%rd59], %rd60;
$L__BB21_89:
	add.s32 	%r478, %r478, 8;
	setp.ne.s32 	%p54, %r478, %r16;
	mov.u32 	%r480, %r16;
	@%p54 bra 	$L__BB21_73;
$L__BB21_90:
	add.s32 	%r135, %r5, -1;
	setp.eq.s32 	%p55, %r3, 0;
	@%p55 bra 	$L__BB21_111;
	setp.lt.u32 	%p56, %r4, 3;
	@%p56 bra 	$L__BB21_101;
	shl.b32 	%r371, %r480, 10;
	add.s32 	%r136, %r6, %r371;
	ld.shared.u32 	%r137, [%r136];
	setp.eq.s32 	%p57, %r137, 0;
	@%p57 bra 	$L__BB21_94;
	cvt.u32.u64 	%r372, %rd5;
	shl.b32 	%r373, %r480, 8;
	add.s32 	%r374, %r373, %r372;
	mul.wide.u32 	%rd62, %r374, 8;
	add.s64 	%rd63, %rd2, %rd62;
	cvt.u64.u32 	%rd64, %r137;
	atom.global.add.u64 	%rd65, [%rd63], %rd64;
$L__BB21_94:
	ld.shared.u32 	%r138, [%r136+1024];
	setp.eq.s32 	%p58, %r138, 0;
	@%p58 bra 	$L__BB21_96;
	cvt.u32.u64 	%r375, %rd5;
	shl.b32 	%r376, %r480, 8;
	add.s32 	%r377, %r376, %r375;
	add.s32 	%r378, %r377, 256;
	mul.wide.u32 	%rd66, %r378, 8;
	add.s64 	%rd67, %rd2, %rd66;
	cvt.u64.u32 	%rd68, %r138;
	atom.global.add.u64 	%rd69, [%rd67], %rd68;
$L__BB21_96:
	ld.shared.u32 	%r139, [%r136+2048];
	setp.eq.s32 	%p59, %r139, 0;
	@%p59 bra 	$L__BB21_98;
	cvt.u32.u64 	%r379, %rd5;
	shl.b32 	%r380, %r480, 8;
	add.s32 	%r381, %r380, %r379;
	add.s32 	%r382, %r381, 512;
	mul.wide.u32 	%rd70, %r382, 8;
	add.s64 	%rd71, %rd2, %rd70;
	cvt.u64.u32 	%rd72, %r139;
	atom.global.add.u64 	%rd73, [%rd71], %rd72;
$L__BB21_98:
	ld.shared.u32 	%r140, [%r136+3072];
	setp.eq.s32 	%p60, %r140, 0;
	@%p60 bra 	$L__BB21_100;
	cvt.u32.u64 	%r383, %rd5;
	shl.b32 	%r384, %r480, 8;
	add.s32 	%r385, %r384, %r383;
	add.s32 	%r386, %r385, 768;
	mul.wide.u32 	%rd74, %r386, 8;
	add.s64 	%rd75, %rd2, %rd74;
	cvt.u64.u32 	%rd76, %r140;
	atom.global.add.u64 	%rd77, [%rd75], %rd76;
$L__BB21_100:
	add.s32 	%r480, %r480, 4;
$L__BB21_101:
	setp.eq.s32 	%p61, %r5, 0;
	@%p61 bra 	$L__BB21_111;
	setp.eq.s32 	%p62, %r135, 0;
	@%p62 bra 	$L__BB21_108;
	shl.b32 	%r387, %r480, 10;
	add.s32 	%r143, %r6, %r387;
	ld.shared.u32 	%r144, [%r143];
	setp.eq.s32 	%p63, %r144, 0;
	@%p63 bra 	$L__BB21_105;
	cvt.u32.u64 	%r388, %rd5;
	shl.b32 	%r389, %r480, 8;
	add.s32 	%r390, %r389, %r388;
	mul.wide.u32 	%rd78, %r390, 8;
	add.s64 	%rd79, %rd2, %rd78;
	cvt.u64.u32 	%rd80, %r144;
	atom.global.add.u64 	%rd81, [%rd79], %rd80;
$L__BB21_105:
	ld.shared.u32 	%r145, [%r143+1024];
	setp.eq.s32 	%p64, %r145, 0;
	@%p64 bra 	$L__BB21_107;
	cvt.u32.u64 	%r391, %rd5;
	shl.b32 	%r392, %r480, 8;
	add.s32 	%r393, %r392, %r391;
	add.s32 	%r394, %r393, 256;
	mul.wide.u32 	%rd82, %r394, 8;
	add.s64 	%rd83, %rd2, %rd82;
	cvt.u64.u32 	%rd84, %r145;
	atom.global.add.u64 	%rd85, [%rd83], %rd84;
$L__BB21_107:
	add.s32 	%r480, %r480, 2;
$L__BB21_108:
	setp.eq.s32 	%p65, %r17, 0;
	@%p65 bra 	$L__BB21_111;
	shl.b32 	%r395, %r480, 10;
	add.s32 	%r396, %r6, %r395;
	ld.shared.u32 	%r148, [%r396];
	setp.eq.s32 	%p66, %r148, 0;
	@%p66 bra 	$L__BB21_111;
	cvt.u32.u64 	%r397, %rd5;
	shl.b32 	%r398, %r480, 8;
	add.s32 	%r399, %r398, %r397;
	mul.wide.u32 	%rd86, %r399, 8;
	add.s64 	%rd87, %rd2, %rd86;
	cvt.u64.u32 	%rd88, %r148;
	atom.global.add.u64 	%rd89, [%rd87], %rd88;
$L__BB21_111:
	cvt.u32.u64 	%r400, %rd5;
	setp.gt.u32 	%p67, %r400, 127;
	@%p67 bra 	$L__BB21_152;
	setp.lt.u32 	%p68, %r1, 7;
	mov.b32 	%r484, 0;
	@%p68 bra 	$L__BB21_131;
	mov.b32 	%r482, 0;
$L__BB21_114:
	.pragma "nounroll";
	shl.b32 	%r404, %r482, 10;
	add.s32 	%r150, %r6, %r404;
	ld.shared.u32 	%r151, [%r150+512];
	setp.eq.s32 	%p69, %r151, 0;
	shl.b32 	%r405, %r482, 8;
	add.s32 	%r406, %r405, %r400;
	mul.wide.u32 	%rd90, %r406, 8;
	add.s64 	%rd15, %rd2, %rd90;
	@%p69 bra 	$L__BB21_116;
	cvt.u64.u32 	%rd91, %r151;
	atom.global.add.u64 	%rd92, [%rd15+1024], %rd91;
$L__BB21_116:
	ld.shared.u32 	%r152, [%r150+1536];
	setp.eq.s32 	%p70, %r152, 0;
	@%p70 bra 	$L__BB21_118;
	cvt.u64.u32 	%rd93, %r152;
	atom.global.add.u64 	%rd94, [%rd15+3072], %rd93;
$L__BB21_118:
	ld.shared.u32 	%r153, [%r150+2560];
	setp.eq.s32 	%p71, %r153, 0;
	@%p71 bra 	$L__BB21_120;
	cvt.u64.u32 	%rd95, %r153;
	atom.global.add.u64 	%rd96, [%rd15+5120], %rd95;
$L__BB21_120:
	ld.shared.u32 	%r154, [%r150+3584];
	setp.eq.s32 	%p72, %r154, 0;
	@%p72 bra 	$L__BB21_122;
	cvt.u64.u32 	%rd97, %r154;
	atom.global.add.u64 	%rd98, [%rd15+7168], %rd97;
$L__BB21_122:
	ld.shared.u32 	%r155, [%r150+4608];
	setp.eq.s32 	%p73, %r155, 0;
	@%p73 bra 	$L__BB21_124;
	cvt.u64.u32 	%rd99, %r155;
	atom.global.add.u64 	%rd100, [%rd15+9216], %rd99;
$L__BB21_124:
	ld.shared.u32 	%r156, [%r150+5632];
	setp.eq.s32 	%p74, %r156, 0;
	@%p74 bra 	$L__BB21_126;
	cvt.u64.u32 	%rd101, %r156;
	atom.global.add.u64 	%rd102, [%rd15+11264], %rd101;
$L__BB21_126:
	ld.shared.u32 	%r157, [%r150+6656];
	setp.eq.s32 	%p75, %r157, 0;
	@%p75 bra 	$L__BB21_128;
	cvt.u64.u32 	%rd103, %r157;
	atom.global.add.u64 	%rd104, [%rd15+13312], %rd103;
$L__BB21_128:
	ld.shared.u32 	%r158, [%r150+7680];
	setp.eq.s32 	%p76, %r158, 0;
	@%p76 bra 	$L__BB21_130;
	cvt.u64.u32 	%rd105, %r158;
	atom.global.add.u64 	%rd106, [%rd15+15360], %rd105;
$L__BB21_130:
	add.s32 	%r482, %r482, 8;
	setp.ne.s32 	%p77, %r482, %r16;
	mov.u32 	%r484, %r16;
	@%p77 bra 	$L__BB21_114;
$L__BB21_131:
	setp.eq.s32 	%p78, %r3, 0;
	@%p78 bra 	$L__BB21_152;
	setp.lt.u32 	%p79, %r4, 3;
	@%p79 bra 	$L__BB21_142;
	shl.b32 	%r407, %r484, 10;
	add.s32 	%r161, %r6, %r407;
	ld.shared.u32 	%r162, [%r161+512];
	setp.eq.s32 	%p80, %r162, 0;
	@%p80 bra 	$L__BB21_135;
	shl.b32 	%r409, %r484, 8;
	add.s32 	%r410, %r409, %r400;
	mul.wide.u32 	%rd107, %r410, 8;
	add.s64 	%rd108, %rd2, %rd107;
	cvt.u64.u32 	%rd109, %r162;
	atom.global.add.u64 	%rd110, [%rd108+1024], %rd109;
$L__BB21_135:
	ld.shared.u32 	%r163, [%r161+1536];
	setp.eq.s32 	%p81, %r163, 0;
	@%p81 bra 	$L__BB21_137;
	shl.b32 	%r412, %r484, 8;
	add.s32 	%r413, %r412, %r400;
	add.s32 	%r414, %r413, 256;
	mul.wide.u32 	%rd111, %r414, 8;
	add.s64 	%rd112, %rd2, %rd111;
	cvt.u64.u32 	%rd113, %r163;
	atom.global.add.u64 	%rd114, [%rd112+1024], %rd113;
$L__BB21_137:
	ld.shared.u32 	%r164, [%r161+2560];
	setp.eq.s32 	%p82, %r164, 0;
	@%p82 bra 	$L__BB21_139;
	shl.b32 	%r416, %r484, 8;
	add.s32 	%r417, %r416, %r400;
	add.s32 	%r418, %r417, 512;
	mul.wide.u32 	%rd115, %r418, 8;
	add.s64 	%rd116, %rd2, %rd115;
	cvt.u64.u32 	%rd117, %r164;
	atom.global.add.u64 	%rd118, [%rd116+1024], %rd117;
$L__BB21_139:
	ld.shared.u32 	%r165, [%r161+3584];
	setp.eq.s32 	%p83, %r165, 0;
	@%p83 bra 	$L__BB21_141;
	shl.b32 	%r420, %r484, 8;
	add.s32 	%r421, %r420, %r400;
	add.s32 	%r422, %r421, 768;
	mul.wide.u32 	%rd119, %r422, 8;
	add.s64 	%rd120, %rd2, %rd119;
	cvt.u64.u32 	%rd121, %r165;
	atom.global.add.u64 	%rd122, [%rd120+1024], %rd121;
$L__BB21_141:
	add.s32 	%r484, %r484, 4;
$L__BB21_142:
	setp.eq.s32 	%p84, %r5, 0;
	@%p84 bra 	$L__BB21_152;
	setp.eq.s32 	%p85, %r135, 0;
	@%p85 bra 	$L__BB21_149;
	shl.b32 	%r423, %r484, 10;
	add.s32 	%r168, %r6, %r423;
	ld.shared.u32 	%r169, [%r168+512];
	setp.eq.s32 	%p86, %r169, 0;
	@%p86 bra 	$L__BB21_146;
	shl.b32 	%r425, %r484, 8;
	add.s32 	%r426, %r425, %r400;
	mul.wide.u32 	%rd123, %r426, 8;
	add.s64 	%rd124, %rd2, %rd123;
	cvt.u64.u32 	%rd125, %r169;
	atom.global.add.u64 	%rd126, [%rd124+1024], %rd125;
$L__BB21_146:
	ld.shared.u32 	%r170, [%r168+1536];
	setp.eq.s32 	%p87, %r170, 0;
	@%p87 bra 	$L__BB21_148;
	shl.b32 	%r428, %r484, 8;
	add.s32 	%r429, %r428, %r400;
	add.s32 	%r430, %r429, 256;
	mul.wide.u32 	%rd127, %r430, 8;
	add.s64 	%rd128, %rd2, %rd127;
	cvt.u64.u32 	%rd129, %r170;
	atom.global.add.u64 	%rd130, [%rd128+1024], %rd129;
$L__BB21_148:
	add.s32 	%r484, %r484, 2;
$L__BB21_149:
	setp.eq.s32 	%p88, %r17, 0;
	@%p88 bra 	$L__BB21_152;
	shl.b32 	%r431, %r484, 10;
	add.s32 	%r432, %r6, %r431;
	ld.shared.u32 	%r173, [%r432+512];
	setp.eq.s32 	%p89, %r173, 0;
	@%p89 bra 	$L__BB21_152;
	shl.b32 	%r434, %r484, 8;
	add.s32 	%r435, %r434, %r400;
	mul.wide.u32 	%rd131, %r435, 8;
	add.s64 	%rd132, %rd2, %rd131;
	cvt.u64.u32 	%rd133, %r173;
	atom.global.add.u64 	%rd134, [%rd132+1024], %rd133;
$L__BB21_152:
	bar.sync 	0;
	add.s64 	%rd135, %rd135, 1;
	setp.ne.s64 	%p90, %rd135, %rd6;
	@%p90 bra 	$L__BB21_2;
$L__BB21_153:
	ret;

}
	// .globl	_ZN3cub18CUB_300001_SM_10006detail10radix_sort33DeviceRadixSortExclusiveSumKernelINS1_5radix10policy_hubIiNS0_8NullTypeEyE10Policy1000EyEEvPT0_
.visible .entry _ZN3cub18CUB_300001_SM_10006detail10radix_sort33DeviceRadixSortExclusiveSumKernelINS1_5radix10policy_hubIiNS0_8NullTypeEyE10Policy1000EyEEvPT0_(
	.param .u64 .ptr .align 1 _ZN3cub18CUB_300001_SM_10006detail10radix_sort33DeviceRadixSortExclusiveSumKernelINS1_5radix10policy_hubIiNS0_8NullTypeEyE10Policy1000EyEEvPT0__param_0
)
{
	.reg .pred 	%p<4>;
	.reg .b32 	%r<28>;
	.reg .b64 	%rd<54>;
	// demoted variable
	.shared .align 16 .b8 _ZZN3cub18CUB_300001_SM_10006detail10radix_sort33DeviceRadixSortExclusiveSumKernelINS1_5radix10policy_hubIiNS0_8NullTypeEyE10Policy1000EyEEvPT0_E12temp_storage[2336];
	ld.param.u64 	%rd5, [_ZN3cub18CUB_300001_SM_10006detail10radix_sort33DeviceRadixSortExclusiveSumKernelINS1_5radix10policy_hubIiNS0_8NullTypeEyE10Policy1000EyEEvPT0__param_0];
	cvta.to.global.u64 	%rd6, %rd5;
	mov.u32 	%r3, %ctaid.x;
	shl.b32 	%r4, %r3, 8;
	mov.u32 	%r1, %tid.x;
	setp.gt.u32 	%p1, %r1, 255;
	add.s32 	%r5, %r4, %r1;
	mul.wide.s32 	%rd7, %r5, 8;
	add.s64 	%rd1, %rd6, %rd7;
	@%p1 bra 	$L__BB22_2;
	ld.global.u64 	%rd53, [%rd1];
$L__BB22_2:
	shr.u32 	%r6, %r1, 3;
	add.s32 	%r7, %r6, %r1;
	shl.b32 	%r8, %r7, 3;
	mov.u32 	%r9, _ZZN3cub18CUB_300001_SM_10006detail10radix_sort33DeviceRadixSortExclusiveSumKernelINS1_5radix10policy_hubIiNS0_8NullTypeEyE10Policy1000EyEEvPT0_E12temp_storage;
	add.s32 	%r10, %r9, %r8;
	add.s32 	%r2, %r10, 16;
	st.shared.u64 	[%r10+16], %rd53;
	bar.sync 	0;
	setp.gt.u32 	%p2, %r1, 31;
	@%p2 bra 	$L__BB22_4;
	mad.lo.s32 	%r27, %r1, 72, %r9;
	ld.shared.u64 	%rd23, [%r27+16];
	ld.shared.u64 	%rd24, [%r27+24];
	ld.shared.u64 	%rd25, [%r27+32];
	ld.shared.u64 	%rd26, [%r27+40];
	ld.shared.u64 	%rd27, [%r27+48];
	ld.shared.u64 	%rd28, [%r27+56];
	ld.shared.u64 	%rd29, [%r27+64];
	ld.shared.u64 	%rd30, [%r27+72];
	add.s64 	%rd31, %rd24, %rd23;
	add.s64 	%rd32, %rd31, %rd25;
	add.s64 	%rd33, %rd32, %rd26;
	add.s64 	%rd34, %rd33, %rd27;
	add.s64 	%rd35, %rd34, %rd28;
	add.s64 	%rd36, %rd35, %rd29;
	add.s64 	%rd10, %rd36, %rd30;
	mov.b32 	%r11, 1;
	mov.b32 	%r24, 0;
	mov.b32 	%r25, -1;
	// begin inline asm
	{  .reg .u64 r0;  .reg .u32 lo;  .reg .u32 hi;  .reg .pred p;  mov.b64 {lo, hi}, %rd10;  shfl.sync.up.b32 lo|p, lo, %r11, %r24, %r25;  shfl.sync.up.b32 hi|p, hi, %r11, %r24, %r25;  mov.b64 r0, {lo, hi};  @p add.u64 r0, r0, %rd10;  mov.u64 %rd8, r0;}
	// end inline asm
	mov.b32 	%r14, 2;
	// begin inline asm
	{  .reg .u64 r0;  .reg .u32 lo;  .reg .u32 hi;  .reg .pred p;  mov.b64 {lo, hi}, %rd8;  shfl.sync.up.b32 lo|p, lo, %r14, %r24, %r25;  shfl.sync.up.b32 hi|p, hi, %r14, %r24, %r25;  mov.b64 r0, {lo, hi};  @p add.u64 r0, r0, %rd8;  mov.u64 %rd11, r0;}
	// end inline asm
	mov.b32 	%r17, 4;
	// begin inline asm
	{  .reg .u64 r0;  .reg .u32 lo;  .reg .u32 hi;  .reg .pred p;  mov.b64 {lo, hi}, %rd11;  shfl.sync.up.b32 lo|p, lo, %r17, %r24, %r25;  shfl.sync.up.b32 hi|p, hi, %r17, %r24, %r25;  mov.b64 r0, {lo, hi};  @p add.u64 r0, r0, %rd11;  mov.u64 %rd14, r0;}
	// end inline asm
	mov.b32 	%r20, 8;
	// begin inline asm
	{  .reg .u64 r0;  .reg .u32 lo;  .reg .u32 hi;  .reg .pred p;  mov.b64 {lo, hi}, %rd14;  shfl.sync.up.b32 lo|p, lo, %r20, %r24, %r25;  shfl.sync.up.b32 hi|p, hi, %r20, %r24, %r25;  mov.b64 r0, {lo, hi};  @p add.u64 r0, r0, %rd14;  mov.u64 %rd17, r0;}
	// end inline asm
	mov.b32 	%r23, 16;
	// begin inline asm
	{  .reg .u64 r0;  .reg .u32 lo;  .reg .u32 hi;  .reg .pred p;  mov.b64 {lo, hi}, %rd17;  shfl.sync.up.b32 lo|p, lo, %r23, %r24, %r25;  shfl.sync.up.b32 hi|p, hi, %r23, %r24, %r25;  mov.b64 r0, {lo, hi};  @p add.u64 r0, r0, %rd17;  mov.u64 %rd20, r0;}
	// end inline asm
	sub.s64 	%rd37, %rd20, %rd10;
	ld.shared.u64 	%rd38, [%r27+16];
	ld.shared.u64 	%rd39, [%r27+24];
	ld.shared.u64 	%rd40, [%r27+32];
	ld.shared.u64 	%rd41, [%r27+40];
	ld.shared.u64 	%rd42, [%r27+48];
	ld.shared.u64 	%rd43, [%r27+56];
	ld.shared.u64 	%rd44, [%r27+64];
	add.s64 	%rd45, %rd38, %rd37;
	add.s64 	%rd46, %rd39, %rd45;
	add.s64 	%rd47, %rd40, %rd46;
	add.s64 	%rd48, %rd41, %rd47;
	add.s64 	%rd49, %rd42, %rd48;
	add.s64 	%rd50, %rd43, %rd49;
	add.s64 	%rd51, %rd44, %rd50;
	st.shared.u64 	[%r27+16], %rd37;
	st.shared.u64 	[%r27+24], %rd45;
	st.shared.u64 	[%r27+32], %rd46;
	st.shared.u64 	[%r27+40], %rd47;
	st.shared.u64 	[%r27+48], %rd48;
	st.shared.u64 	[%r27+56], %rd49;
	st.shared.u64 	[%r27+64], %rd50;
	st.shared.u64 	[%r27+72], %rd51;
$L__BB22_4:
	setp.gt.u32 	%p3, %r1, 255;
	bar.sync 	0;
	@%p3 bra 	$L__BB22_6;
	ld.shared.u64 	%rd52, [%r2];
	st.global.u64 	[%rd1], %rd52;
$L__BB22_6:
	ret;

}
	// .globl	_ZN3cub18CUB_300001_SM_10006detail10radix_sort29DeviceRadixSortOnesweepKernelINS1_5radix10policy_hubIiNS0_8NullTypeEyE10Policy1000ELNS0_9SortOrderE0EiS6_yiiNS1_21identity_decomposer_tEEEvPT5_SC_PT3_PKSD_PT1_PKSH_PT2_PKSL_T4_iiT6_
.visible .entry _ZN3cub18CUB_300001_SM_10006detail10radix_sort29DeviceRadixSortOnesweepKernelINS1_5radix10policy_hubIiNS0_8NullTypeEyE10Policy1000ELNS0_9SortOrderE0EiS6_yiiNS1_21identity_decomposer_tEEEvPT5_SC_PT3_PKSD_PT1_PKSH_PT2_PKSL_T4_iiT6_(
	.param .u64 .ptr .align 1 _ZN3cub18CUB_300001_SM_10006detail10radix_sort29DeviceRadixSortOnesweepKernelINS1_5radix10policy_hubIiNS0_8NullTypeEyE10Policy1000ELNS0_9SortOrderE0EiS6_yiiNS1_21identity_decomposer_tEEEvPT5_SC_PT3_PKSD_PT1_PKSH_PT2_PKSL_T4_iiT6__param_0,
	.param .u64 .ptr .align 1 _ZN3cub18CUB_300001_SM_10006detail10radix_sort29DeviceRadixSortOnesweepKernelINS1_5radix10policy_hubIiNS0_8NullTypeEyE10Policy1000ELNS0_9SortOrderE0EiS6_yiiNS1_21identity_decomposer_tEEEvPT5_SC_PT3_PKSD_PT1_PKSH_PT2_PKSL_T4_iiT6__param_1,
	.param .u64 .ptr .align 1 _ZN3cub18CUB_300001_SM_10006detail10radix_sort29DeviceRadixSortOnesweepKernelINS1_5radix10policy_hubIiNS0_8NullTypeEyE10Policy1000ELNS0_9SortOrderE0EiS6_yiiNS1_21identity_decomposer_tEEEvPT5_SC_PT3_PKSD_PT1_PKSH_PT2_PKSL_T4_iiT6__param_2,
	.param .u64 .ptr .align 1 _ZN3cub18CUB_300001_SM_10006detail10radix_sort29DeviceRadixSortOnesweepKernelINS1_5radix10policy_hubIiNS0_8NullTypeEyE10Policy1000ELNS0_9SortOrderE0EiS6_yiiNS1_21identity_decomposer_tEEEvPT5_SC_PT3_PKSD_PT1_PKSH_PT2_PKSL_T4_iiT6__param_3,
	.param .u64 .ptr .align 1 _ZN3cub18CUB_300001_SM_10006detail10radix_sort29DeviceRadixSortOnesweepKernelINS1_5radix10policy_hubIiNS0_8NullTypeEyE10Policy1000ELNS0_9SortOrderE0EiS6_yiiNS1_21identity_decomposer_tEEEvPT5_SC_PT3_PKSD_PT1_PKSH_PT2_PKSL_T4_iiT6__param_4,
	.param .u64 .ptr .align 1 _ZN3cub18CUB_300001_SM_10006detail10radix_sort29DeviceRadixSortOnesweepKernelINS1_5radix10policy_hubIiNS0_8NullTypeEyE10Policy1000ELNS0_9SortOrderE0EiS6_yiiNS1_21identity_decomposer_tEEEvPT5_SC_PT3_PKSD_PT1_PKSH_PT2_PKSL_T4_iiT6__param_5,
	.param .u64 .ptr .align 1 _ZN3cub18CUB_300001_SM_10006detail10radix_sort29DeviceRadixSortOnesweepKernelINS1_5radix10policy_hubIiNS0_8NullTypeEyE10Policy1000ELNS0_9SortOrderE0EiS6_yiiNS1_21identity_decomposer_tEEEvPT5_SC_PT3_PKSD_PT1_PKSH_PT2_PKSL_T4_iiT6__param_6,
	.param .u64 .ptr .align 1 _ZN3cub18CUB_300001_SM_10006detail10radix_sort29DeviceRadixSortOnesweepKernelINS1_5radix10policy_hubIiNS0_8NullTypeEyE10Policy1000ELNS0_9SortOrderE0EiS6_yiiNS1_21identity_decomposer_tEEEvPT5_SC_PT3_PKSD_PT1_PKSH_PT2_PKSL_T4_iiT6__param_7,
	.param .u32 _ZN3cub18CUB_300001_SM_10006detail10radix_sort29DeviceRadixSortOnesweepKernelINS1_5radix10policy_hubIiNS0_8NullTypeEyE10Policy1000ELNS0_9SortOrderE0EiS6_yiiNS1_21identity_decomposer_tEEEvPT5_SC_PT3_PKSD_PT1_PKSH_PT2_PKSL_T4_iiT6__param_8,
	.param .u32 _ZN3cub18CUB_300001_SM_10006detail10radix_sort29DeviceRadixSortOnesweepKernelINS1_5radix10policy_hubIiNS0_8NullTypeEyE10Policy1000ELNS0_9SortOrderE0EiS6_yiiNS1_21identity_decomposer_tEEEvPT5_SC_PT3_PKSD_PT1_PKSH_PT2_PKSL_T4_iiT6__param_9,
	.param .u32 _ZN3cub18CUB_300001_SM_10006detail10radix_sort29DeviceRadixSortOnesweepKernelINS1_5radix10policy_hubIiNS0_8NullTypeEyE10Policy1000ELNS0_9SortOrderE0EiS6_yiiNS1_21identity_decomposer_tEEEvPT5_SC_PT3_PKSD_PT1_PKSH_PT2_PKSL_T4_iiT6__param_10,
	.param .align 1 .b8 _ZN3cub18CUB_300001_SM_10006detail10radix_sort29DeviceRadixSortOnesweepKernelINS1_5radix10policy_hubIiNS0_8NullTypeEyE10Policy1000ELNS0_9SortOrderE0EiS6_yiiNS1_21identity_decomposer_tEEEvPT5_SC_PT3_PKSD_PT1_PKSH_PT2_PKSL_T4_iiT6__param_11[1]
)
.maxntid 384
{
	.reg .pred 	%p<142>;
	.reg .b32 	%r<1806>;
	.reg .b64 	%rd<239>;
	// demoted variable
	.shared .align 16 .b8 _ZZN3cub18CUB_300001_SM_10006detail10radix_sort29DeviceRadixSortOnesweepKernelINS1_5radix10policy_hubIiNS0_8NullTypeEyE10Policy1000ELNS0_9SortOrderE0EiS6_yiiNS1_21identity_decomposer_tEEEvPT5_SC_PT3_PKSD_PT1_PKSH_PT2_PKSL_T4_iiT6_E1s[31232];
	ld.param.u64 	%rd21, [_ZN3cub18CUB_300001_SM_10006detail10radix_sort29DeviceRadixSortOnesweepKernelINS1_5radix10policy_hubIiNS0_8NullTypeEyE10Policy1000ELNS0_9SortOrderE0EiS6_yiiNS1_21identity_decomposer_tEEEvPT5_SC_PT3_PKSD_PT1_PKSH_PT2_PKSL_T4_iiT6__param_1];
	ld.param.u64 	%rd24, [_ZN3cub18CUB_300001_SM_10006detail10radix_sort29DeviceRadixSortOnesweepKernelINS1_5radix10policy_hubIiNS0_8NullTypeEyE10Policy1000ELNS0_9SortOrderE0EiS6_yiiNS1_21identity_decomposer_tEEEvPT5_SC_PT3_PKSD_PT1_PKSH_PT2_PKSL_T4_iiT6__param_4];
	ld.param.u64 	%rd25, [_ZN3cub18CUB_300001_SM_10006detail10radix_sort29DeviceRadixSortOnesweepKernelINS1_5radix10policy_hubIiNS0_8NullTypeEyE10Policy1000ELNS0_9SortOrderE0EiS6_yiiNS1_21identity_decomposer_tEEEvPT5_SC_PT3_PKSD_PT1_PKSH_PT2_PKSL_T4_iiT6__param_5];
	ld.param.u32 	%r293, [_ZN3cub18CUB_300001_SM_10006detail10radix_sort29DeviceRadixSortOnesweepKernelINS1_5radix10policy_hubIiNS0_8NullTypeEyE10Policy1000ELNS0_9SortOrderE0EiS6_yiiNS1_21identity_decomposer_tEEEvPT5_SC_PT3_PKSD_PT1_PKSH_PT2_PKSL_T4_iiT6__param_9];
	ld.param.u32 	%r294, [_ZN3cub18CUB_300001_SM_10006detail10radix_sort29DeviceRadixSortOnesweepKernelINS1_5radix10policy_hubIiNS0_8NullTypeEyE10Policy1000ELNS0_9SortOrderE0EiS6_yiiNS1_21identity_decomposer_tEEEvPT5_SC_PT3_PKSD_PT1_PKSH_PT2_PKSL_T4_iiT6__param_10];
	cvta.to.global.u64 	%rd1, %rd24;
	cvta.to.global.u64 	%rd2, %rd25;
	mov.u32 	%r1, %tid.x;
	// begin inline asm
	mov.u32 %r295, %laneid;
	// end inline asm
	setp.ne.s32 	%p1, %r1, 0;
	@%p1 bra 	$L__BB23_2;
	cvta.to.global.u64 	%rd26, %rd21;
	atom.global.add.u32 	%r296, [%rd26], 1;
	st.shared.u32 	[_ZZN3cub18CUB_300001_SM_10006detail10radix_sort29DeviceRadixSortOnesweepKernelINS1_5radix10policy_hubIiNS0_8NullTypeEyE10Policy1000ELNS0_9SortOrderE0EiS6_yiiNS1_21identity_decomposer_tEEEvPT5_SC_PT3_PKSD_PT1_PKSH_PT2_PKSL_T4_iiT6_E1s+29184], %r296;
$L__BB23_2:
	ld.param.u32 	%r1706, [_ZN3cub18CUB_300001_SM_10006detail10radix_sort29DeviceRadixSortOnesweepKernelINS1_5radix10policy_hubIiNS0_8NullTypeEyE10Policy1000ELNS0_9SortOrderE0EiS6_yiiNS1_21identity_decomposer_tEEEvPT5_SC_PT3_PKSD_PT1_PKSH_PT2_PKSL_T4_iiT6__param_8];
	bar.sync 	0;
	ld.shared.u32 	%r3, [_ZZN3cub18CUB_300001_SM_10006detail10radix_sort29DeviceRadixSortOnesweepKernelINS1_5radix10policy_hubIiNS0_8NullTypeEyE10Policy1000ELNS0_9SortOrderE0EiS6_yiiNS1_21identity_decomposer_tEEEvPT5_SC_PT3_PKSD_PT1_PKSH_PT2_PKSL_T4_iiT6_E1s+29184];
	mul.lo.s32 	%r297, %r3, 7296;
	add.s32 	%r4, %r297, 7296;
	setp.gt.s32 	%p2, %r4, %r1706;
	cvt.s64.s32 	%rd3, %r297;
	@%p2 bra 	$L__BB23_4;
	and.b32  	%r298, %r1, 31;
	and.b32  	%r299, %r1, 992;
	mul.lo.s32 	%r300, %r299, 19;
	or.b32  	%r301, %r300, %r298;
	cvt.u64.u32 	%rd27, %r301;
	add.s64 	%rd28, %rd27, %rd3;
	shl.b64 	%rd29, %rd28, 2;
	add.s64 	%rd30, %rd2, %rd29;
	ld.global.u32 	%r1732, [%rd30];
	ld.global.u32 	%r1733, [%rd30+128];
	ld.global.u32 	%r1734, [%rd30+256];
	ld.global.u32 	%r1735, [%rd30+384];
	ld.global.u32 	%r1736, [%rd30+512];
	ld.global.u32 	%r1737, [%rd30+640];
	ld.global.u32 	%r1738, [%rd30+768];
	ld.global.u32 	%r1739, [%rd30+896];
	ld.global.u32 	%r1740, [%rd30+1024];
	ld.global.u32 	%r1741, [%rd30+1152];
	ld.global.u32 	%r1742, [%rd30+1280];
	ld.global.u32 	%r1743, [%rd30+1408];
	ld.global.u32 	%r1744, [%rd30+1536];
	ld.global.u32 	%r1745, [%rd30+1664];
	ld.global.u32 	%r1746, [%rd30+1792];
	ld.global.u32 	%r1747, [%rd30+1920];
	ld.global.u32 	%r1748, [%rd30+2048];
	ld.global.u32 	%r1749, [%rd30+2176];
	ld.global.u32 	%r1750, [%rd30+2304];
	bra.uni 	$L__BB23_42;
$L__BB23_4:
	ld.param.u32 	%r1707, [_ZN3cub18CUB_300001_SM_10006detail10radix_sort29DeviceRadixSortOnesweepKernelINS1_5radix10policy_hubIiNS0_8NullTypeEyE10Policy1000ELNS0_9SortOrderE0EiS6_yiiNS1_21identity_decomposer_tEEEvPT5_SC_PT3_PKSD_PT1_PKSH_PT2_PKSL_T4_iiT6__param_8];
	cvt.u32.u64 	%r303, %rd3;
	sub.s32 	%r24, %r1707, %r303;
	and.b32  	%r304, %r1, 31;
	and.b32  	%r305, %r1, 992;
	mul.lo.s32 	%r306, %r305, 19;
	or.b32  	%r25, %r306, %r304;
	setp.ge.s32 	%p3, %r25, %r24;
	cvt.u64.u32 	%rd31, %r25;
	add.s64 	%rd32, %rd31, %rd3;
	shl.b64 	%rd33, %rd32, 2;
	add.s64 	%rd4, %rd2, %rd33;
	mov.b32 	%r1732, 2147483647;
	@%p3 bra 	$L__BB23_6;
	ld.global.u32 	%r1732, [%rd4];
$L__BB23_6:
	add.s32 	%r308, %r25, 32;
	setp.ge.s32 	%p4, %r308, %r24;
	mov.b32 	%r1733, 2147483647;
	@%p4 bra 	$L__BB23_8;
	ld.global.u32 	%r1733, [%rd4+128];
$L__BB23_8:
	add.s32 	%r310, %r25, 64;
	setp.ge.s32 	%p5, %r310, %r24;
	mov.b32 	%r1734, 2147483647;
	@%p5 bra 	$L__BB23_10;
	ld.global.u32 	%r1734, [%rd4+256];
$L__BB23_10:
	add.s32 	%r312, %r25, 96;
	setp.ge.s32 	%p6, %r312, %r24;
	mov.b32 	%r1735, 2147483647;
	@%p6 bra 	$L__BB23_12;
	ld.global.u32 	%r1735, [%rd4+384];
$L__BB23_12:
	add.s32 	%r314, %r25, 128;
	setp.ge.s32 	%p7, %r314, %r24;
	mov.b32 	%r1736, 2147483647;
	@%p7 bra 	$L__BB23_14;
	ld.global.u32 	%r1736, [%rd4+512];
$L__BB23_14:
	add.s32 	%r316, %r25, 160;
	setp.ge.s32 	%p8, %r316, %r24;
	mov.b32 	%r1737, 2147483647;
	@%p8 bra 	$L__BB23_16;
	ld.global.u32 	%r1737, [%rd4+640];
$L__BB23_16:
	add.s32 	%r318, %r25, 192;
	setp.ge.s32 	%p9, %r318, %r24;
	mov.b32 	%r1738, 2147483647;
	@%p9 bra 	$L__BB23_18;
	ld.global.u32 	%r1738, [%rd4+768];
$L__BB23_18:
	add.s32 	%r320, %r25, 224;
	setp.ge.s32 	%p10, %r320, %r24;
	mov.b32 	%r1739, 2147483647;
	@%p10 bra 	$L__BB23_20;
	ld.global.u32 	%r1739, [%rd4+896];
$L__BB23_20:
	add.s32 	%r322, %r25, 256;
	setp.ge.s32 	%p11, %r322, %r24;
	mov.b32 	%r1740, 2147483647;
	@%p11 bra 	$L__BB23_22;
	ld.global.u32 	%r1740, [%rd4+1024];
$L__BB23_22:
	add.s32 	%r324, %r25, 288;
	setp.ge.s32 	%p12, %r324, %r24;
	mov.b32 	%r1741, 2147483647;
	@%p12 bra 	$L__BB23_24;
	ld.global.u32 	%r1741, [%rd4+1152];
$L__BB23_24:
	add.s32 	%r326, %r25, 320;
	setp.ge.s32 	%p13, %r326, %r24;
	mov.b32 	%r1742, 2147483647;
	@%p13 bra 	$L__BB23_26;
	ld.global.u32 	%r1742, [%rd4+1280];
$L__BB23_26:
	add.s32 	%r328, %r25, 352;
	setp.ge.s32 	%p14, %r328, %r24;
	mov.b32 	%r1743, 2147483647;
	@%p14 bra 	$L__BB23_28;
	ld.global.u32 	%r1743, [%rd4+1408];
$L__BB23_28:
	add.s32 	%r330, %r25, 384;
	setp.ge.s32 	%p15, %r330, %r24;
	mov.b32 	%r1744, 2147483647;
	@%p15 bra 	$L__BB23_30;
	ld.global.u32 	%r1744, [%rd4+1536];
$L__BB23_30:
	add.s32 	%r332, %r25, 416;
	setp.ge.s32 	%p16, %r332, %r24;
	mov.b32 	%r1745, 2147483647;
	@%p16 bra 	$L__BB23_32;
	ld.global.u32 	%r1745, [%rd4+1664];
$L__BB23_32:
	add.s32 	%r334, %r25, 448;
	setp.ge.s32 	%p17, %r334, %r24;
	mov.b32 	%r1746, 2147483647;
	@%p17 bra 	$L__BB23_34;
	ld.global.u32 	%r1746, [%rd4+1792];
$L__BB23_34:
	add.s32 	%r336, %r25, 480;
	setp.ge.s32 	%p18, %r336, %r24;
	mov.b32 	%r1747, 2147483647;
	@%p18 bra 	$L__BB23_36;
	ld.global.u32 	%r1747, [%rd4+1920];
$L__BB23_36:
	add.s32 	%r338, %r25, 512;
	setp.ge.s32 	%p19, %r338, %r24;
	mov.b32 	%r1748, 2147483647;
	@%p19 bra 	$L__BB23_38;
	ld.global.u32 	%r1748, [%rd4+2048];
$L__BB23_38:
	add.s32 	%r340, %r25, 544;
	setp.ge.s32 	%p20, %r340, %r24;
	mov.b32 	%r1749, 2147483647;
	@%p20 bra 	$L__BB23_40;
	ld.global.u32 	%r1749, [%rd4+2176];
$L__BB23_40:
	add.s32 	%r342, %r25, 576;
	setp.ge.s32 	%p21, %r342, %r24;
	mov.b32 	%r1750, 2147483647;
	@%p21 bra 	$L__BB23_42;
	ld.global.u32 	%r1750, [%rd4+2304];
$L__BB23_42:
	mov.b32 	%r343, -1;
	shl.b32 	%r344, %r343, %r294;
	not.b32 	%r82, %r344;
	shr.u32 	%r83, %r1, 5;
	shl.b32 	%r345, %r83, 10;
	mov.u32 	%r346, _ZZN3cub18CUB_300001_SM_10006detail10radix_sort29DeviceRadixSortOnesweepKernelINS1_5radix10policy_hubIiNS0_8NullTypeEyE10Policy1000ELNS0_9SortOrderE0EiS6_yiiNS1_21identity_decomposer_tEEEvPT5_SC_PT3_PKSD_PT1_PKSH_PT2_PKSL_T4_iiT6_E1s;
	add.s32 	%r84, %r346, %r345;
	setp.gt.s32 	%p22, %r295, 255;
	@%p22 bra 	$L__BB23_55;
	max.s32 	%r347, %r295, 224;
	sub.s32 	%r348, %r347, %r295;
	add.s32 	%r349, %r348, 31;
	shr.u32 	%r350, %r349, 5;
	add.s32 	%r85, %r350, 1;
	and.b32  	%r86, %r85, 15;
	setp.lt.u32 	%p23, %r349, 480;
	mov.u32 	%r1754, %r295;
	@%p23 bra 	$L__BB23_46;
	and.b32  	%r351, %r85, 268435440;
	neg.s32 	%r1752, %r351;
	shl.b32 	%r353, %r295, 2;
	add.s32 	%r354, %r345, %r353;
	add.s32 	%r356, %r354, %r346;
	add.s32 	%r1751, %r356, 1024;
	mov.u32 	%r1754, %r295;
$L__BB23_45:
	.pragma "nounroll";
	mov.b32 	%r357, 0;
	st.shared.u32 	[%r1751+-1024], %r357;
	st.shared.u32 	[%r1751+-896], %r357;
	st.shared.u32 	[%r1751+-768], %r357;
	st.shared.u32 	[%r1751+-640], %r357;
	st.shared.u32 	[%r1751+-512], %r357;
	st.shared.u32 	[%r1751+-384], %r357;
	st.shared.u32 	[%r1751+-256], %r357;
	st.shared.u32 	[%r1751+-128], %r357;
	st.shared.u32 	[%r1751], %r357;
	st.shared.u32 	[%r1751+128], %r357;
	st.shared.u32 	[%r1751+256], %r357;
	st.shared.u32 	[%r1751+384], %r357;
	st.shared.u32 	[%r1751+512], %r357;
	st.shared.u32 	[%r1751+640], %r357;
	st.shared.u32 	[%r1751+768], %r357;
	st.shared.u32 	[%r1751+896], %r357;
	add.s32 	%r1754, %r1754, 512;
	add.s32 	%r1752, %r1752, 16;
	add.s32 	%r1751, %r1751, 2048;
	setp.ne.s32 	%p24, %r1752, 0;
	@%p24 bra 	$L__BB23_45;
$L__BB23_46:
	setp.eq.s32 	%p25, %r86, 0;
	@%p25 bra 	$L__BB23_55;
	and.b32  	%r96, %r85, 7;
	setp.lt.u32 	%p26, %r86, 8;
	@%p26 bra 	$L__BB23_49;
	shl.b32 	%r358, %r1754, 2;
	add.s32 	%r359, %r84, %r358;
	mov.b32 	%r360, 0;
	st.shared.u32 	[%r359], %r360;
	st.shared.u32 	[%r359+128], %r360;
	st.shared.u32 	[%r359+256], %r360;
	st.shared.u32 	[%r359+384], %r360;
	st.shared.u32 	[%r359+512], %r360;
	st.shared.u32 	[%r359+640], %r360;
	st.shared.u32 	[%r359+768], %r360;
	st.shared.u32 	[%r359+896], %r360;
	add.s32 	%r1754, %r1754, 256;
$L__BB23_49:
	setp.eq.s32 	%p27, %r96, 0;
	@%p27 bra 	$L__BB23_55;
	and.b32  	%r99, %r85, 3;
	setp.lt.u32 	%p28, %r96, 4;
	@%p28 bra 	$L__BB23_52;
	shl.b32 	%r361, %r1754, 2;
	add.s32 	%r362, %r84, %r361;
	mov.b32 	%r363, 0;
	st.shared.u32 	[%r362], %r363;
	st.shared.u32 	[%r362+128], %r363;
	st.shared.u32 	[%r362+256], %r363;
	st.shared.u32 	[%r362+384], %r363;
	add.s32 	%r1754, %r1754, 128;
$L__BB23_52:
	setp.eq.s32 	%p29, %r99, 0;
	@%p29 bra 	$L__BB23_55;
	shl.b32 	%r365, %r1754, 2;
	add.s32 	%r366, %r345, %r365;
	add.s32 	%r1758, %r346, %r366;
	neg.s32 	%r1757, %r99;
$L__BB23_54:
	.pragma "nounroll";
	mov.b32 	%r368, 0;
	st.shared.u32 	[%r1758], %r368;
	add.s32 	%r1758, %r1758, 128;
	add.s32 	%r1757, %r1757, 1;
	setp.ne.s32 	%p30, %r1757, 0;
	@%p30 bra 	$L__BB23_54;
$L__BB23_55:
	bar.warp.sync 	-1;
	xor.b32  	%r370, %r1732, -2147483648;
	shr.u32 	%r371, %r370, %r293;
	and.b32  	%r108, %r371, %r82;
	shl.b32 	%r372, %r108, 2;
	add.s32 	%r373, %r84, %r372;
	atom.shared.add.u32 	%r374, [%r373], 1;
	xor.b32  	%r375, %r1733, -2147483648;
	shr.u32 	%r376, %r375, %r293;
	and.b32  	%r377, %r376, %r82;
	shl.b32 	%r378, %r377, 2;
	add.s32 	%r379, %r84, %r378;
	atom.shared.add.u32 	%r380, [%r379], 1;
	xor.b32  	%r381, %r1734, -2147483648;
	shr.u32 	%r382, %r381, %r293;
	and.b32  	%r383, %r382, %r82;
	shl.b32 	%r384, %r383, 2;
	add.s32 	%r385, %r84, %r384;
	atom.shared.add.u32 	%r386, [%r385], 1;
	xor.b32  	%r387, %r1735, -2147483648;
	shr.u32 	%r388, %r387, %r293;
	and.b32  	%r389, %r388, %r82;
	shl.b32 	%r390, %r389, 2;
	add.s32 	%r391, %r84, %r390;
	atom.shared.add.u32 	%r392, [%r391], 1;
	xor.b32  	%r393, %r1736, -2147483648;
	shr.u32 	%r394, %r393, %r293;
	and.b32  	%r395, %r394, %r82;
	shl.b32 	%r396, %r395, 2;
	add.s32 	%r397, %r84, %r396;
	atom.shared.add.u32 	%r398, [%r397], 1;
	xor.b32  	%r399, %r1737, -2147483648;
	shr.u32 	%r400, %r399, %r293;
	and.b32  	%r401, %r400, %r82;
	shl.b32 	%r402, %r401, 2;
	add.s32 	%r403, %r84, %r402;
	atom.shared.add.u32 	%r404, [%r403], 1;
	xor.b32  	%r405, %r1738, -2147483648;
	shr.u32 	%r406, %r405, %r293;
	and.b32  	%r407, %r406, %r82;
	shl.b32 	%r408, %r407, 2;
	add.s32 	%r409, %r84, %r408;
	atom.shared.add.u32 	%r410, [%r409], 1;
	xor.b32  	%r1771, %r1739, -2147483648;
	shr.u32 	%r411, %r1771, %r293;
	and.b32  	%r412, %r411, %r82;
	shl.b32 	%r413, %r412, 2;
	add.s32 	%r414, %r84, %r413;
	atom.shared.add.u32 	%r415, [%r414], 1;
	xor.b32  	%r1772, %r1740, -2147483648;
	shr.u32 	%r416, %r1772, %r293;
	and.b32  	%r417, %r416, %r82;
	shl.b32 	%r418, %r417, 2;
	add.s32 	%r419, %r84, %r418;
	atom.shared.add.u32 	%r420, [%r419], 1;
	xor.b32  	%r421, %r1741, -2147483648;
	shr.u32 	%r422, %r421, %r293;
	and.b32  	%r423, %r422, %r82;
	shl.b32 	%r424, %r423, 2;
	add.s32 	%r425, %r84, %r424;
	atom.shared.add.u32 	%r426, [%r425], 1;
	xor.b32  	%r427, %r1742, -2147483648;
	shr.u32 	%r428, %r427, %r293;
	and.b32  	%r429, %r428, %r82;
	shl.b32 	%r430, %r429, 2;
	add.s32 	%r431, %r84, %r430;
	atom.shared.add.u32 	%r432, [%r431], 1;
	xor.b32  	%r433, %r1743, -2147483648;
	shr.u32 	%r434, %r433, %r293;
	and.b32  	%r435, %r434, %r82;
	shl.b32 	%r436, %r435, 2;
	add.s32 	%r437, %r84, %r436;
	atom.shared.add.u32 	%r438, [%r437], 1;
	xor.b32  	%r439, %r1744, -2147483648;
	shr.u32 	%r440, %r439, %r293;
	and.b32  	%r441, %r440, %r82;
	shl.b32 	%r442, %r441, 2;
	add.s32 	%r443, %r84, %r442;
	atom.shared.add.u32 	%r444, [%r443], 1;
	xor.b32  	%r445, %r1745, -2147483648;
	shr.u32 	%r446, %r445, %r293;
	and.b32  	%r447, %r446, %r82;
	shl.b32 	%r448, %r447, 2;
	add.s32 	%r449, %r84, %r448;
	atom.shared.add.u32 	%r450, [%r449], 1;
	xor.b32  	%r451, %r1746, -2147483648;
	shr.u32 	%r452, %r451, %r293;
	and.b32  	%r453, %r452, %r82;
	shl.b32 	%r454, %r453, 2;
	add.s32 	%r455, %r84, %r454;
	atom.shared.add.u32 	%r456, [%r455], 1;
	xor.b32  	%r457, %r1747, -2147483648;
	shr.u32 	%r458, %r457, %r293;
	and.b32  	%r459, %r458, %r82;
	shl.b32 	%r460, %r459, 2;
	add.s32 	%r461, %r84, %r460;
	atom.shared.add.u32 	%r462, [%r461], 1;
	xor.b32  	%r463, %r1748, -2147483648;
	shr.u32 	%r464, %r463, %r293;
	and.b32  	%r465, %r464, %r82;
	shl.b32 	%r466, %r465, 2;
	add.s32 	%r467, %r84, %r466;
	atom.shared.add.u32 	%r468, [%r467], 1;
	xor.b32  	%r469, %r1749, -2147483648;
	shr.u32 	%r470, %r469, %r293;
	and.b32  	%r471, %r470, %r82;
	shl.b32 	%r472, %r471, 2;
	add.s32 	%r473, %r84, %r472;
	atom.shared.add.u32 	%r474, [%r473], 1;
	xor.b32  	%r475, %r1750, -2147483648;
	shr.u32 	%r476, %r475, %r293;
	and.b32  	%r477, %r476, %r82;
	shl.b32 	%r478, %r477, 2;
	add.s32 	%r479, %r84, %r478;
	atom.shared.add.u32 	%r480, [%r479], 1;
	bar.sync 	0;
	setp.gt.u32 	%p31, %r1, 255;
	shl.b32 	%r481, %r1, 2;
	add.s32 	%r111, %r346, %r481;
	mov.b32 	%r1759, 0;
	@%p31 bra 	$L__BB23_57;
	ld.shared.u32 	%r483, [%r111];
	mov.b32 	%r484, 0;
	st.shared.u32 	[%r111], %r484;
	ld.shared.u32 	%r485, [%r111+1024];
	st.shared.u32 	[%r111+1024], %r483;
	add.s32 	%r486, %r485, %r483;
	ld.shared.u32 	%r487, [%r111+2048];
	st.shared.u32 	[%r111+2048], %r486;
	add.s32 	%r488, %r487, %r486;
	ld.shared.u32 	%r489, [%r111+3072];
	st.shared.u32 	[%r111+3072], %r488;
	add.s32 	%r490, %r489, %r488;
	ld.shared.u32 	%r491, [%r111+4096];
	st.shared.u32 	[%r111+4096], %r490;
	add.s32 	%r492, %r491, %r490;
	ld.shared.u32 	%r493, [%r111+5120];
	st.shared.u32 	[%r111+5120], %r492;
	add.s32 	%r494, %r493, %r492;
	ld.shared.u32 	%r495, [%r111+6144];
	st.shared.u32 	[%r111+6144], %r494;
	add.s32 	%r496, %r495, %r494;
	ld.shared.u32 	%r497, [%r111+7168];
	st.shared.u32 	[%r111+7168], %r496;
	add.s32 	%r498, %r497, %r496;
	ld.shared.u32 	%r499, [%r111+8192];
	st.shared.u32 	[%r111+8192], %r498;
	add.s32 	%r500, %r499, %r498;
	ld.shared.u32 	%r501, [%r111+9216];
	st.shared.u32 	[%r111+9216], %r500;
	add.s32 	%r502, %r501, %r500;
	ld.shared.u32 	%r503, [%r111+10240];
	st.shared.u32 	[%r111+10240], %r502;
	add.s32 	%r504, %r503, %r502;
	ld.shared.u32 	%r505, [%r111+11264];
	st.shared.u32 	[%r111+11264], %r504;
	add.s32 	%r1759, %r505, %r504;
$L__BB23_57:
	ld.param.u64 	%rd228, [_ZN3cub18CUB_300001_SM_10006detail10radix_sort29DeviceRadixSortOnesweepKernelINS1_5radix10policy_hubIiNS0_8NullTypeEyE10Policy1000ELNS0_9SortOrderE0EiS6_yiiNS1_21identity_decomposer_tEEEvPT5_SC_PT3_PKSD_PT1_PKSH_PT2_PKSL_T4_iiT6__param_0];
	setp.gt.u32 	%p32, %r1, 255;
	shl.b32 	%r506, %r3, 8;
	add.s32 	%r507, %r506, %r1;
	cvta.to.global.u64 	%rd5, %rd228;
	mul.wide.s32 	%rd34, %r507, 4;
	add.s64 	%rd6, %rd5, %rd34;
	@%p32 bra 	$L__BB23_59;
	or.b32  	%r508, %r1759, 1073741824;
	st.volatile.global.u32 	[%rd6], %r508;
$L__BB23_59:
	ld.param.u64 	%rd235, [_ZN3cub18CUB_300001_SM_10006detail10radix_sort29DeviceRadixSortOnesweepKernelINS1_5radix10policy_hubIiNS0_8NullTypeEyE10Policy1000ELNS0_9SortOrderE0EiS6_yiiNS1_21identity_decomposer_tEEEvPT5_SC_PT3_PKSD_PT1_PKSH_PT2_PKSL_T4_iiT6__param_3];
	xor.b32  	%r1773, %r1741, -2147483648;
	xor.b32  	%r1774, %r1742, -2147483648;
	xor.b32  	%r1765, %r1733, -2147483648;
	xor.b32  	%r1766, %r1734, -2147483648;
	xor.b32  	%r1777, %r1745, -2147483648;
	xor.b32  	%r1778, %r1746, -2147483648;
	xor.b32  	%r1764, %r1732, -2147483648;
	xor.b32  	%r1779, %r1747, -2147483648;
	xor.b32  	%r1780, %r1748, -2147483648;
	xor.b32  	%r1768, %r1736, -2147483648;
	xor.b32  	%r1767, %r1735, -2147483648;
	xor.b32  	%r1775, %r1743, -2147483648;
	xor.b32  	%r1782, %r1750, -2147483648;
	xor.b32  	%r1781, %r1749, -2147483648;
	xor.b32  	%r1769, %r1737, -2147483648;
	xor.b32  	%r1776, %r1744, -2147483648;
	xor.b32  	%r1770, %r1738, -2147483648;
	setp.lt.u32 	%p33, %r1, 256;
	setp.eq.s32 	%p34, %r1759, 7296;
	and.pred  	%p35, %p33, %p34;
	selp.u32 	%r509, 1, 0, %p35;
	{ 
	.reg .pred 	%p1; 
	.reg .pred 	%p2; 
	setp.ne.u32 	%p1, %r509, 0; 
	bar.red.or.pred 	%p2, 0, %p1; 
	selp.u32 	%r510, 1, 0, %p2; 
	}
	setp.eq.s32 	%p36, %r510, 0;
	cvt.u64.u32 	%rd7, %r1;
	cvta.to.global.u64 	%rd35, %rd235;
	mul.wide.u32 	%rd36, %r1, 8;
	add.s64 	%rd8, %rd35, %rd36;
	@%p36 bra 	$L__BB23_111;
	setp.gt.u32 	%p37, %r1, 255;
	setp.gt.u32 	%p38, %r1, %r108;
	selp.b32 	%r131, 7296, 0, %p38;
	shl.b32 	%r511, %r1, 3;
	mov.u32 	%r512, _ZZN3cub18CUB_300001_SM_10006detail10radix_sort29DeviceRadixSortOnesweepKernelINS1_5radix10policy_hubIiNS0_8NullTypeEyE10Policy1000ELNS0_9SortOrderE0EiS6_yiiNS1_21identity_decomposer_tEEEvPT5_SC_PT3_PKSD_PT1_PKSH_PT2_PKSL_T4_iiT6_E1s;
	add.s32 	%r513, %r512, %r511;
	add.s32 	%r132, %r513, 29184;
	@%p37 bra 	$L__BB23_68;
	ld.global.u64 	%rd37, [%rd8];
	cvt.u64.u32 	%rd38, %r131;
	sub.s64 	%rd237, %rd37, %rd38;
	st.shared.u64 	[%r132], %rd237;
	setp.lt.s32 	%p39, %r3, 1;
	mov.u32 	%r1763, %r1759;
	@%p39 bra 	$L__BB23_67;
	mov.b32 	%r1761, -1;
	mov.u32 	%r1760, %r3;
	mov.u32 	%r1763, %r1759;
$L__BB23_63:
	add.s32 	%r136, %r1760, -1;
	shl.b32 	%r515, %r136, 8;
	add.s32 	%r516, %r515, %r1;
	mul.wide.s32 	%rd39, %r516, 4;
	add.s64 	%rd10, %rd5, %rd39;
$L__BB23_64:
	membar.cta;
	ld.volatile.global.u32 	%r137, [%rd10];
	setp.eq.s32 	%p40, %r137, 0;
	@%p40 bra 	$L__BB23_64;
	and.b32  	%r517, %r137, 1073741823;
	add.s32 	%r1763, %r517, %r1763;
	setp.gt.s32 	%p41, %r137, -1;
	vote.sync.ballot.b32 	%r1761, %p41, %r1761;
	setp.gt.u32 	%p43, %r1760, 1;
	and.pred  	%p44, %p41, %p43;
	mov.u32 	%r1760, %r136;
	@%p44 bra 	$L__BB23_63;
	ld.shared.u64 	%rd237, [%r132];
$L__BB23_67:
	or.b32  	%r518, %r1763, -2147483648;
	st.volatile.global.u32 	[%rd6], %r518;
	sub.s32 	%r519, %r1763, %r1759;
	cvt.s64.s32 	%rd40, %r519;
	add.s64 	%rd41, %rd237, %rd40;
	st.shared.u64 	[%r132], %rd41;
$L__BB23_68:
	ld.param.u32 	%r1708, [_ZN3cub18CUB_300001_SM_10006detail10radix_sort29DeviceRadixSortOnesweepKernelINS1_5radix10policy_hubIiNS0_8NullTypeEyE10Policy1000ELNS0_9SortOrderE0EiS6_yiiNS1_21identity_decomposer_tEEEvPT5_SC_PT3_PKSD_PT1_PKSH_PT2_PKSL_T4_iiT6__param_8];
	ld.param.u64 	%rd231, [_ZN3cub18CUB_300001_SM_10006detail10radix_sort29DeviceRadixSortOnesweepKernelINS1_5radix10policy_hubIiNS0_8NullTypeEyE10Policy1000ELNS0_9SortOrderE0EiS6_yiiNS1_21identity_decomposer_tEEEvPT5_SC_PT3_PKSD_PT1_PKSH_PT2_PKSL_T4_iiT6__param_2];
	setp.gt.u32 	%p45, %r1, 255;
	setp.lt.s32 	%p46, %r4, %r1708;
	setp.eq.s64 	%p47, %rd231, 0;
	or.pred  	%p48, %p47, %p46;
	or.pred  	%p49, %p45, %p48;
	@%p49 bra 	$L__BB23_70;
	ld.param.u64 	%rd232, [_ZN3cub18CUB_300001_SM_10006detail10radix_sort29DeviceRadixSortOnesweepKernelINS1_5radix10policy_hubIiNS0_8NullTypeEyE10Policy1000ELNS0_9SortOrderE0EiS6_yiiNS1_21identity_decomposer_tEEEvPT5_SC_PT3_PKSD_PT1_PKSH_PT2_PKSL_T4_iiT6__param_2];
	ld.shared.u64 	%rd42, [%r132];
	cvt.u64.u32 	%rd43, %r131;
	cvt.s64.s32 	%rd44, %r1759;
	add.s64 	%rd45, %rd43, %rd44;
	add.s64 	%rd46, %rd45, %rd42;
	cvta.to.global.u64 	%rd47, %rd232;
	shl.b64 	%rd48, %rd7, 3;
	add.s64 	%rd49, %rd47, %rd48;
	st.global.u64 	[%rd49], %rd46;
$L__BB23_70:
	ld.param.u32 	%r1709, [_ZN3cub18CUB_300001_SM_10006detail10radix_sort29DeviceRadixSortOnesweepKernelINS1_5radix10policy_hubIiNS0_8NullTypeEyE10Policy1000ELNS0_9SortOrderE0EiS6_yiiNS1_21identity_decomposer_tEEEvPT5_SC_PT3_PKSD_PT1_PKSH_PT2_PKSL_T4_iiT6__param_8];
	setp.gt.s32 	%p50, %r4, %r1709;
	bar.sync 	0;
	shl.b32 	%r520, %r108, 3;
	add.s32 	%r522, %r512, %r520;
	ld.shared.u64 	%rd13, [%r522+29184];
	@%p50 bra 	$L__BB23_72;
	and.b32  	%r523, %r1, 31;
	and.b32  	%r524, %r1, 992;
	mul.lo.s32 	%r525, %r524, 19;
	or.b32  	%r526, %r525, %r523;
	cvt.u64.u32 	%rd50, %r526;
	add.s64 	%rd51, %rd13, %rd50;
	shl.b64 	%rd52, %rd51, 2;
	add.s64 	%rd53, %rd1, %rd52;
	st.global.u32 	[%rd53], %r1732;
	st.global.u32 	[%rd53+128], %r1733;
	st.global.u32 	[%rd53+256], %r1734;
	st.global.u32 	[%rd53+384], %r1735;
	st.global.u32 	[%rd53+512], %r1736;
	st.global.u32 	[%rd53+640], %r1737;
	st.global.u32 	[%rd53+768], %r1738;
	st.global.u32 	[%rd53+896], %r1739;
	st.global.u32 	[%rd53+1024], %r1740;
	st.global.u32 	[%rd53+1152], %r1741;
	st.global.u32 	[%rd53+1280], %r1742;
	st.global.u32 	[%rd53+1408], %r1743;
	st.global.u32 	[%rd53+1536], %r1744;
	st.global.u32 	[%rd53+1664], %r1745;
	st.global.u32 	[%rd53+1792], %r1746;
	st.global.u32 	[%rd53+1920], %r1747;
	st.global.u32 	[%rd53+2048], %r1748;
	st.global.u32 	[%rd53+2176], %r1749;
	st.global.u32 	[%rd53+2304], %r1750;
	bra.uni 	$L__BB23_110;
$L__BB23_72:
	ld.param.u32 	%r1710, [_ZN3cub18CUB_300001_SM_10006detail10radix_sort29DeviceRadixSortOnesweepKernelINS1_5radix10policy_hubIiNS0_8NullTypeEyE10Policy1000ELNS0_9SortOrderE0EiS6_yiiNS1_21identity_decomposer_tEEEvPT5_SC_PT3_PKSD_PT1_PKSH_PT2_PKSL_T4_iiT6__param_8];
	mad.lo.s32 	%r141, %r3, -7296, %r1710;
	and.b32  	%r527, %r1, 31;
	and.b32  	%r528, %r1, 992;
	mul.lo.s32 	%r529, %r528, 19;
	or.b32  	%r142, %r529, %r527;
	setp.ge.s32 	%p51, %r142, %r141;
	cvt.u64.u32 	%rd54, %r142;
	add.s64 	%rd55, %rd13, %rd54;
	shl.b64 	%rd56, %rd55, 2;
	add.s64 	%rd14, %rd1, %rd56;
	@%p51 bra 	$L__BB23_74;
	st.global.u32 	[%rd14], %r1732;
$L__BB23_74:
	add.s32 	%r530, %r142, 32;
	setp.ge.s32 	%p52, %r530, %r141;
	@%p52 bra 	$L__BB23_76;
	st.global.u32 	[%rd14+128], %r1733;
$L__BB23_76:
	add.s32 	%r531, %r142, 64;
	setp.ge.s32 	%p53, %r531, %r141;
	@%p53 bra 	$L__BB23_78;
	st.global.u32 	[%rd14+256], %r1734;
$L__BB23_78:
	add.s32 	%r532, %r142, 96;
	setp.ge.s32 	%p54, %r532, %r141;
	@%p54 bra 	$L__BB23_80;
	st.global.u32 	[%rd14+384], %r1735;
$L__BB23_80:
	add.s32 	%r533, %r142, 128;
	setp.ge.s32 	%p55, %r533, %r141;
	@%p55 bra 	$L__BB23_82;
	st.global.u32 	[%rd14+512], %r1736;
$L__BB23_82:
	add.s32 	%r534, %r142, 160;
	setp.ge.s32 	%p56, %r534, %r141;
	@%p56 bra 	$L__BB23_84;
	st.global.u32 	[%rd14+640], %r1737;
$L__BB23_84:
	add.s32 	%r535, %r142, 192;
	setp.ge.s32 	%p57, %r535, %r141;
	@%p57 bra 	$L__BB23_86;
	st.global.u32 	[%rd14+768], %r1738;
$L__BB23_86:
	add.s32 	%r536, %r142, 224;
	setp.ge.s32 	%p58, %r536, %r141;
	@%p58 bra 	$L__BB23_88;
	st.global.u32 	[%rd14+896], %r1739;
$L__BB23_88:
	add.s32 	%r537, %r142, 256;
	setp.ge.s32 	%p59, %r537, %r141;
	@%p59 bra 	$L__BB23_90;
	st.global.u32 	[%rd14+1024], %r1740;
$L__BB23_90:
	add.s32 	%r538, %r142, 288;
	setp.ge.s32 	%p60, %r538, %r141;
	@%p60 bra 	$L__BB23_92;
	st.global.u32 	[%rd14+1152], %r1741;
$L__BB23_92:
	add.s32 	%r539, %r142, 320;
	setp.ge.s32 	%p61, %r539, %r141;
	@%p61 bra 	$L__BB23_94;
	st.global.u32 	[%rd14+1280], %r1742;
$L__BB23_94:
	add.s32 	%r540, %r142, 352;
	setp.ge.s32 	%p62, %r540, %r141;
	@%p62 bra 	$L__BB23_96;
	st.global.u32 	[%rd14+1408], %r1743;
$L__BB23_96:
	add.s32 	%r541, %r142, 384;
	setp.ge.s32 	%p63, %r541, %r141;
	@%p63 bra 	$L__BB23_98;
	st.global.u32 	[%rd14+1536], %r1744;
$L__BB23_98:
	add.s32 	%r542, %r142, 416;
	setp.ge.s32 	%p64, %r542, %r141;
	@%p64 bra 	$L__BB23_100;
	st.global.u32 	[%rd14+1664], %r1745;
$L__BB23_100:
	add.s32 	%r543, %r142, 448;
	setp.ge.s32 	%p65, %r543, %r141;
	@%p65 bra 	$L__BB23_102;
	st.global.u32 	[%rd14+1792], %r1746;
$L__BB23_102:
	add.s32 	%r544, %r142, 480;
	setp.ge.s32 	%p66, %r544, %r141;
	@%p66 bra 	$L__BB23_104;
	st.global.u32 	[%rd14+1920], %r1747;
$L__BB23_104:
	add.s32 	%r545, %r142, 512;
	setp.ge.s32 	%p67, %r545, %r141;
	@%p67 bra 	$L__BB23_106;
	st.global.u32 	[%rd14+2048], %r1748;
$L__BB23_106:
	add.s32 	%r546, %r142, 544;
	setp.ge.s32 	%p68, %r546, %r141;
	@%p68 bra 	$L__BB23_108;
	st.global.u32 	[%rd14+2176], %r1749;
$L__BB23_108:
	add.s32 	%r547, %r142, 576;
	setp.ge.s32 	%p69, %r547, %r141;
	@%p69 bra 	$L__BB23_110;
	st.global.u32 	[%rd14+2304], %r1750;
$L__BB23_110:
	// begin inline asm
	exit;
	// end inline asm
	mov.u32 	%r1764, %r1732;
	mov.u32 	%r1765, %r1733;
	mov.u32 	%r1766, %r1734;
	mov.u32 	%r1767, %r1735;
	mov.u32 	%r1768, %r1736;
	mov.u32 	%r1769, %r1737;
	mov.u32 	%r1770, %r1738;
	mov.u32 	%r1771, %r1739;
	mov.u32 	%r1772, %r1740;
	mov.u32 	%r1773, %r1741;
	mov.u32 	%r1774, %r1742;
	mov.u32 	%r1775, %r1743;
	mov.u32 	%r1776, %r1744;
	mov.u32 	%r1777, %r1745;
	mov.u32 	%r1778, %r1746;
	mov.u32 	%r1779, %r1747;
	mov.u32 	%r1780, %r1748;
	mov.u32 	%r1781, %r1749;
	mov.u32 	%r1782, %r1750;
$L__BB23_111:
	mul.hi.u32 	%r548, %r1, 357913942;
	add.s32 	%r549, %r548, %r1;
	shl.b32 	%r550, %r549, 2;
	mov.u32 	%r551, _ZZN3cub18CUB_300001_SM_10006detail10radix_sort29DeviceRadixSortOnesweepKernelINS1_5radix10policy_hubIiNS0_8NullTypeEyE10Policy1000ELNS0_9SortOrderE0EiS6_yiiNS1_21identity_decomposer_tEEEvPT5_SC_PT3_PKSD_PT1_PKSH_PT2_PKSL_T4_iiT6_E1s;
	add.s32 	%r552, %r551, %r550;
	add.s32 	%r162, %r552, 13328;
	st.shared.u32 	[%r552+13328], %r1759;
	bar.sync 	0;
	setp.gt.u32 	%p70, %r1, 31;
	@%p70 bra 	$L__BB23_113;
	mad.lo.s32 	%r584, %r1, 52, %r551;
	ld.shared.u32 	%r585, [%r584+13328];
	ld.shared.u32 	%r586, [%r584+13332];
	ld.shared.u32 	%r587, [%r584+13336];
	ld.shared.u32 	%r588, [%r584+13340];
	ld.shared.u32 	%r589, [%r584+13344];
	ld.shared.u32 	%r590, [%r584+13348];
	ld.shared.u32 	%r591, [%r584+13352];
	ld.shared.u32 	%r592, [%r584+13356];
	ld.shared.u32 	%r593, [%r584+13360];
	ld.shared.u32 	%r594, [%r584+13364];
	ld.shared.u32 	%r595, [%r584+13368];
	ld.shared.u32 	%r596, [%r584+13372];
	add.s32 	%r597, %r586, %r585;
	add.s32 	%r598, %r597, %r587;
	add.s32 	%r599, %r598, %r588;
	add.s32 	%r600, %r599, %r589;
	add.s32 	%r601, %r600, %r590;
	add.s32 	%r602, %r601, %r591;
	add.s32 	%r603, %r602, %r592;
	add.s32 	%r604, %r603, %r593;
	add.s32 	%r605, %r604, %r594;
	add.s32 	%r606, %r605, %r595;
	add.s32 	%r557, %r606, %r596;
	mov.b32 	%r555, 1;
	mov.b32 	%r580, 0;
	mov.b32 	%r582, -1;
	// begin inline asm
	{  .reg .s32 r0;  .reg .pred p;  shfl.sync.up.b32 r0|p, %r557, %r555, %r580, %r582;  @p add.s32 r0, r0, %r557;  mov.s32 %r553, r0;}
	// end inline asm
	mov.b32 	%r561, 2;
	// begin inline asm
	{  .reg .s32 r0;  .reg .pred p;  shfl.sync.up.b32 r0|p, %r553, %r561, %r580, %r582;  @p add.s32 r0, r0, %r553;  mov.s32 %r559, r0;}
	// end inline asm
	mov.b32 	%r567, 4;
	// begin inline asm
	{  .reg .s32 r0;  .reg .pred p;  shfl.sync.up.b32 r0|p, %r559, %r567, %r580, %r582;  @p add.s32 r0, r0, %r559;  mov.s32 %r565, r0;}
	// end inline asm
	mov.b32 	%r573, 8;
	// begin inline asm
	{  .reg .s32 r0;  .reg .pred p;  shfl.sync.up.b32 r0|p, %r565, %r573, %r580, %r582;  @p add.s32 r0, r0, %r565;  mov.s32 %r571, r0;}
	// end inline asm
	mov.b32 	%r579, 16;
	// begin inline asm
	{  .reg .s32 r0;  .reg .pred p;  shfl.sync.up.b32 r0|p, %r571, %r579, %r580, %r582;  @p add.s32 r0, r0, %r571;  mov.s32 %r577, r0;}
	// end inline asm
	sub.s32 	%r607, %r577, %r557;
	add.s32 	%r608, %r585, %r607;
	add.s32 	%r609, %r586, %r608;
	add.s32 	%r610, %r587, %r609;
	add.s32 	%r611, %r588, %r610;
	add.s32 	%r612, %r589, %r611;
	add.s32 	%r613, %r590, %r612;
	add.s32 	%r614, %r591, %r613;
	add.s32 	%r615, %r592, %r614;
	add.s32 	%r616, %r593, %r615;
	add.s32 	%r617, %r594, %r616;
	add.s32 	%r618, %r595, %r617;
	st.shared.u32 	[%r584+13328], %r607;
	st.shared.u32 	[%r584+13332], %r608;
	st.shared.u32 	[%r584+13336], %r609;
	st.shared.u32 	[%r584+13340], %r610;
	st.shared.u32 	[%r584+13344], %r611;
	st.shared.u32 	[%r584+13348], %r612;
	st.shared.u32 	[%r584+13352], %r613;
	st.shared.u32 	[%r584+13356], %r614;
	st.shared.u32 	[%r584+13360], %r615;
	st.shared.u32 	[%r584+13364], %r616;
	st.shared.u32 	[%r584+13368], %r617;
	st.shared.u32 	[%r584+13372], %r618;
$L__BB23_113:
	setp.gt.u32 	%p71, %r1, 255;
	bar.sync 	0;
	ld.shared.u32 	%r163, [%r162];
	@%p71 bra 	$L__BB23_115;
	shl.b32 	%r619, %r1, 2;
	add.s32 	%r621, %r551, %r619;
	ld.shared.u32 	%r622, [%r621];
	add.s32 	%r623, %r622, %r163;
	st.shared.u32 	[%r621], %r623;
	ld.shared.u32 	%r624, [%r621+1024];
	add.s32 	%r625, %r624, %r163;
	st.shared.u32 	[%r621+1024], %r625;
	ld.shared.u32 	%r626, [%r621+2048];
	add.s32 	%r627, %r626, %r163;
	st.shared.u32 	[%r621+2048], %r627;
	ld.shared.u32 	%r628, [%r621+3072];
	add.s32 	%r629, %r628, %r163;
	st.shared.u32 	[%r621+3072], %r629;
	ld.shared.u32 	%r630, [%r621+4096];
	add.s32 	%r631, %r630, %r163;
	st.shared.u32 	[%r621+4096], %r631;
	ld.shared.u32 	%r632, [%r621+5120];
	add.s32 	%r633, %r632, %r163;
	st.shared.u32 	[%r621+5120], %r633;
	ld.shared.u32 	%r634, [%r621+6144];
	add.s32 	%r635, %r634, %r163;
	st.shared.u32 	[%r621+6144], %r635;
	ld.shared.u32 	%r636, [%r621+7168];
	add.s32 	%r637, %r636, %r163;
	st.shared.u32 	[%r621+7168], %r637;
	ld.shared.u32 	%r638, [%r621+8192];
	add.s32 	%r639, %r638, %r163;
	st.shared.u32 	[%r621+8192], %r639;
	ld.shared.u32 	%r640, [%r621+9216];
	add.s32 	%r641, %r640, %r163;
	st.shared.u32 	[%r621+9216], %r641;
	ld.shared.u32 	%r642, [%r621+10240];
	add.s32 	%r643, %r642, %r163;
	st.shared.u32 	[%r621+10240], %r643;
	ld.shared.u32 	%r644, [%r621+11264];
	add.s32 	%r645, %r644, %r163;
	st.shared.u32 	[%r621+11264], %r645;
$L__BB23_115:
	shl.b32 	%r672, %r1, 5;
	and.b32  	%r673, %r672, 31744;
	add.s32 	%r164, %r551, %r673;
	bar.sync 	0;
	// begin inline asm
	mov.u32 %r646, %lanemask_le;
	// end inline asm
	shr.u32 	%r675, %r1764, %r293;
	and.b32  	%r669, %r675, %r82;
	mov.b32 	%r649, 1;
	// begin inline asm
	{
    .reg .pred p;
    and.b32 %r647, %r669, %r649;    setp.ne.u32 p, %r647, 0;
    vote.ballot.sync.b32 %r647, p, 0xffffffff;
    @!p not.b32 %r647, %r647;
}

	// end inline asm
	mov.b32 	%r652, 2;
	// begin inline asm
	{
    .reg .pred p;
    and.b32 %r650, %r669, %r652;    setp.ne.u32 p, %r650, 0;
    vote.ballot.sync.b32 %r650, p, 0xffffffff;
    @!p not.b32 %r650, %r650;
}

	// end inline asm
	and.b32  	%r676, %r650, %r647;
	mov.b32 	%r655, 4;
	// begin inline asm
	{
    .reg .pred p;
    and.b32 %r653, %r669, %r655;    setp.ne.u32 p, %r653, 0;
    vote.ballot.sync.b32 %r653, p, 0xffffffff;
    @!p not.b32 %r653, %r653;
}

	// end inline asm
	and.b32  	%r677, %r653, %r676;
	mov.b32 	%r658, 8;
	// begin inline asm
	{
    .reg .pred p;
    and.b32 %r656, %r669, %r658;    setp.ne.u32 p, %r656, 0;
    vote.ballot.sync.b32 %r656, p, 0xffffffff;
    @!p not.b32 %r656, %r656;
}

	// end inline asm
	and.b32  	%r678, %r656, %r677;
	mov.b32 	%r661, 16;
	// begin inline asm
	{
    .reg .pred p;
    and.b32 %r659, %r669, %r661;    setp.ne.u32 p, %r659, 0;
    vote.ballot.sync.b32 %r659, p, 0xffffffff;
    @!p not.b32 %r659, %r659;
}

	// end inline asm
	and.b32  	%r679, %r659, %r678;
	mov.b32 	%r664, 32;
	// begin inline asm
	{
    .reg .pred p;
    and.b32 %r662, %r669, %r664;    setp.ne.u32 p, %r662, 0;
    vote.ballot.sync.b32 %r662, p, 0xffffffff;
    @!p not.b32 %r662, %r662;
}

	// end inline asm
	and.b32  	%r680, %r662, %r679;
	mov.b32 	%r667, 64;
	// begin inline asm
	{
    .reg .pred p;
    and.b32 %r665, %r669, %r667;    setp.ne.u32 p, %r665, 0;
    vote.ballot.sync.b32 %r665, p, 0xffffffff;
    @!p not.b32 %r665, %r665;
}

	// end inline asm
	and.b32  	%r681, %r665, %r680;
	mov.b32 	%r670, 128;
	// begin inline asm
	{
    .reg .pred p;
    and.b32 %r668, %r669, %r670;    setp.ne.u32 p, %r668, 0;
    vote.ballot.sync.b32 %r668, p, 0xffffffff;
    @!p not.b32 %r668, %r668;
}

	// end inline asm
	and.b32  	%r682, %r668, %r681;
	clz.b32 	%r683, %r682;
	sub.s32 	%r167, 31, %r683;
	and.b32  	%r684, %r646, %r682;
	popc.b32 	%r168, %r684;
	setp.ne.s32 	%p72, %r295, %r167;
	mov.b32 	%r1783, 0;
	@%p72 bra 	$L__BB23_117;
	shl.b32 	%r685, %r669, 2;
	add.s32 	%r686, %r164, %r685;
	atom.shared.add.u32 	%r1783, [%r686], %r168;
$L__BB23_117:
	shfl.sync.idx.b32	%r712|%p73, %r1783, %r167, 31, -1;
	add.s32 	%r171, %r168, %r712;
	shr.u32 	%r713, %r1765, %r293;
	and.b32  	%r709, %r713, %r82;
	mov.b32 	%r689, 1;
	// begin inline asm
	{
    .reg .pred p;
    and.b32 %r687, %r709, %r689;    setp.ne.u32 p, %r687, 0;
    vote.ballot.sync.b32 %r687, p, 0xffffffff;
    @!p not.b32 %r687, %r687;
}

	// end inline asm
	mov.b32 	%r692, 2;
	// begin inline asm
	{
    .reg .pred p;
    and.b32 %r690, %r709, %r692;    setp.ne.u32 p, %r690, 0;
    vote.ballot.sync.b32 %r690, p, 0xffffffff;
    @!p not.b32 %r690, %r690;
}

	// end inline asm
	and.b32  	%r714, %r690, %r687;
	mov.b32 	%r695, 4;
	// begin inline asm
	{
    .reg .pred p;
    and.b32 %r693, %r709, %r695;    setp.ne.u32 p, %r693, 0;
    vote.ballot.sync.b32 %r693, p, 0xffffffff;
    @!p not.b32 %r693, %r693;
}

	// end inline asm
	and.b32  	%r715, %r693, %r714;
	mov.b32 	%r698, 8;
	// begin inline asm
	{
    .reg .pred p;
    and.b32 %r696, %r709, %r698;    setp.ne.u32 p, %r696, 0;
    vote.ballot.sync.b32 %r696, p, 0xffffffff;
    @!p not.b32 %r696, %r696;
}

	// end inline asm
	and.b32  	%r716, %r696, %r715;
	mov.b32 	%r701, 16;
	// begin inline asm
	{
    .reg .pred p;
    and.b32 %r699, %r709, %r701;    setp.ne.u32 p, %r699, 0;
    vote.ballot.sync.b32 %r699, p, 0xffffffff;
    @!p not.b32 %r699, %r699;
}

	// end inline asm
	and.b32  	%r717, %r699, %r716;
	mov.b32 	%r704, 32;
	// begin inline asm
	{
    .reg .pred p;
    and.b32 %r702, %r709, %r704;    setp.ne.u32 p, %r702, 0;
    vote.ballot.sync.b32 %r702, p, 0xffffffff;
    @!p not.b32 %r702, %r702;
}

	// end inline asm
	and.b32  	%r718, %r702, %r717;
	mov.b32 	%r707, 64;
	// begin inline asm
	{
    .reg .pred p;
    and.b32 %r705, %r709, %r707;    setp.ne.u32 p, %r705, 0;
    vote.ballot.sync.b32 %r705, p, 0xffffffff;
    @!p not.b32 %r705, %r705;
}

	// end inline asm
	and.b32  	%r719, %r705, %r718;
	mov.b32 	%r710, 128;
	// begin inline asm
	{
    .reg .pred p;
    and.b32 %r708, %r709, %r710;    setp.ne.u32 p, %r708, 0;
    vote.ballot.sync.b32 %r708, p, 0xffffffff;
    @!p not.b32 %r708, %r708;
}

	// end inline asm
	and.b32  	%r720, %r708, %r719;
	clz.b32 	%r721, %r720;
	sub.s32 	%r173, 31, %r721;
	and.b32  	%r722, %r646, %r720;
	popc.b32 	%r174, %r722;
	setp.ne.s32 	%p74, %r295, %r173;
	mov.b32 	%r1784, 0;
	@%p74 bra 	$L__BB23_119;
	shl.b32 	%r723, %r709, 2;
	add.s32 	%r724, %r164, %r723;
	atom.shared.add.u32 	%r1784, [%r724], %r174;
$L__BB23_119:
	shfl.sync.idx.b32	%r750|%p75, %r1784, %r173, 31, -1;
	add.s32 	%r177, %r174, %r750;
	shr.u32 	%r751, %r1766, %r293;
	and.b32  	%r747, %r751, %r82;
	mov.b32 	%r727, 1;
	// begin inline asm
	{
    .reg .pred p;
    and.b32 %r725, %r747, %r727;    setp.ne.u32 p, %r725, 0;
    vote.ballot.sync.b32 %r725, p, 0xffffffff;
    @!p not.b32 %r725, %r725;
}

	// end inline asm
	mov.b32 	%r730, 2;
	// begin inline asm
	{
    .reg .pred p;
    and.b32 %r728, %r747, %r730;    setp.ne.u32 p, %r728, 0;
    vote.ballot.sync.b32 %r728, p, 0xffffffff;
    @!p not.b32 %r728, %r728;
}

	// end inline asm
	and.b32  	%r752, %r728, %r725;
	mov.b32 	%r733, 4;
	// begin inline asm
	{
    .reg .pred p;
    and.b32 %r731, %r747, %r733;    setp.ne.u32 p, %r731, 0;
    vote.ballot.sync.b32 %r731, p, 0xffffffff;
    @!p not.b32 %r731, %r731;
}

	// end inline asm
	and.b32  	%r753, %r731, %r752;
	mov.b32 	%r736, 8;
	// begin inline asm
	{
    .reg .pred p;
    and.b32 %r734, %r747, %r736;    setp.ne.u32 p, %r734, 0;
    vote.ballot.sync.b32 %r734, p, 0xffffffff;
    @!p not.b32 %r734, %r734;
}

	// end inline asm
	and.b32  	%r754, %r734, %r753;
	mov.b32 	%r739, 16;
	// begin inline asm
	{
    .reg .pred p;
    and.b32 %r737, %r747, %r739;    setp.ne.u32 p, %r737, 0;
    vote.ballot.sync.b32 %r737, p, 0xffffffff;
    @!p not.b32 %r737, %r737;
}

	// end inline asm
	and.b32  	%r755, %r737, %r754;
	mov.b32 	%r742, 32;
	// begin inline asm
	{
    .reg .pred p;
    and.b32 %r740, %r747, %r742;    setp.ne.u32 p, %r740, 0;
    vote.ballot.sync.b32 %r740, p, 0xffffffff;
    @!p not.b32 %r740, %r740;
}

	// end inline asm
	and.b32  	%r756, %r740, %r755;
	mov.b32 	%r745, 64;
	// begin inline asm
	{
    .reg .pred p;
    and.b32 %r743, %r747, %r745;    setp.ne.u32 p, %r743, 0;
    vote.ballot.sync.b32 %r743, p, 0xffffffff;
    @!p not.b32 %r743, %r743;
}

	// end inline asm
	and.b32  	%r757, %r743, %r756;
	mov.b32 	%r748, 128;
	// begin inline asm
	{
    .reg .pred p;
    and.b32 %r746, %r747, %r748;    setp.ne.u32 p, %r746, 0;
    vote.ballot.sync.b32 %r746, p, 0xffffffff;
    @!p not.b32 %r746, %r746;
}

	// end inline asm
	and.b32  	%r758, %r746, %r757;
	clz.b32 	%r759, %r758;
	sub.s32 	%r179, 31, %r759;
	and.b32  	%r760, %r646, %r758;
	popc.b32 	%r180, %r760;
	setp.ne.s32 	%p76, %r295, %r179;
	mov.b32 	%r1785, 0;
	@%p76 bra 	$L__BB23_121;
	shl.b32 	%r761, %r747, 2;
	add.s32 	%r762, %r164, %r761;
	atom.shared.add.u32 	%r1785, [%r762], %r180;
$L__BB23_121:
	shfl.sync.idx.b32	%r788|%p77, %r1785, %r179, 31, -1;
	add.s32 	%r183, %r180, %r788;
	shr.u32 	%r789, %r1767, %r293;
	and.b32  	%r785, %r789, %r82;
	mov.b32 	%r765, 1;
	// begin inline asm
	{
    .reg .pred p;
    and.b32 %r763, %r785, %r765;    setp.ne.u32 p, %r763, 0;
    vote.ballot.sync.b32 %r763, p, 0xffffffff;
    @!p not.b32 %r763, %r763;
}

	// end inline asm
	mov.b32 	%r768, 2;
	// begin inline asm
	{
    .reg .pred p;
    and.b32 %r766, %r785, %r768;    setp.ne.u32 p, %r766, 0;
    vote.ballot.sync.b32 %r766, p, 0xffffffff;
    @!p not.b32 %r766, %r766;
}

	// end inline asm
	and.b32  	%r790, %r766, %r763;
	mov.b32 	%r771, 4;
	// begin inline asm
	{
    .reg .pred p;
    and.b32 %r769, %r785, %r771;    setp.ne.u32 p, %r769, 0;
    vote.ballot.sync.b32 %r769, p, 0xffffffff;
    @!p not.b32 %r769, %r769;
}

	// end inline asm
	and.b32  	%r791, %r769, %r790;
	mov.b32 	%r774, 8;
	// begin inline asm
	{
    .reg .pred p;
    and.b32 %r772, %r785, %r774;    setp.ne.u32 p, %r772, 0;
    vote.ballot.sync.b32 %r772, p, 0xffffffff;
    @!p not.b32 %r772, %r772;
}

	// end inline asm
	and.b32  	%r792, %r772, %r791;
	mov.b32 	%r777, 16;
	// begin inline asm
	{
    .reg .pred p;
    and.b32 %r775, %r785, %r777;    setp.ne.u32 p, %r775, 0;
    vote.ballot.sync.b32 %r775, p, 0xffffffff;
    @!p not.b32 %r775, %r775;
}

	// end inline asm
	and.b32  	%r793, %r775, %r792;
	mov.b32 	%r780, 32;
	// begin inline asm
	{
    .reg .pred p;
    and.b32 %r778, %r785, %r780;    setp.ne.u32 p, %r778, 0;
    vote.ballot.sync.b32 %r778, p, 0xffffffff;
    @!p not.b32 %r778, %r778;
}

	// end inline asm
	and.b32  	%r794, %r778, %r793;
	mov.b32 	%r783, 64;
	// begin inline asm
	{
    .reg .pred p;
    and.b32 %r781, %r785, %r783;    setp.ne.u32 p, %r781, 0;
    vote.ballot.sync.b32 %r781, p, 0xffffffff;
    @!p not.b32 %r781, %r781;
}

	// end inline asm
	and.b32  	%r795, %r781, %r794;
	mov.b32 	%r786, 128;
	// begin inline asm
	{
    .reg .pred p;
    and.b32 %r784, %r785, %r786;    setp.ne.u32 p, %r784, 0;
    vote.ballot.sync.b32 %r784, p, 0xffffffff;
    @!p not.b32 %r784, %r784;
}

	// end inline asm
	and.b32  	%r796, %r784, %r795;
	clz.b32 	%r797, %r796;
	sub.s32 	%r185, 31, %r797;
	and.b32  	%r798, %r646, %r796;
	popc.b32 	%r186, %r798;
	setp.ne.s32 	%p78, %r295, %r185;
	mov.b32 	%r1786, 0;
	@%p78 bra 	$L__BB23_123;
	shl.b32 	%r799, %r785, 2;
	add.s32 	%r800, %r164, %r799;
	atom.shared.add.u32 	%r1786, [%r800], %r186;
$L__BB23_123:
	shfl.sync.idx.b32	%r826|%p79, %r1786, %r185, 31, -1;
	add.s32 	%r189, %r186, %r826;
	shr.u32 	%r827, %r1768, %r293;
	and.b32  	%r823, %r827, %r82;
	mov.b32 	%r803, 1;
	// begin inline asm
	{
    .reg .pred p;
    and.b32 %r801, %r823, %r803;    setp.ne.u32 p, %r801, 0;
    vote.ballot.sync.b32 %r801, p, 0xffffffff;
    @!p not.b32 %r801, %r801;
}

	// end inline asm
	mov.b32 	%r806, 2;
	// begin inline asm
	{
    .reg .pred p;
    and.b32 %r804, %r823, %r806;    setp.ne.u32 p, %r804, 0;
    vote.ballot.sync.b32 %r804, p, 0xffffffff;
    @!p not.b32 %r804, %r804;
}

	// end inline asm
	and.b32  	%r828, %r804, %r801;
	mov.b32 	%r809, 4;
	// begin inline asm
	{
    .reg .pred p;
    and.b32 %r807, %r823, %r809;    setp.ne.u32 p, %r807, 0;
    vote.ballot.sync.b32 %r807, p, 0xffffffff;
    @!p not.b32 %r807, %r807;
}

	// end inline asm
	and.b32  	%r829, %r807, %r828;
	mov.b32 	%r812, 8;
	// begin inline asm
	{
    .reg .pred p;
    and.b32 %r810, %r823, %r812;    setp.ne.u32 p, %r810, 0;
    vote.ballot.sync.b32 %r810, p, 0xffffffff;
    @!p not.b32 %r810, %r810;
}

	// end inline asm
	and.b32  	%r830, %r810, %r829;
	mov.b32 	%r815, 16;
	// begin inline asm
	{
    .reg .pred p;
    and.b32 %r813, %r823, %r815;    setp.ne.u32 p, %r813, 0;
    vote.ballot.sync.b32 %r813, p, 0xffffffff;
    @!p not.b32 %r813, %r813;
}

	// end inline asm
	and.b32  	%r831, %r813, %r830;
	mov.b32 	%r818, 32;
	// begin inline asm
	{
    .reg .pred p;
    and.b32 %r816, %r823, %r818;    setp.ne.u32 p, %r816, 0;
    vote.ballot.sync.b32 %r816, p, 0xffffffff;
    @!p not.b32 %r816, %r816;
}

	// end inline asm
	and.b32  	%r832, %r816, %r831;
	mov.b32 	%r821, 64;
	// begin inline asm
	{
    .reg .pred p;
    and.b32 %r819, %r823, %r821;    setp.ne.u32 p, %r819, 0;
    vote.ballot.sync.b32 %r819, p, 0xffffffff;
    @!p not.b32 %r819, %r819;
}

	// end inline asm
	and.b32  	%r833, %r819, %r832;
	mov.b32 	%r824, 128;
	// begin inline asm
	{
    .reg .pred p;
    and.b32 %r822, %r823, %r824;    setp.ne.u32 p, %r822, 0;
    vote.ballot.sync.b32 %r822, p, 0xffffffff;
    @!p not.b32 %r822, %r822;
}

	// end inline asm
	and.b32  	%r834, %r822, %r833;
	clz.b32 	%r835, %r834;
	sub.s32 	%r191, 31, %r835;
	and.b32  	%r836, %r646, %r834;
	popc.b32 	%r192, %r836;
	setp.ne.s32 	%p80, %r295, %r191;
	mov.b32 	%r1787, 0;
	@%p80 bra 	$L__BB23_125;
	shl.b32 	%r837, %r823, 2;
	add.s32 	%r838, %r164, %r837;
	atom.shared.add.u32 	%r1787, [%r838], %r192;
$L__BB23_125:
	shfl.sync.idx.b32	%r864|%p81, %r1787, %r191, 31, -1;
	add.s32 	%r195, %r192, %r864;
	shr.u32 	%r865, %r1769, %r293;
	and.b32  	%r861, %r865, %r82;
	mov.b32 	%r841, 1;
	// begin inline asm
	{
    .reg .pred p;
    and.b32 %r839, %r861, %r841;    setp.ne.u32 p, %r839, 0;
    vote.ballot.sync.b32 %r839, p, 0xffffffff;
    @!p not.b32 %r839, %r839;
}

	// end inline asm
	mov.b32 	%r844, 2;
	// begin inline asm
	{
    .reg .pred p;
    and.b32 %r842, %r861, %r844;    setp.ne.u32 p, %r842, 0;
    vote.ballot.sync.b32 %r842, p, 0xffffffff;
    @!p not.b32 %r842, %r842;
}

	// end inline asm
	and.b32  	%r866, %r842, %r839;
	mov.b32 	%r847, 4;
	// begin inline asm
	{
    .reg .pred p;
    and.b32 %r845, %r861, %r847;    setp.ne.u32 p, %r845, 0;
    vote.ballot.sync.b32 %r845, p, 0xffffffff;
    @!p not.b32 %r845, %r845;
}

	// end inline asm
	and.b32  	%r867, %r845, %r866;
	mov.b32 	%r850, 8;
	// begin inline asm
	{
    .reg .pred p;
    and.b32 %r848, %r861, %r850;    setp.ne.u32 p, %r848, 0;
    vote.ballot.sync.b32 %r848, p, 0xffffffff;
    @!p not.b32 %r848, %r848;
}

	// end inline asm
	and.b32  	%r868, %r848, %r867;
	mov.b32 	%r853, 16;
	// begin inline asm
	{
    .reg .pred p;
    and.b32 %r851, %r861, %r853;    setp.ne.u32 p, %r851, 0;
    vote.ballot.sync.b32 %r851, p, 0xffffffff;
    @!p not.b32 %r851, %r851;
}

	// end inline asm
	and.b32  	%r869, %r851, %r868;
	mov.b32 	%r856, 32;
	// begin inline asm
	{
    .reg .pred p;
    and.b32 %r854, %r861, %r856;    setp.ne.u32 p, %r854, 0;
    vote.ballot.sync.b32 %r854, p, 0xffffffff;
    @!p not.b32 %r854, %r854;
}

	// end inline asm
	and.b32  	%r870, %r854, %r869;
	mov.b32 	%r859, 64;
	// begin inline asm
	{
    .reg .pred p;
    and.b32 %r857, %r861, %r859;    setp.ne.u32 p, %r857, 0;
    vote.ballot.sync.b32 %r857, p, 0xffffffff;
    @!p not.b32 %r857, %r857;
}

	// end inline asm
	and.b32  	%r871, %r857, %r870;
	mov.b32 	%r862, 128;
	// begin inline asm
	{
    .reg .pred p;
    and.b32 %r860, %r861, %r862;    setp.ne.u32 p, %r860, 0;
    vote.ballot.sync.b32 %r860, p, 0xffffffff;
    @!p not.b32 %r860, %r860;
}

	// end inline asm
	and.b32  	%r872, %r860, %r871;
	clz.b32 	%r873, %r872;
	sub.s32 	%r197, 31, %r873;
	and.b32  	%r874, %r646, %r872;
	popc.b32 	%r198, %r874;
	setp.ne.s32 	%p82, %r295, %r197;
	mov.b32 	%r1788, 0;
	@%p82 bra 	$L__BB23_127;
	shl.b32 	%r875, %r861, 2;
	add.s32 	%r876, %r164, %r875;
	atom.shared.add.u32 	%r1788, [%r876], %r198;
$L__BB23_127:
	shfl.sync.idx.b32	%r902|%p83, %r1788, %r197, 31, -1;
	add.s32 	%r201, %r198, %r902;
	shr.u32 	%r903, %r1770, %r293;
	and.b32  	%r899, %r903, %r82;
	mov.b32 	%r879, 1;
	// begin inline asm
	{
    .reg .pred p;
    and.b32 %r877, %r899, %r879;    setp.ne.u32 p, %r877, 0;
    vote.ballot.sync.b32 %r877, p, 0xffffffff;
    @!p not.b32 %r877, %r877;
}

	// end inline asm
	mov.b32 	%r882, 2;
	// begin inline asm
	{
    .reg .pred p;
    and.b32 %r880, %r899, %r882;    setp.ne.u32 p, %r880, 0;
    vote.ballot.sync.b32 %r880, p, 0xffffffff;
    @!p not.b32 %r880, %r880;
}

	// end inline asm
	and.b32  	%r904, %r880, %r877;
	mov.b32 	%r885, 4;
	// begin inline asm
	{
    .reg .pred p;
    and.b32 %r883, %r899, %r885;    setp.ne.u32 p, %r883, 0;
    vote.ballot.sync.b32 %r883, p, 0xffffffff;
    @!p not.b32 %r883, %r883;
}

	// end inline asm
	and.b32  	%r905, %r883, %r904;
	mov.b32 	%r888, 8;
	// begin inline asm
	{
    .reg .pred p;
    and.b32 %r886, %r899, %r888;    setp.ne.u32 p, %r886, 0;
    vote.ballot.sync.b32 %r886, p, 0xffffffff;
    @!p not.b32 %r886, %r886;
}

	// end inline asm
	and.b32  	%r906, %r886, %r905;
	mov.b32 	%r891, 16;
	// begin inline asm
	{
    .reg .pred p;
    and.b32 %r889, %r899, %r891;    setp.ne.u32 p, %r889, 0;
    vote.ballot.sync.b32 %r889, p, 0xffffffff;
    @!p not.b32 %r889, %r889;
}

	// end inline asm
	and.b32  	%r907, %r889, %r906;
	mov.b32 	%r894, 32;
	// begin inline asm
	{
    .reg .pred p;
    and.b32 %r892, %r899, %r894;    setp.ne.u32 p, %r892, 0;
    vote.ballot.sync.b32 %r892, p, 0xffffffff;
    @!p not.b32 %r892, %r892;
}

	// end inline asm
	and.b32  	%r908, %r892, %r907;
	mov.b32 	%r897, 64;
	// begin inline asm
	{
    .reg .pred p;
    and.b32 %r895, %r899, %r897;    setp.ne.u32 p, %r895, 0;
    vote.ballot.sync.b32 %r895, p, 0xffffffff;
    @!p not.b32 %r895, %r895;
}

	// end inline asm
	and.b32  	%r909, %r895, %r908;
	mov.b32 	%r900, 128;
	// begin inline asm
	{
    .reg .pred p;
    and.b32 %r898, %r899, %r900;    setp.ne.u32 p, %r898, 0;
    vote.ballot.sync.b32 %r898, p, 0xffffffff;
    @!p not.b32 %r898, %r898;
}

	// end inline asm
	and.b32  	%r910, %r898, %r909;
	clz.b32 	%r911, %r910;
	sub.s32 	%r203, 31, %r911;
	and.b32  	%r912, %r646, %r910;
	popc.b32 	%r204, %r912;
	setp.ne.s32 	%p84, %r295, %r203;
	mov.b32 	%r1789, 0;
	@%p84 bra 	$L__BB23_129;
	shl.b32 	%r913, %r899, 2;
	add.s32 	%r914, %r164, %r913;
	atom.shared.add.u32 	%r1789, [%r914], %r204;
$L__BB23_129:
	shfl.sync.idx.b32	%r940|%p85, %r1789, %r203, 31, -1;
	add.s32 	%r207, %r204, %r940;
	shr.u32 	%r941, %r1771, %r293;
	and.b32  	%r937, %r941, %r82;
	mov.b32 	%r917, 1;
	// begin inline asm
	{
    .reg .pred p;
    and.b32 %r915, %r937, %r917;    setp.ne.u32 p, %r915, 0;
    vote.ballot.sync.b32 %r915, p, 0xffffffff;
    @!p not.b32 %r915, %r915;
}

	// end inline asm
	mov.b32 	%r920, 2;
	// begin inline asm
	{
    .reg .pred p;
    and.b32 %r918, %r937, %r920;    setp.ne.u32 p, %r918, 0;
    vote.ballot.sync.b32 %r918, p, 0xffffffff;
    @!p not.b32 %r918, %r918;
}

	// end inline asm
	and.b32  	%r942, %r918, %r915;
	mov.b32 	%r923, 4;
	// begin inline asm
	{
    .reg .pred p;
    and.b32 %r921, %r937, %r923;    setp.ne.u32 p, %r921, 0;
    vote.ballot.sync.b32 %r921, p, 0xffffffff;
    @!p not.b32 %r921, %r921;
}

	// end inline asm
	and.b32  	%r943, %r921, %r942;
	mov.b32 	%r926, 8;
	// begin inline asm
	{
    .reg .pred p;
    and.b32 %r924, %r937, %r926;    setp.ne.u32 p, %r924, 0;
    vote.ballot.sync.b32 %r924, p, 0xffffffff;
    @!p not.b32 %r924, %r924;
}

	// end inline asm
	and.b32  	%r944, %r924, %r943;
	mov.b32 	%r929, 16;
	// begin inline asm
	{
    .reg .pred p;
    and.b32 %r927, %r937, %r929;    setp.ne.u32 p, %r927, 0;
    vote.ballot.sync.b32 %r927, p, 0xffffffff;
    @!p not.b32 %r927, %r927;
}

	// end inline asm
	and.b32  	%r945, %r927, %r944;
	mov.b32 	%r932, 32;
	// begin inline asm
	{
    .reg .pred p;
    and.b32 %r930, %r937, %r932;    setp.ne.u32 p, %r930, 0;
    vote.ballot.sync.b32 %r930, p, 0xffffffff;
    @!p not.b32 %r930, %r930;
}

	// end inline asm
	and.b32  	%r946, %r930, %r945;
	mov.b32 	%r935, 64;
	// begin inline asm
	{
    .reg .pred p;
    and.b32 %r933, %r937, %r935;    setp.ne.u32 p, %r933, 0;
    vote.ballot.sync.b32 %r933, p, 0xffffffff;
    @!p not.b32 %r933, %r933;
}

	// end inline asm
	and.b32  	%r947, %r933, %r946;
	mov.b32 	%r938, 128;
	// begin inline asm
	{
    .reg .pred p;
    and.b32 %r936, %r937, %r938;    setp.ne.u32 p, %r936, 0;
    vote.ballot.sync.b32 %r936, p, 0xffffffff;
    @!p not.b32 %r936, %r936;
}

	// end inline asm
	and.b32  	%r948, %r936, %r947;
	clz.b32 	%r949, %r948;
	sub.s32 	%r209, 31, %r949;
	and.b32  	%r950, %r646, %r948;
	popc.b32 	%r210, %r950;
	setp.ne.s32 	%p86, %r295, %r209;
	mov.b32 	%r1790, 0;
	@%p86 bra 	$L__BB23_131;
	shl.b32 	%r951, %r937, 2;
	add.s32 	%r952, %r164, %r951;
	atom.shared.add.u32 	%r1790, [%r952], %r210;
$L__BB23_131:
	shfl.sync.idx.b32	%r978|%p87, %r1790, %r209, 31, -1;
	add.s32 	%r213, %r210, %r978;
	shr.u32 	%r979, %r1772, %r293;
	and.b32  	%r975, %r979, %r82;
	mov.b32 	%r955, 1;
	// begin inline asm
	{
    .reg .pred p;
    and.b32 %r953, %r975, %r955;    setp.ne.u32 p, %r953, 0;
    vote.ballot.sync.b32 %r953, p, 0xffffffff;
    @!p not.b32 %r953, %r953;
}

	// end inline asm
	mov.b32 	%r958, 2;
	// begin inline asm
	{
    .reg .pred p;
    and.b32 %r956, %r975, %r958;    setp.ne.u32 p, %r956, 0;
    vote.ballot.sync.b32 %r956, p, 0xffffffff;
    @!p not.b32 %r956, %r956;
}

	// end inline asm
	and.b32  	%r980, %r956, %r953;
	mov.b32 	%r961, 4;
	// begin inline asm
	{
    .reg .pred p;
    and.b32 %r959, %r975, %r961;    setp.ne.u32 p, %r959, 0;
    vote.ballot.sync.b32 %r959, p, 0xffffffff;
    @!p not.b32 %r959, %r959;
}

	// end inline asm
	and.b32  	%r981, %r959, %r980;
	mov.b32 	%r964, 8;
	// begin inline asm
	{
    .reg .pred p;
    and.b32 %r962, %r975, %r964;    setp.ne.u32 p, %r962, 0;
    vote.ballot.sync.b32 %r962, p, 0xffffffff;
    @!p not.b32 %r962, %r962;
}

	// end inline asm
	and.b32  	%r982, %r962, %r981;
	mov.b32 	%r967, 16;
	// begin inline asm
	{
    .reg .pred p;
    and.b32 %r965, %r975, %r967;    setp.ne.u32 p, %r965, 0;
    vote.ballot.sync.b32 %r965, p, 0xffffffff;
    @!p not.b32 %r965, %r965;
}

	// end inline asm
	and.b32  	%r983, %r965, %r982;
	mov.b32 	%r970, 32;
	// begin inline asm
	{
    .reg .pred p;
    and.b32 %r968, %r975, %r970;    setp.ne.u32 p, %r968, 0;
    vote.ballot.sync.b32 %r968, p, 0xffffffff;
    @!p not.b32 %r968, %r968;
}

	// end inline asm
	and.b32  	%r984, %r968, %r983;
	mov.b32 	%r973, 64;
	// begin inline asm
	{
    .reg .pred p;
    and.b32 %r971, %r975, %r973;    setp.ne.u32 p, %r971, 0;
    vote.ballot.sync.b32 %r971, p, 0xffffffff;
    @!p not.b32 %r971, %r971;
}

	// end inline asm
	and.b32  	%r985, %r971, %r984;
	mov.b32 	%r976, 128;
	// begin inline asm
	{
    .reg .pred p;
    and.b32 %r974, %r975, %r976;    setp.ne.u32 p, %r974, 0;
    vote.ballot.sync.b32 %r974, p, 0xffffffff;
    @!p not.b32 %r974, %r974;
}

	// end inline asm
	and.b32  	%r986, %r974, %r985;
	clz.b32 	%r987, %r986;
	sub.s32 	%r215, 31, %r987;
	and.b32  	%r988, %r646, %r986;
	popc.b32 	%r216, %r988;
	setp.ne.s32 	%p88, %r295, %r215;
	mov.b32 	%r1791, 0;
	@%p88 bra 	$L__BB23_133;
	shl.b32 	%r989, %r975, 2;
	add.s32 	%r990, %r164, %r989;
	atom.shared.add.u32 	%r1791, [%r990], %r216;
$L__BB23_133:
	shfl.sync.idx.b32	%r1016|%p89, %r1791, %r215, 31, -1;
	add.s32 	%r219, %r216, %r1016;
	shr.u32 	%r1017, %r1773, %r293;
	and.b32  	%r1013, %r1017, %r82;
	mov.b32 	%r993, 1;
	// begin inline asm
	{
    .reg .pred p;
    and.b32 %r991, %r1013, %r993;    setp.ne.u32 p, %r991, 0;
    vote.ballot.sync.b32 %r991, p, 0xffffffff;
    @!p not.b32 %r991, %r991;
}

	// end inline asm
	mov.b32 	%r996, 2;
	// begin inline asm
	{
    .reg .pred p;
    and.b32 %r994, %r1013, %r996;    setp.ne.u32 p, %r994, 0;
    vote.ballot.sync.b32 %r994, p, 0xffffffff;
    @!p not.b32 %r994, %r994;
}

	// end inline asm
	and.b32  	%r1018, %r994, %r991;
	mov.b32 	%r999, 4;
	// begin inline asm
	{
    .reg .pred p;
    and.b32 %r997, %r1013, %r999;    setp.ne.u32 p, %r997, 0;
    vote.ballot.sync.b32 %r997, p, 0xffffffff;
    @!p not.b32 %r997, %r997;
}

	// end inline asm
	and.b32  	%r1019, %r997, %r1018;
	mov.b32 	%r1002, 8;
	// begin inline asm
	{
    .reg .pred p;
    and.b32 %r1000, %r1013, %r1002;    setp.ne.u32 p, %r1000, 0;
    vote.ballot.sync.b32 %r1000, p, 0xffffffff;
    @!p not.b32 %r1000, %r1000;
}

	// end inline asm
	and.b32  	%r1020, %r1000, %r1019;
	mov.b32 	%r1005, 16;
	// begin inline asm
	{
    .reg .pred p;
    and.b32 %r1003, %r1013, %r1005;    setp.ne.u32 p, %r1003, 0;
    vote.ballot.sync.b32 %r1003, p, 0xffffffff;
    @!p not.b32 %r1003, %r1003;
}

	// end inline asm
	and.b32  	%r1021, %r1003, %r1020;
	mov.b32 	%r1008, 32;
	// begin inline asm
	{
    .reg .pred p;
    and.b32 %r1006, %r1013, %r1008;    setp.ne.u32 p, %r1006, 0;
    vote.ballot.sync.b32 %r1006, p, 0xffffffff;
    @!p not.b32 %r1006, %r1006;
}

	// end inline asm
	and.b32  	%r1022, %r1006, %r1021;
	mov.b32 	%r1011, 64;
	// begin inline asm
	{
    .reg .pred p;
    and.b32 %r1009, %r1013, %r1011;    setp.ne.u32 p, %r1009, 0;
    vote.ballot.sync.b32 %r1009, p, 0xffffffff;
    @!p not.b32 %r1009, %r1009;
}

	// end inline asm
	and.b32  	%r1023, %r1009, %r1022;
	mov.b32 	%r1014, 128;
	// begin inline asm
	{
    .reg .pred p;
    and.b32 %r1012, %r1013, %r1014;    setp.ne.u32 p, %r1012, 0;
    vote.ballot.sync.b32 %r1012, p, 0xffffffff;
    @!p not.b32 %r1012, %r1012;
}

	// end inline asm
	and.b32  	%r1024, %r1012, %r1023;
	clz.b32 	%r1025, %r1024;
	sub.s32 	%r221, 31, %r1025;
	and.b32  	%r1026, %r646, %r1024;
	popc.b32 	%r222, %r1026;
	setp.ne.s32 	%p90, %r295, %r221;
	mov.b32 	%r1792, 0;
	@%p90 bra 	$L__BB23_135;
	shl.b32 	%r1027, %r1013, 2;
	add.s32 	%r1028, %r164, %r1027;
	atom.shared.add.u32 	%r1792, [%r1028], %r222;
$L__BB23_135:
	shfl.sync.idx.b32	%r1054|%p91, %r1792, %r221, 31, -1;
	add.s32 	%r225, %r222, %r1054;
	shr.u32 	%r1055, %r1774, %r293;
	and.b32  	%r1051, %r1055, %r82;
	mov.b32 	%r1031, 1;
	// begin inline asm
	{
    .reg .pred p;
    and.b32 %r1029, %r1051, %r1031;    setp.ne.u32 p, %r1029, 0;
    vote.ballot.sync.b32 %r1029, p, 0xffffffff;
    @!p not.b32 %r1029, %r1029;
}

	// end inline asm
	mov.b32 	%r1034, 2;
	// begin inline asm
	{
    .reg .pred p;
    and.b32 %r1032, %r1051, %r1034;    setp.ne.u32 p, %r1032, 0;
    vote.ballot.sync.b32 %r1032, p, 0xffffffff;
    @!p not.b32 %r1032, %r1032;
}

	// end inline asm
	and.b32  	%r1056, %r1032, %r1029;
	mov.b32 	%r1037, 4;
	// begin inline asm
	{
    .reg .pred p;
    and.b32 %r1035, %r1051, %r1037;    setp.ne.u32 p, %r1035, 0;
    vote.ballot.sync.b32 %r1035, p, 0xffffffff;
    @!p not.b32 %r1035, %r1035;
}

	// end inline asm
	and.b32  	%r1057, %r1035, %r1056;
	mov.b32 	%r1040, 8;
	// begin inline asm
	{
    .reg .pred p;
    and.b32 %r1038, %r1051, %r1040;    setp.ne.u32 p, %r1038, 0;
    vote.ballot.sync.b32 %r1038, p, 0xffffffff;
    @!p not.b32 %r1038, %r1038;
}

	// end inline asm
	and.b32  	%r1058, %r1038, %r1057;
	mov.b32 	%r1043, 16;
	// begin inline asm
	{
    .reg .pred p;
    and.b32 %r1041, %r1051, %r1043;    setp.ne.u32 p, %r1041, 0;
    vote.ballot.sync.b32 %r1041, p, 0xffffffff;
    @!p not.b32 %r1041, %r1041;
}

	// end inline asm
	and.b32  	%r1059, %r1041, %r1058;
	mov.b32 	%r1046, 32;
	// begin inline asm
	{
    .reg .pred p;
    and.b32 %r1044, %r1051, %r1046;    setp.ne.u32 p, %r1044, 0;
    vote.ballot.sync.b32 %r1044, p, 0xffffffff;
    @!p not.b32 %r1044, %r1044;
}

	// end inline asm
	and.b32  	%r1060, %r1044, %r1059;
	mov.b32 	%r1049, 64;
	// begin inline asm
	{
    .reg .pred p;
    and.b32 %r1047, %r1051, %r1049;    setp.ne.u32 p, %r1047, 0;
    vote.ballot.sync.b32 %r1047, p, 0xffffffff;
    @!p not.b32 %r1047, %r1047;
}

	// end inline asm
	and.b32  	%r1061, %r1047, %r1060;
	mov.b32 	%r1052, 128;
	// begin inline asm
	{
    .reg .pred p;
    and.b32 %r1050, %r1051, %r1052;    setp.ne.u32 p, %r1050, 0;
    vote.ballot.sync.b32 %r1050, p, 0xffffffff;
    @!p not.b32 %r1050, %r1050;
}

	// end inline asm
	and.b32  	%r1062, %r1050, %r1061;
	clz.b32 	%r1063, %r1062;
	sub.s32 	%r227, 31, %r1063;
	and.b32  	%r1064, %r646, %r1062;
	popc.b32 	%r228, %r1064;
	setp.ne.s32 	%p92, %r295, %r227;
	mov.b32 	%r1793, 0;
	@%p92 bra 	$L__BB23_137;
	shl.b32 	%r1065, %r1051, 2;
	add.s32 	%r1066, %r164, %r1065;
	atom.shared.add.u32 	%r1793, [%r1066], %r228;
$L__BB23_137:
	shfl.sync.idx.b32	%r1092|%p93, %r1793, %r227, 31, -1;
	add.s32 	%r231, %r228, %r1092;
	shr.u32 	%r1093, %r1775, %r293;
	and.b32  	%r1089, %r1093, %r82;
	mov.b32 	%r1069, 1;
	// begin inline asm
	{
    .reg .pred p;
    and.b32 %r1067, %r1089, %r1069;    setp.ne.u32 p, %r1067, 0;
    vote.ballot.sync.b32 %r1067, p, 0xffffffff;
    @!p not.b32 %r1067, %r1067;
}

	// end inline asm
	mov.b32 	%r1072, 2;
	// begin inline asm
	{
    .reg .pred p;
    and.b32 %r1070, %r1089, %r1072;    setp.ne.u32 p, %r1070, 0;
    vote.ballot.sync.b32 %r1070, p, 0xffffffff;
    @!p not.b32 %r1070, %r1070;
}

	// end inline asm
	and.b32  	%r1094, %r1070, %r1067;
	mov.b32 	%r1075, 4;
	// begin inline asm
	{
    .reg .pred p;
    and.b32 %r1073, %r1089, %r1075;    setp.ne.u32 p, %r1073, 0;
    vote.ballot.sync.b32 %r1073, p, 0xffffffff;
    @!p not.b32 %r1073, %r1073;
}

	// end inline asm
	and.b32  	%r1095, %r1073, %r1094;
	mov.b32 	%r1078, 8;
	// begin inline asm
	{
    .reg .pred p;
    and.b32 %r1076, %r1089, %r1078;    setp.ne.u32 p, %r1076, 0;
    vote.ballot.sync.b32 %r1076, p, 0xffffffff;
    @!p not.b32 %r1076, %r1076;
}

	// end inline asm
	and.b32  	%r1096, %r1076, %r1095;
	mov.b32 	%r1081, 16;
	// begin inline asm
	{
    .reg .pred p;
    and.b32 %r1079, %r1089, %r1081;    setp.ne.u32 p, %r1079, 0;
    vote.ballot.sync.b32 %r1079, p, 0xffffffff;
    @!p not.b32 %r1079, %r1079;
}

	// end inline asm
	and.b32  	%r1097, %r1079, %r1096;
	mov.b32 	%r1084, 32;
	// begin inline asm
	{
    .reg .pred p;
    and.b32 %r1082, %r1089, %r1084;    setp.ne.u32 p, %r1082, 0;
    vote.ballot.sync.b32 %r1082, p, 0xffffffff;
    @!p not.b32 %r1082, %r1082;
}

	// end inline asm
	and.b32  	%r1098, %r1082, %r1097;
	mov.b32 	%r1087, 64;
	// begin inline asm
	{
    .reg .pred p;
    and.b32 %r1085, %r1089, %r1087;    setp.ne.u32 p, %r1085, 0;
    vote.ballot.sync.b32 %r1085, p, 0xffffffff;
    @!p not.b32 %r1085, %r1085;
}

	// end inline asm
	and.b32  	%r1099, %r1085, %r1098;
	mov.b32 	%r1090, 128;
	// begin inline asm
	{
    .reg .pred p;
    and.b32 %r1088, %r1089, %r1090;    setp.ne.u32 p, %r1088, 0;
    vote.ballot.sync.b32 %r1088, p, 0xffffffff;
    @!p not.b32 %r1088, %r1088;
}

	// end inline asm
	and.b32  	%r1100, %r1088, %r1099;
	clz.b32 	%r1101, %r1100;
	sub.s32 	%r233, 31, %r1101;
	and.b32  	%r1102, %r646, %r1100;
	popc.b32 	%r234, %r1102;
	setp.ne.s32 	%p94, %r295, %r233;
	mov.b32 	%r1794, 0;
	@%p94 bra 	$L__BB23_139;
	shl.b32 	%r1103, %r1089, 2;
	add.s32 	%r1104, %r164, %r1103;
	atom.shared.add.u32 	%r1794, [%r1104], %r234;
$L__BB23_139:
	shfl.sync.idx.b32	%r1130|%p95, %r1794, %r233, 31, -1;
	add.s32 	%r237, %r234, %r1130;
	shr.u32 	%r1131, %r1776, %r293;
	and.b32  	%r1127, %r1131, %r82;
	mov.b32 	%r1107, 1;
	// begin inline asm
	{
    .reg .pred p;
    and.b32 %r1105, %r1127, %r1107;    setp.ne.u32 p, %r1105, 0;
    vote.ballot.sync.b32 %r1105, p, 0xffffffff;
    @!p not.b32 %r1105, %r1105;
}

	// end inline asm
	mov.b32 	%r1110, 2;
	// begin inline asm
	{
    .reg .pred p;
    and.b32 %r1108, %r1127, %r1110;    setp.ne.u32 p, %r1108, 0;
    vote.ballot.sync.b32 %r1108, p, 0xffffffff;
    @!p not.b32 %r1108, %r1108;
}

	// end inline asm
	and.b32  	%r1132, %r1108, %r1105;
	mov.b32 	%r1113, 4;
	// begin inline asm
	{
    .reg .pred p;
    and.b32 %r1111, %r1127, %r1113;    setp.ne.u32 p, %r1111, 0;
    vote.ballot.sync.b32 %r1111, p, 0xffffffff;
    @!p not.b32 %r1111, %r1111;
}

	// end inline asm
	and.b32  	%r1133, %r1111, %r1132;
	mov.b32 	%r1116, 8;
	// begin inline asm
	{
    .reg .pred p;
    and.b32 %r1114, %r1127, %r1116;    setp.ne.u32 p, %r1114, 0;
    vote.ballot.sync.b32 %r1114, p, 0xffffffff;
    @!p not.b32 %r1114, %r1114;
}

	// end inline asm
	and.b32  	%r1134, %r1114, %r1133;
	mov.b32 	%r1119, 16;
	// begin inline asm
	{
    .reg .pred p;
    and.b32 %r1117, %r1127, %r1119;    setp.ne.u32 p, %r1117, 0;
    vote.ballot.sync.b32 %r1117, p, 0xffffffff;
    @!p not.b32 %r1117, %r1117;
}

	// end inline asm
	and.b32  	%r1135, %r1117, %r1134;
	mov.b32 	%r1122, 32;
	// begin inline asm
	{
    .reg .pred p;
    and.b32 %r1120, %r1127, %r1122;    setp.ne.u32 p, %r1120, 0;
    vote.ballot.sync.b32 %r1120, p, 0xffffffff;
    @!p not.b32 %r1120, %r1120;
}

	// end inline asm
	and.b32  	%r1136, %r1120, %r1135;
	mov.b32 	%r1125, 64;
	// begin inline asm
	{
    .reg .pred p;
    and.b32 %r1123, %r1127, %r1125;    setp.ne.u32 p, %r1123, 0;
    vote.ballot.sync.b32 %r1123, p, 0xffffffff;
    @!p not.b32 %r1123, %r1123;
}

	// end inline asm
	and.b32  	%r1137, %r1123, %r1136;
	mov.b32 	%r1128, 128;
	// begin inline asm
	{
    .reg .pred p;
    and.b32 %r1126, %r1127, %r1128;    setp.ne.u32 p, %r1126, 0;
    vote.ballot.sync.b32 %r1126, p, 0xffffffff;
    @!p not.b32 %r1126, %r1126;
}

	// end inline asm
	and.b32  	%r1138, %r1126, %r1137;
	clz.b32 	%r1139, %r1138;
	sub.s32 	%r239, 31, %r1139;
	and.b32  	%r1140, %r646, %r1138;
	popc.b32 	%r240, %r1140;
	setp.ne.s32 	%p96, %r295, %r239;
	mov.b32 	%r1795, 0;
	@%p96 bra 	$L__BB23_141;
	shl.b32 	%r1141, %r1127, 2;
	add.s32 	%r1142, %r164, %r1141;
	atom.shared.add.u32 	%r1795, [%r1142], %r240;
$L__BB23_141:
	shfl.sync.idx.b32	%r1168|%p97, %r1795, %r239, 31, -1;
	add.s32 	%r243, %r240, %r1168;
	shr.u32 	%r1169, %r1777, %r293;
	and.b32  	%r1165, %r1169, %r82;
	mov.b32 	%r1145, 1;
	// begin inline asm
	{
    .reg .pred p;
    and.b32 %r1143, %r1165, %r1145;    setp.ne.u32 p, %r1143, 0;
    vote.ballot.sync.b32 %r1143, p, 0xffffffff;
    @!p not.b32 %r1143, %r1143;
}

	// end inline asm
	mov.b32 	%r1148, 2;
	// begin inline asm
	{
    .reg .pred p;
    and.b32 %r1146, %r1165, %r1148;    setp.ne.u32 p, %r1146, 0;
    vote.ballot.sync.b32 %r1146, p, 0xffffffff;
    @!p not.b32 %r1146, %r1146;
}

	// end inline asm
	and.b32  	%r1170, %r1146, %r1143;
	mov.b32 	%r1151, 4;
	// begin inline asm
	{
    .reg .pred p;
    and.b32 %r1149, %r1165, %r1151;    setp.ne.u32 p, %r1149, 0;
    vote.ballot.sync.b32 %r1149, p, 0xffffffff;
    @!p not.b32 %r1149, %r1149;
}

	// end inline asm
	and.b32  	%r1171, %r1149, %r1170;
	mov.b32 	%r1154, 8;
	// begin inline asm
	{
    .reg .pred p;
    and.b32 %r1152, %r1165, %r1154;    setp.ne.u32 p, %r1152, 0;
    vote.ballot.sync.b32 %r1152, p, 0xffffffff;
    @!p not.b32 %r1152, %r1152;
}

	// end inline asm
	and.b32  	%r1172, %r1152, %r1171;
	mov.b32 	%r1157, 16;
	// begin inline asm
	{
    .reg .pred p;
    and.b32 %r1155, %r1165, %r1157;    setp.ne.u32 p, %r1155, 0;
    vote.ballot.sync.b32 %r1155, p, 0xffffffff;
    @!p not.b32 %r1155, %r1155;
}

	// end inline asm
	and.b32  	%r1173, %r1155, %r1172;
	mov.b32 	%r1160, 32;
	// begin inline asm
	{
    .reg .pred p;
    and.b32 %r1158, %r1165, %r1160;    setp.ne.u32 p, %r1158, 0;
    vote.ballot.sync.b32 %r1158, p, 0xffffffff;
    @!p not.b32 %r1158, %r1158;
}

	// end inline asm
	and.b32  	%r1174, %r1158, %r1173;
	mov.b32 	%r1163, 64;
	// begin inline asm
	{
    .reg .pred p;
    and.b32 %r1161, %r1165, %r1163;    setp.ne.u32 p, %r1161, 0;
    vote.ballot.sync.b32 %r1161, p, 0xffffffff;
    @!p not.b32 %r1161, %r1161;
}

	// end inline asm
	and.b32  	%r1175, %r1161, %r1174;
	mov.b32 	%r1166, 128;
	// begin inline asm
	{
    .reg .pred p;
    and.b32 %r1164, %r1165, %r1166;    setp.ne.u32 p, %r1164, 0;
    vote.ballot.sync.b32 %r1164, p, 0xffffffff;
    @!p not.b32 %r1164, %r1164;
}

	// end inline asm
	and.b32  	%r1176, %r1164, %r1175;
	clz.b32 	%r1177, %r1176;
	sub.s32 	%r245, 31, %r1177;
	and.b32  	%r1178, %r646, %r1176;
	popc.b32 	%r246, %r1178;
	setp.ne.s32 	%p98, %r295, %r245;
	mov.b32 	%r1796, 0;
	@%p98 bra 	$L__BB23_143;
	shl.b32 	%r1179, %r1165, 2;
	add.s32 	%r1180, %r164, %r1179;
	atom.shared.add.u32 	%r1796, [%r1180], %r246;
$L__BB23_143:
	shfl.sync.idx.b32	%r1206|%p99, %r1796, %r245, 31, -1;
	add.s32 	%r249, %r246, %r1206;
	shr.u32 	%r1207, %r1778, %r293;
	and.b32  	%r1203, %r1207, %r82;
	mov.b32 	%r1183, 1;
	// begin inline asm
	{
    .reg .pred p;
    and.b32 %r1181, %r1203, %r1183;    setp.ne.u32 p, %r1181, 0;
    vote.ballot.sync.b32 %r1181, p, 0xffffffff;
    @!p not.b32 %r1181, %r1181;
}

	// end inline asm
	mov.b32 	%r1186, 2;
	// begin inline asm
	{
    .reg .pred p;
    and.b32 %r1184, %r1203, %r1186;    setp.ne.u32 p, %r1184, 0;
    vote.ballot.sync.b32 %r1184, p, 0xffffffff;
    @!p not.b32 %r1184, %r1184;
}

	// end inline asm
	and.b32  	%r1208, %r1184, %r1181;
	mov.b32 	%r1189, 4;
	// begin inline asm
	{
    .reg .pred p;
    and.b32 %r1187, %r1203, %r1189;    setp.ne.u32 p, %r1187, 0;
    vote.ballot.sync.b32 %r1187, p, 0xffffffff;
    @!p not.b32 %r1187, %r1187;
}

	// end inline asm
	and.b32  	%r1209, %r1187, %r1208;
	mov.b32 	%r1192, 8;
	// begin inline asm
	{
    .reg .pred p;
    and.b32 %r1190, %r1203, %r1192;    setp.ne.u32 p, %r1190, 0;
    vote.ballot.sync.b32 %r1190, p, 0xffffffff;
    @!p not.b32 %r1190, %r1190;
}

	// end inline asm
	and.b32  	%r1210, %r1190, %r1209;
	mov.b32 	%r1195, 16;
	// begin inline asm
	{
    .reg .pred p;
    and.b32 %r1193, %r1203, %r1195;    setp.ne.u32 p, %r1193, 0;
    vote.ballot.sync.b32 %r1193, p, 0xffffffff;
    @!p not.b32 %r1193, %r1193;
}

	// end inline asm
	and.b32  	%r1211, %r1193, %r1210;
	mov.b32 	%r1198, 32;
	// begin inline asm
	{
    .reg .pred p;
    and.b32 %r1196, %r1203, %r1198;    setp.ne.u32 p, %r1196, 0;
    vote.ballot.sync.b32 %r1196, p, 0xffffffff;
    @!p not.b32 %r1196, %r1196;
}

	// end inline asm
	and.b32  	%r1212, %r1196, %r1211;
	mov.b32 	%r1201, 64;
	// begin inline asm
	{
    .reg .pred p;
    and.b32 %r1199, %r1203, %r1201;    setp.ne.u32 p, %r1199, 0;
    vote.ballot.sync.b32 %r1199, p, 0xffffffff;
    @!p not.b32 %r1199, %r1199;
}

	// end inline asm
	and.b32  	%r1213, %r1199, %r1212;
	mov.b32 	%r1204, 128;
	// begin inline asm
	{
    .reg .pred p;
    and.b32 %r1202, %r1203, %r1204;    setp.ne.u32 p, %r1202, 0;
    vote.ballot.sync.b32 %r1202, p, 0xffffffff;
    @!p not.b32 %r1202, %r1202;
}

	// end inline asm
	and.b32  	%r1214, %r1202, %r1213;
	clz.b32 	%r1215, %r1214;
	sub.s32 	%r251, 31, %r1215;
	and.b32  	%r1216, %r646, %r1214;
	popc.b32 	%r252, %r1216;
	setp.ne.s32 	%p100, %r295, %r251;
	mov.b32 	%r1797, 0;
	@%p100 bra 	$L__BB23_145;
	shl.b32 	%r1217, %r1203, 2;
	add.s32 	%r1218, %r164, %r1217;
	atom.shared.add.u32 	%r1797, [%r1218], %r252;
$L__BB23_145:
	shfl.sync.idx.b32	%r1244|%p101, %r1797, %r251, 31, -1;
	add.s32 	%r255, %r252, %r1244;
	shr.u32 	%r1245, %r1779, %r293;
	and.b32  	%r1241, %r1245, %r82;
	mov.b32 	%r1221, 1;
	// begin inline asm
	{
    .reg .pred p;
    and.b32 %r1219, %r1241, %r1221;    setp.ne.u32 p, %r1219, 0;
    vote.ballot.sync.b32 %r1219, p, 0xffffffff;
    @!p not.b32 %r1219, %r1219;
}

	// end inline asm
	mov.b32 	%r1224, 2;
	// begin inline asm
	{
    .reg .pred p;
    and.b32 %r1222, %r1241, %r1224;    setp.ne.u32 p, %r1222, 0;
    vote.ballot.sync.b32 %r1222, p, 0xffffffff;
    @!p not.b32 %r1222, %r1222;
}

	// end inline asm
	and.b32  	%r1246, %r1222, %r1219;
	mov.b32 	%r1227, 4;
	// begin inline asm
	{
    .reg .pred p;
    and.b32 %r1225, %r1241, %r1227;    setp.ne.u32 p, %r1225, 0;
    vote.ballot.sync.b32 %r1225, p, 0xffffffff;
    @!p not.b32 %r1225, %r1225;
}

	// end inline asm
	and.b32  	%r1247, %r1225, %r1246;
	mov.b32 	%r1230, 8;
	// begin inline asm
	{
    .reg .pred p;
    and.b32 %r1228, %r1241, %r1230;    setp.ne.u32 p, %r1228, 0;
    vote.ballot.sync.b32 %r1228, p, 0xffffffff;
    @!p not.b32 %r1228, %r1228;
}

	// end inline asm
	and.b32  	%r1248, %r1228, %r1247;
	mov.b32 	%r1233, 16;
	// begin inline asm
	{
    .reg .pred p;
    and.b32 %r1231, %r1241, %r1233;    setp.ne.u32 p, %r1231, 0;
    vote.ballot.sync.b32 %r1231, p, 0xffffffff;
    @!p not.b32 %r1231, %r1231;
}

	// end inline asm
	and.b32  	%r1249, %r1231, %r1248;
	mov.b32 	%r1236, 32;
	// begin inline asm
	{
    .reg .pred p;
    and.b32 %r1234, %r1241, %r1236;    setp.ne.u32 p, %r1234, 0;
    vote.ballot.sync.b32 %r1234, p, 0xffffffff;
    @!p not.b32 %r1234, %r1234;
}

	// end inline asm
	and.b32  	%r1250, %r1234, %r1249;
	mov.b32 	%r1239, 64;
	// begin inline asm
	{
    .reg .pred p;
    and.b32 %r1237, %r1241, %r1239;    setp.ne.u32 p, %r1237, 0;
    vote.ballot.sync.b32 %r1237, p, 0xffffffff;
    @!p not.b32 %r1237, %r1237;
}

	// end inline asm
	and.b32  	%r1251, %r1237, %r1250;
	mov.b32 	%r1242, 128;
	// begin inline asm
	{
    .reg .pred p;
    and.b32 %r1240, %r1241, %r1242;    setp.ne.u32 p, %r1240, 0;
    vote.ballot.sync.b32 %r1240, p, 0xffffffff;
    @!p not.b32 %r1240, %r1240;
}

	// end inline asm
	and.b32  	%r1252, %r1240, %r1251;
	clz.b32 	%r1253, %r1252;
	sub.s32 	%r257, 31, %r1253;
	and.b32  	%r1254, %r646, %r1252;
	popc.b32 	%r258, %r1254;
	setp.ne.s32 	%p102, %r295, %r257;
	mov.b32 	%r1798, 0;
	@%p102 bra 	$L__BB23_147;
	shl.b32 	%r1259, %r1241, 2;
	add.s32 	%r1260, %r164, %r1259;
	atom.shared.add.u32 	%r1798, [%r1260], %r258;
$L__BB23_147:
	shfl.sync.idx.b32	%r1286|%p103, %r1798, %r257, 31, -1;
	add.s32 	%r261, %r258, %r1286;
	shr.u32 	%r1287, %r1780, %r293;
	and.b32  	%r1283, %r1287, %r82;
	mov.b32 	%r1263, 1;
	// begin inline asm
	{
    .reg .pred p;
    and.b32 %r1261, %r1283, %r1263;    setp.ne.u32 p, %r1261, 0;
    vote.ballot.sync.b32 %r1261, p, 0xffffffff;
    @!p not.b32 %r1261, %r1261;
}

	// end inline asm
	mov.b32 	%r1266, 2;
	// begin inline asm
	{
    .reg .pred p;
    and.b32 %r1264, %r1283, %r1266;    setp.ne.u32 p, %r1264, 0;
    vote.ballot.sync.b32 %r1264, p, 0xffffffff;
    @!p not.b32 %r1264, %r1264;
}

	// end inline asm
	and.b32  	%r1288, %r1264, %r1261;
	mov.b32 	%r1269, 4;
	// begin inline asm
	{
    .reg .pred p;
    and.b32 %r1267, %r1283, %r1269;    setp.ne.u32 p, %r1267, 0;
    vote.ballot.sync.b32 %r1267, p, 0xffffffff;
    @!p not.b32 %r1267, %r1267;
}

	// end inline asm
	and.b32  	%r1289, %r1267, %r1288;
	mov.b32 	%r1272, 8;
	// begin inline asm
	{
    .reg .pred p;
    and.b32 %r1270, %r1283, %r1272;    setp.ne.u32 p, %r1270, 0;
    vote.ballot.sync.b32 %r1270, p, 0xffffffff;
    @!p not.b32 %r1270, %r1270;
}

	// end inline asm
	and.b32  	%r1290, %r1270, %r1289;
	mov.b32 	%r1275, 16;
	// begin inline asm
	{
    .reg .pred p;
    and.b32 %r1273, %r1283, %r1275;    setp.ne.u32 p, %r1273, 0;
    vote.ballot.sync.b32 %r1273, p, 0xffffffff;
    @!p not.b32 %r1273, %r1273;
}

	// end inline asm
	and.b32  	%r1291, %r1273, %r1290;
	mov.b32 	%r1278, 32;
	// begin inline asm
	{
    .reg .pred p;
    and.b32 %r1276, %r1283, %r1278;    setp.ne.u32 p, %r1276, 0;
    vote.ballot.sync.b32 %r1276, p, 0xffffffff;
    @!p not.b32 %r1276, %r1276;
}

	// end inline asm
	and.b32  	%r1292, %r1276, %r1291;
	mov.b32 	%r1281, 64;
	// begin inline asm
	{
    .reg .pred p;
    and.b32 %r1279, %r1283, %r1281;    setp.ne.u32 p, %r1279, 0;
    vote.ballot.sync.b32 %r1279, p, 0xffffffff;
    @!p not.b32 %r1279, %r1279;
}

	// end inline asm
	and.b32  	%r1293, %r1279, %r1292;
	mov.b32 	%r1284, 128;
	// begin inline asm
	{
    .reg .pred p;
    and.b32 %r1282, %r1283, %r1284;    setp.ne.u32 p, %r1282, 0;
    vote.ballot.sync.b32 %r1282, p, 0xffffffff;
    @!p not.b32 %r1282, %r1282;
}

	// end inline asm
	and.b32  	%r1294, %r1282, %r1293;
	clz.b32 	%r1295, %r1294;
	sub.s32 	%r263, 31, %r1295;
	and.b32  	%r1296, %r646, %r1294;
	popc.b32 	%r264, %r1296;
	setp.ne.s32 	%p104, %r295, %r263;
	mov.b32 	%r1799, 0;
	@%p104 bra 	$L__BB23_149;
	shl.b32 	%r1301, %r1283, 2;
	add.s32 	%r1302, %r164, %r1301;
	atom.shared.add.u32 	%r1799, [%r1302], %r264;
$L__BB23_149:
	shfl.sync.idx.b32	%r1328|%p105, %r1799, %r263, 31, -1;
	add.s32 	%r267, %r264, %r1328;
	shr.u32 	%r1329, %r1781, %r293;
	and.b32  	%r1325, %r1329, %r82;
	mov.b32 	%r1305, 1;
	// begin inline asm
	{
    .reg .pred p;
    and.b32 %r1303, %r1325, %r1305;    setp.ne.u32 p, %r1303, 0;
    vote.ballot.sync.b32 %r1303, p, 0xffffffff;
    @!p not.b32 %r1303, %r1303;
}

	// end inline asm
	mov.b32 	%r1308, 2;
	// begin inline asm
	{
    .reg .pred p;
    and.b32 %r1306, %r1325, %r1308;    setp.ne.u32 p, %r1306, 0;
    vote.ballot.sync.b32 %r1306, p, 0xffffffff;
    @!p not.b32 %r1306, %r1306;
}

	// end inline asm
	and.b32  	%r1330, %r1306, %r1303;
	mov.b32 	%r1311, 4;
	// begin inline asm
	{
    .reg .pred p;
    and.b32 %r1309, %r1325, %r1311;    setp.ne.u32 p, %r1309, 0;
    vote.ballot.sync.b32 %r1309, p, 0xffffffff;
    @!p not.b32 %r1309, %r1309;
}

	// end inline asm
	and.b32  	%r1331, %r1309, %r1330;
	mov.b32 	%r1314, 8;
	// begin inline asm
	{
    .reg .pred p;
    and.b32 %r1312, %r1325, %r1314;    setp.ne.u32 p, %r1312, 0;
    vote.ballot.sync.b32 %r1312, p, 0xffffffff;
    @!p not.b32 %r1312, %r1312;
}

	// end inline asm
	and.b32  	%r1332, %r1312, %r1331;
	mov.b32 	%r1317, 16;
	// begin inline asm
	{
    .reg .pred p;
    and.b32 %r1315, %r1325, %r1317;    setp.ne.u32 p, %r1315, 0;
    vote.ballot.sync.b32 %r1315, p, 0xffffffff;
    @!p not.b32 %r1315, %r1315;
}

	// end inline asm
	and.b32  	%r1333, %r1315, %r1332;
	mov.b32 	%r1320, 32;
	// begin inline asm
	{
    .reg .pred p;
    and.b32 %r1318, %r1325, %r1320;    setp.ne.u32 p, %r1318, 0;
    vote.ballot.sync.b32 %r1318, p, 0xffffffff;
    @!p not.b32 %r1318, %r1318;
}

	// end inline asm
	and.b32  	%r1334, %r1318, %r1333;
	mov.b32 	%r1323, 64;
	// begin inline asm
	{
    .reg .pred p;
    and.b32 %r1321, %r1325, %r1323;    setp.ne.u32 p, %r1321, 0;
    vote.ballot.sync.b32 %r1321, p, 0xffffffff;
    @!p not.b32 %r1321, %r1321;
}

	// end inline asm
	and.b32  	%r1335, %r1321, %r1334;
	mov.b32 	%r1326, 128;
	// begin inline asm
	{
    .reg .pred p;
    and.b32 %r1324, %r1325, %r1326;    setp.ne.u32 p, %r1324, 0;
    vote.ballot.sync.b32 %r1324, p, 0xffffffff;
    @!p not.b32 %r1324, %r1324;
}

	// end inline asm
	and.b32  	%r1336, %r1324, %r1335;
	clz.b32 	%r1337, %r1336;
	sub.s32 	%r269, 31, %r1337;
	and.b32  	%r1338, %r646, %r1336;
	popc.b32 	%r270, %r1338;
	setp.ne.s32 	%p106, %r295, %r269;
	mov.b32 	%r1800, 0;
	@%p106 bra 	$L__BB23_151;
	shl.b32 	%r1339, %r1, 5;
	and.b32  	%r1340, %r1339, 31744;
	add.s32 	%r1342, %r551, %r1340;
	shl.b32 	%r1343, %r1325, 2;
	add.s32 	%r1344, %r1342, %r1343;
	atom.shared.add.u32 	%r1800, [%r1344], %r270;
$L__BB23_151:
	shfl.sync.idx.b32	%r1370|%p107, %r1800, %r269, 31, -1;
	add.s32 	%r273, %r270, %r1370;
	shr.u32 	%r1371, %r1782, %r293;
	and.b32  	%r1367, %r1371, %r82;
	mov.b32 	%r1347, 1;
	// begin inline asm
	{
    .reg .pred p;
    and.b32 %r1345, %r1367, %r1347;    setp.ne.u32 p, %r1345, 0;
    vote.ballot.sync.b32 %r1345, p, 0xffffffff;
    @!p not.b32 %r1345, %r1345;
}

	// end inline asm
	mov.b32 	%r1350, 2;
	// begin inline asm
	{
    .reg .pred p;
    and.b32 %r1348, %r1367, %r1350;    setp.ne.u32 p, %r1348, 0;
    vote.ballot.sync.b32 %r1348, p, 0xffffffff;
    @!p not.b32 %r1348, %r1348;
}

	// end inline asm
	and.b32  	%r1372, %r1348, %r1345;
	mov.b32 	%r1353, 4;
	// begin inline asm
	{
    .reg .pred p;
    and.b32 %r1351, %r1367, %r1353;    setp.ne.u32 p, %r1351, 0;
    vote.ballot.sync.b32 %r1351, p, 0xffffffff;
    @!p not.b32 %r1351, %r1351;
}

	// end inline asm
	and.b32  	%r1373, %r1351, %r1372;
	mov.b32 	%r1356, 8;
	// begin inline asm
	{
    .reg .pred p;
    and.b32 %r1354, %r1367, %r1356;    setp.ne.u32 p, %r1354, 0;
    vote.ballot.sync.b32 %r1354, p, 0xffffffff;
    @!p not.b32 %r1354, %r1354;
}

	// end inline asm
	and.b32  	%r1374, %r1354, %r1373;
	mov.b32 	%r1359, 16;
	// begin inline asm
	{
    .reg .pred p;
    and.b32 %r1357, %r1367, %r1359;    setp.ne.u32 p, %r1357, 0;
    vote.ballot.sync.b32 %r1357, p, 0xffffffff;
    @!p not.b32 %r1357, %r1357;
}

	// end inline asm
	and.b32  	%r1375, %r1357, %r1374;
	mov.b32 	%r1362, 32;
	// begin inline asm
	{
    .reg .pred p;
    and.b32 %r1360, %r1367, %r1362;    setp.ne.u32 p, %r1360, 0;
    vote.ballot.sync.b32 %r1360, p, 0xffffffff;
    @!p not.b32 %r1360, %r1360;
}

	// end inline asm
	and.b32  	%r1376, %r1360, %r1375;
	mov.b32 	%r1365, 64;
	// begin inline asm
	{
    .reg .pred p;
    and.b32 %r1363, %r1367, %r1365;    setp.ne.u32 p, %r1363, 0;
    vote.ballot.sync.b32 %r1363, p, 0xffffffff;
    @!p not.b32 %r1363, %r1363;
}

	// end inline asm
	and.b32  	%r1377, %r1363, %r1376;
	mov.b32 	%r1368, 128;
	// begin inline asm
	{
    .reg .pred p;
    and.b32 %r1366, %r1367, %r1368;    setp.ne.u32 p, %r1366, 0;
    vote.ballot.sync.b32 %r1366, p, 0xffffffff;
    @!p not.b32 %r1366, %r1366;
}

	// end inline asm
	and.b32  	%r1378, %r1366, %r1377;
	clz.b32 	%r1379, %r1378;
	sub.s32 	%r275, 31, %r1379;
	and.b32  	%r1380, %r646, %r1378;
	popc.b32 	%r276, %r1380;
	setp.ne.s32 	%p108, %r295, %r275;
	mov.b32 	%r1801, 0;
	@%p108 bra 	$L__BB23_153;
	shl.b32 	%r1385, %r1367, 2;
	add.s32 	%r1386, %r164, %r1385;
	atom.shared.add.u32 	%r1801, [%r1386], %r276;
$L__BB23_153:
	setp.gt.u32 	%p109, %r1, 255;
	shfl.sync.idx.b32	%r1387|%p110, %r1801, %r275, 31, -1;
	add.s32 	%r1388, %r276, %r1387;
	bar.sync 	0;
	shl.b32 	%r1389, %r171, 2;
	add.s32 	%r1391, %r551, %r1389;
	st.shared.u32 	[%r1391+-4], %r1764;
	shl.b32 	%r1392, %r177, 2;
	add.s32 	%r1393, %r551, %r1392;
	st.shared.u32 	[%r1393+-4], %r1765;
	shl.b32 	%r1394, %r183, 2;
	add.s32 	%r1395, %r551, %r1394;
	st.shared.u32 	[%r1395+-4], %r1766;
	shl.b32 	%r1396, %r189, 2;
	add.s32 	%r1397, %r551, %r1396;
	st.shared.u32 	[%r1397+-4], %r1767;
	shl.b32 	%r1398, %r195, 2;
	add.s32 	%r1399, %r551, %r1398;
	st.shared.u32 	[%r1399+-4], %r1768;
	shl.b32 	%r1400, %r201, 2;
	add.s32 	%r1401, %r551, %r1400;
	st.shared.u32 	[%r1401+-4], %r1769;
	shl.b32 	%r1402, %r207, 2;
	add.s32 	%r1403, %r551, %r1402;
	st.shared.u32 	[%r1403+-4], %r1770;
	shl.b32 	%r1404, %r213, 2;
	add.s32 	%r1405, %r551, %r1404;
	st.shared.u32 	[%r1405+-4], %r1771;
	shl.b32 	%r1406, %r219, 2;
	add.s32 	%r1407, %r551, %r1406;
	st.shared.u32 	[%r1407+-4], %r1772;
	shl.b32 	%r1408, %r225, 2;
	add.s32 	%r1409, %r551, %r1408;
	st.shared.u32 	[%r1409+-4], %r1773;
	shl.b32 	%r1410, %r231, 2;
	add.s32 	%r1411, %r551, %r1410;
	st.shared.u32 	[%r1411+-4], %r1774;
	shl.b32 	%r1412, %r237, 2;
	add.s32 	%r1413, %r551, %r1412;
	st.shared.u32 	[%r1413+-4], %r1775;
	shl.b32 	%r1414, %r243, 2;
	add.s32 	%r1415, %r551, %r1414;
	st.shared.u32 	[%r1415+-4], %r1776;
	shl.b32 	%r1416, %r249, 2;
	add.s32 	%r1417, %r551, %r1416;
	st.shared.u32 	[%r1417+-4], %r1777;
	shl.b32 	%r1418, %r255, 2;
	add.s32 	%r1419, %r551, %r1418;
	st.shared.u32 	[%r1419+-4], %r1778;
	shl.b32 	%r1420, %r261, 2;
	add.s32 	%r1421, %r551, %r1420;
	st.shared.u32 	[%r1421+-4], %r1779;
	shl.b32 	%r1422, %r267, 2;
	add.s32 	%r1423, %r551, %r1422;
	st.shared.u32 	[%r1423+-4], %r1780;
	shl.b32 	%r1424, %r273, 2;
	add.s32 	%r1425, %r551, %r1424;
	st.shared.u32 	[%r1425+-4], %r1781;
	shl.b32 	%r1426, %r1388, 2;
	add.s32 	%r1427, %r551, %r1426;
	st.shared.u32 	[%r1427+-4], %r1782;
	shl.b32 	%r1428, %r1, 3;
	add.s32 	%r1429, %r551, %r1428;
	add.s32 	%r279, %r1429, 29184;
	@%p109 bra 	$L__BB23_161;
	ld.param.u64 	%rd236, [_ZN3cub18CUB_300001_SM_10006detail10radix_sort29DeviceRadixSortOnesweepKernelINS1_5radix10policy_hubIiNS0_8NullTypeEyE10Policy1000ELNS0_9SortOrderE0EiS6_yiiNS1_21identity_decomposer_tEEEvPT5_SC_PT3_PKSD_PT1_PKSH_PT2_PKSL_T4_iiT6__param_3];
	cvta.to.global.u64 	%rd57, %rd236;
	shl.b64 	%rd58, %rd7, 3;
	add.s64 	%rd59, %rd57, %rd58;
	ld.global.u64 	%rd60, [%rd59];
	cvt.s64.s32 	%rd61, %r163;
	sub.s64 	%rd238, %rd60, %rd61;
	st.shared.u64 	[%r279], %rd238;
	setp.lt.s32 	%p111, %r3, 1;
	mov.u32 	%r1805, %r1759;
	@%p111 bra 	$L__BB23_160;
	mov.b32 	%r1803, -1;
	mov.u32 	%r1802, %r3;
	mov.u32 	%r1805, %r1759;
$L__BB23_156:
	ld.param.u64 	%rd229, [_ZN3cub18CUB_300001_SM_10006detail10radix_sort29DeviceRadixSortOnesweepKernelINS1_5radix10policy_hubIiNS0_8NullTypeEyE10Policy1000ELNS0_9SortOrderE0EiS6_yiiNS1_21identity_decomposer_tEEEvPT5_SC_PT3_PKSD_PT1_PKSH_PT2_PKSL_T4_iiT6__param_0];
	add.s32 	%r283, %r1802, -1;
	shl.b32 	%r1431, %r283, 8;
	add.s32 	%r1432, %r1431, %r1;
	cvta.to.global.u64 	%rd62, %rd229;
	mul.wide.s32 	%rd63, %r1432, 4;
	add.s64 	%rd16, %rd62, %rd63;
$L__BB23_157:
	membar.cta;
	ld.volatile.global.u32 	%r284, [%rd16];
	setp.eq.s32 	%p112, %r284, 0;
	@%p112 bra 	$L__BB23_157;
	and.b32  	%r1433, %r284, 1073741823;
	add.s32 	%r1805, %r1433, %r1805;
	setp.gt.s32 	%p113, %r284, -1;
	vote.sync.ballot.b32 	%r1803, %p113, %r1803;
	setp.gt.u32 	%p115, %r1802, 1;
	and.pred  	%p116, %p113, %p115;
	mov.u32 	%r1802, %r283;
	@%p116 bra 	$L__BB23_156;
	ld.shared.u64 	%rd238, [%r279];
$L__BB23_160:
	ld.param.u64 	%rd230, [_ZN3cub18CUB_300001_SM_10006detail10radix_sort29DeviceRadixSortOnesweepKernelINS1_5radix10policy_hubIiNS0_8NullTypeEyE10Policy1000ELNS0_9SortOrderE0EiS6_yiiNS1_21identity_decomposer_tEEEvPT5_SC_PT3_PKSD_PT1_PKSH_PT2_PKSL_T4_iiT6__param_0];
	or.b32  	%r1434, %r1805, -2147483648;
	cvta.to.global.u64 	%rd64, %rd230;
	shl.b32 	%r1435, %r3, 8;
	add.s32 	%r1436, %r1435, %r1;
	mul.wide.s32 	%rd65, %r1436, 4;
	add.s64 	%rd66, %rd64, %rd65;
	st.volatile.global.u32 	[%rd66], %r1434;
	sub.s32 	%r1437, %r1805, %r1759;
	cvt.s64.s32 	%rd67, %r1437;
	add.s64 	%rd68, %rd238, %rd67;
	st.shared.u64 	[%r279], %rd68;
$L__BB23_161:
	ld.param.u32 	%r1711, [_ZN3cub18CUB_300001_SM_10006detail10radix_sort29DeviceRadixSortOnesweepKernelINS1_5radix10policy_hubIiNS0_8NullTypeEyE10Policy1000ELNS0_9SortOrderE0EiS6_yiiNS1_21identity_decomposer_tEEEvPT5_SC_PT3_PKSD_PT1_PKSH_PT2_PKSL_T4_iiT6__param_8];
	ld.param.u64 	%rd233, [_ZN3cub18CUB_300001_SM_10006detail10radix_sort29DeviceRadixSortOnesweepKernelINS1_5radix10policy_hubIiNS0_8NullTypeEyE10Policy1000ELNS0_9SortOrderE0EiS6_yiiNS1_21identity_decomposer_tEEEvPT5_SC_PT3_PKSD_PT1_PKSH_PT2_PKSL_T4_iiT6__param_2];
	setp.gt.u32 	%p117, %r1, 255;
	mad.lo.s32 	%r288, %r3, 7296, 7296;
	setp.lt.s32 	%p118, %r288, %r1711;
	setp.eq.s64 	%p119, %rd233, 0;
	or.pred  	%p120, %p119, %p118;
	or.pred  	%p121, %p117, %p120;
	@%p121 bra 	$L__BB23_163;
	ld.param.u64 	%rd234, [_ZN3cub18CUB_300001_SM_10006detail10radix_sort29DeviceRadixSortOnesweepKernelINS1_5radix10policy_hubIiNS0_8NullTypeEyE10Policy1000ELNS0_9SortOrderE0EiS6_yiiNS1_21identity_decomposer_tEEEvPT5_SC_PT3_PKSD_PT1_PKSH_PT2_PKSL_T4_iiT6__param_2];
	ld.shared.u64 	%rd69, [%r279];
	cvt.s64.s32 	%rd70, %r1759;
	cvt.s64.s32 	%rd71, %r163;
	add.s64 	%rd72, %rd71, %rd70;
	add.s64 	%rd73, %rd72, %rd69;
	cvta.to.global.u64 	%rd74, %rd234;
	shl.b64 	%rd75, %rd7, 3;
	add.s64 	%rd76, %rd74, %rd75;
	st.global.u64 	[%rd76], %rd73;
$L__BB23_163:
	ld.param.u32 	%r1712, [_ZN3cub18CUB_300001_SM_10006detail10radix_sort29DeviceRadixSortOnesweepKernelINS1_5radix10policy_hubIiNS0_8NullTypeEyE10Policy1000ELNS0_9SortOrderE0EiS6_yiiNS1_21identity_decomposer_tEEEvPT5_SC_PT3_PKSD_PT1_PKSH_PT2_PKSL_T4_iiT6__param_8];
	shl.b32 	%r1438, %r1, 2;
	add.s32 	%r289, %r551, %r1438;
	setp.gt.s32 	%p122, %r288, %r1712;
	bar.sync 	0;
	@%p122 bra 	$L__BB23_165;
	ld.shared.u32 	%r1440, [%r289];
	shr.u32 	%r1441, %r1440, %r293;
	and.b32  	%r1442, %r1441, %r82;
	shl.b32 	%r1443, %r1442, 3;
	add.s32 	%r1445, %r551, 29184;
	add.s32 	%r1446, %r1445, %r1443;
	ld.shared.u64 	%rd77, [%r1446];
	add.s64 	%rd78, %rd77, %rd7;
	xor.b32  	%r1447, %r1440, -2147483648;
	shl.b64 	%rd79, %rd78, 2;
	add.s64 	%rd80, %rd1, %rd79;
	st.global.u32 	[%rd80], %r1447;
	bar.warp.sync 	-1;
	ld.shared.u32 	%r1448, [%r289+1536];
	shr.u32 	%r1449, %r1448, %r293;
	and.b32  	%r1450, %r1449, %r82;
	shl.b32 	%r1451, %r1450, 3;
	add.s32 	%r1452, %r1445, %r1451;
	ld.shared.u64 	%rd81, [%r1452];
	add.s64 	%rd82, %rd81, %rd7;
	xor.b32  	%r1453, %r1448, -2147483648;
	shl.b64 	%rd83, %rd82, 2;
	add.s64 	%rd84, %rd1, %rd83;
	st.global.u32 	[%rd84+1536], %r1453;
	bar.warp.sync 	-1;
	ld.shared.u32 	%r1454, [%r289+3072];
	shr.u32 	%r1455, %r1454, %r293;
	and.b32  	%r1456, %r1455, %r82;
	shl.b32 	%r1457, %r1456, 3;
	add.s32 	%r1458, %r1445, %r1457;
	ld.shared.u64 	%rd85, [%r1458];
	add.s64 	%rd86, %rd85, %rd7;
	xor.b32  	%r1459, %r1454, -2147483648;
	shl.b64 	%rd87, %rd86, 2;
	add.s64 	%rd88, %rd1, %rd87;
	st.global.u32 	[%rd88+3072], %r1459;
	bar.warp.sync 	-1;
	ld.shared.u32 	%r1460, [%r289+4608];
	shr.u32 	%r1461, %r1460, %r293;
	and.b32  	%r1462, %r1461, %r82;
	shl.b32 	%r1463, %r1462, 3;
	add.s32 	%r1464, %r1445, %r1463;
	ld.shared.u64 	%rd89, [%r1464];
	add.s64 	%rd90, %rd89, %rd7;
	xor.b32  	%r1465, %r1460, -2147483648;
	shl.b64 	%rd91, %rd90, 2;
	add.s64 	%rd92, %rd1, %rd91;
	st.global.u32 	[%rd92+4608], %r1465;
	bar.warp.sync 	-1;
	ld.shared.u32 	%r1466, [%r289+6144];
	shr.u32 	%r1467, %r1466, %r293;
	and.b32  	%r1468, %r1467, %r82;
	shl.b32 	%r1469, %r1468, 3;
	add.s32 	%r1470, %r1445, %r1469;
	ld.shared.u64 	%rd93, [%r1470];
	add.s64 	%rd94, %rd93, %rd7;
	xor.b32  	%r1471, %r1466, -2147483648;
	shl.b64 	%rd95, %rd94, 2;
	add.s64 	%rd96, %rd1, %rd95;
	st.global.u32 	[%rd96+6144], %r1471;
	bar.warp.sync 	-1;
	ld.shared.u32 	%r1472, [%r289+7680];
	shr.u32 	%r1473, %r1472, %r293;
	and.b32  	%r1474, %r1473, %r82;
	shl.b32 	%r1475, %r1474, 3;
	add.s32 	%r1476, %r1445, %r1475;
	ld.shared.u64 	%rd97, [%r1476];
	add.s64 	%rd98, %rd97, %rd7;
	xor.b32  	%r1477, %r1472, -2147483648;
	shl.b64 	%rd99, %rd98, 2;
	add.s64 	%rd100, %rd1, %rd99;
	st.global.u32 	[%rd100+7680], %r1477;
	bar.warp.sync 	-1;
	ld.shared.u32 	%r1478, [%r289+9216];
	shr.u32 	%r1479, %r1478, %r293;
	and.b32  	%r1480, %r1479, %r82;
	shl.b32 	%r1481, %r1480, 3;
	add.s32 	%r1482, %r1445, %r1481;
	ld.shared.u64 	%rd101, [%r1482];
	add.s64 	%rd102, %rd101, %rd7;
	xor.b32  	%r1483, %r1478, -2147483648;
	shl.b64 	%rd103, %rd102, 2;
	add.s64 	%rd104, %rd1, %rd103;
	st.global.u32 	[%rd104+9216], %r1483;
	bar.warp.sync 	-1;
	ld.shared.u32 	%r1484, [%r289+10752];
	shr.u32 	%r1485, %r1484, %r293;
	and.b32  	%r1486, %r1485, %r82;
	shl.b32 	%r1487, %r1486, 3;
	add.s32 	%r1488, %r1445, %r1487;
	ld.shared.u64 	%rd105, [%r1488];
	add.s64 	%rd106, %rd105, %rd7;
	xor.b32  	%r1489, %r1484, -2147483648;
	shl.b64 	%rd107, %rd106, 2;
	add.s64 	%rd108, %rd1, %rd107;
	st.global.u32 	[%rd108+10752], %r1489;
	bar.warp.sync 	-1;
	ld.shared.u32 	%r1490, [%r289+12288];
	shr.u32 	%r1491, %r1490, %r293;
	and.b32  	%r1492, %r1491, %r82;
	shl.b32 	%r1493, %r1492, 3;
	add.s32 	%r1494, %r1445, %r1493;
	ld.shared.u64 	%rd109, [%r1494];
	add.s64 	%rd110, %rd109, %rd7;
	xor.b32  	%r1495, %r1490, -2147483648;
	shl.b64 	%rd111, %rd110, 2;
	add.s64 	%rd112, %rd1, %rd111;
	st.global.u32 	[%rd112+12288], %r1495;
	bar.warp.sync 	-1;
	ld.shared.u32 	%r1496, [%r289+13824];
	shr.u32 	%r1497, %r1496, %r293;
	and.b32  	%r1498, %r1497, %r82;
	shl.b32 	%r1499, %r1498, 3;
	add.s32 	%r1500, %r1445, %r1499;
	ld.shared.u64 	%rd113, [%r1500];
	add.s64 	%rd114, %rd113, %rd7;
	xor.b32  	%r1501, %r1496, -2147483648;
	shl.b64 	%rd115, %rd114, 2;
	add.s64 	%rd116, %rd1, %rd115;
	st.global.u32 	[%rd116+13824], %r1501;
	bar.warp.sync 	-1;
	ld.shared.u32 	%r1502, [%r289+15360];
	shr.u32 	%r1503, %r1502, %r293;
	and.b32  	%r1504, %r1503, %r82;
	shl.b32 	%r1505, %r1504, 3;
	add.s32 	%r1506, %r1445, %r1505;
	ld.shared.u64 	%rd117, [%r1506];
	add.s64 	%rd118, %rd117, %rd7;
	xor.b32  	%r1507, %r1502, -2147483648;
	shl.b64 	%rd119, %rd118, 2;
	add.s64 	%rd120, %rd1, %rd119;
	st.global.u32 	[%rd120+15360], %r1507;
	bar.warp.sync 	-1;
	ld.shared.u32 	%r1508, [%r289+16896];
	shr.u32 	%r1509, %r1508, %r293;
	and.b32  	%r1510, %r1509, %r82;
	shl.b32 	%r1511, %r1510, 3;
	add.s32 	%r1512, %r1445, %r1511;
	ld.shared.u64 	%rd121, [%r1512];
	add.s64 	%rd122, %rd121, %rd7;
	xor.b32  	%r1513, %r1508, -2147483648;
	shl.b64 	%rd123, %rd122, 2;
	add.s64 	%rd124, %rd1, %rd123;
	st.global.u32 	[%rd124+16896], %r1513;
	bar.warp.sync 	-1;
	ld.shared.u32 	%r1514, [%r289+18432];
	shr.u32 	%r1515, %r1514, %r293;
	and.b32  	%r1516, %r1515, %r82;
	shl.b32 	%r1517, %r1516, 3;
	add.s32 	%r1518, %r1445, %r1517;
	ld.shared.u64 	%rd125, [%r1518];
	add.s64 	%rd126, %rd125, %rd7;
	xor.b32  	%r1519, %r1514, -2147483648;
	shl.b64 	%rd127, %rd126, 2;
	add.s64 	%rd128, %rd1, %rd127;
	st.global.u32 	[%rd128+18432], %r1519;
	bar.warp.sync 	-1;
	ld.shared.u32 	%r1520, [%r289+19968];
	shr.u32 	%r1521, %r1520, %r293;
	and.b32  	%r1522, %r1521, %r82;
	shl.b32 	%r1523, %r1522, 3;
	add.s32 	%r1524, %r1445, %r1523;
	ld.shared.u64 	%rd129, [%r1524];
	add.s64 	%rd130, %rd129, %rd7;
	xor.b32  	%r1525, %r1520, -2147483648;
	shl.b64 	%rd131, %rd130, 2;
	add.s64 	%rd132, %rd1, %rd131;
	st.global.u32 	[%rd132+19968], %r1525;
	bar.warp.sync 	-1;
	ld.shared.u32 	%r1526, [%r289+21504];
	shr.u32 	%r1527, %r1526, %r293;
	and.b32  	%r1528, %r1527, %r82;
	shl.b32 	%r1529, %r1528, 3;
	add.s32 	%r1530, %r1445, %r1529;
	ld.shared.u64 	%rd133, [%r1530];
	add.s64 	%rd134, %rd133, %rd7;
	xor.b32  	%r1531, %r1526, -2147483648;
	shl.b64 	%rd135, %rd134, 2;
	add.s64 	%rd136, %rd1, %rd135;
	st.global.u32 	[%rd136+21504], %r1531;
	bar.warp.sync 	-1;
	ld.shared.u32 	%r1532, [%r289+23040];
	shr.u32 	%r1533, %r1532, %r293;
	and.b32  	%r1534, %r1533, %r82;
	shl.b32 	%r1535, %r1534, 3;
	add.s32 	%r1536, %r1445, %r1535;
	ld.shared.u64 	%rd137, [%r1536];
	add.s64 	%rd138, %rd137, %rd7;
	xor.b32  	%r1537, %r1532, -2147483648;
	shl.b64 	%rd139, %rd138, 2;
	add.s64 	%rd140, %rd1, %rd139;
	st.global.u32 	[%rd140+23040], %r1537;
	bar.warp.sync 	-1;
	ld.shared.u32 	%r1538, [%r289+24576];
	shr.u32 	%r1539, %r1538, %r293;
	and.b32  	%r1540, %r1539, %r82;
	shl.b32 	%r1541, %r1540, 3;
	add.s32 	%r1542, %r1445, %r1541;
	ld.shared.u64 	%rd141, [%r1542];
	add.s64 	%rd142, %rd141, %rd7;
	xor.b32  	%r1543, %r1538, -2147483648;
	shl.b64 	%rd143, %rd142, 2;
	add.s64 	%rd144, %rd1, %rd143;
	st.global.u32 	[%rd144+24576], %r1543;
	bar.warp.sync 	-1;
	ld.shared.u32 	%r1544, [%r289+26112];
	shr.u32 	%r1545, %r1544, %r293;
	and.b32  	%r1546, %r1545, %r82;
	shl.b32 	%r1547, %r1546, 3;
	add.s32 	%r1548, %r1445, %r1547;
	ld.shared.u64 	%rd145, [%r1548];
	add.s64 	%rd146, %rd145, %rd7;
	xor.b32  	%r1549, %r1544, -2147483648;
	shl.b64 	%rd147, %rd146, 2;
	add.s64 	%rd148, %rd1, %rd147;
	st.global.u32 	[%rd148+26112], %r1549;
	bar.warp.sync 	-1;
	ld.shared.u32 	%r1550, [%r289+27648];
	shr.u32 	%r1551, %r1550, %r293;
	and.b32  	%r1552, %r1551, %r82;
	shl.b32 	%r1553, %r1552, 3;
	add.s32 	%r1554, %r1445, %r1553;
	ld.shared.u64 	%rd149, [%r1554];
	add.s64 	%rd150, %rd149, %rd7;
	xor.b32  	%r1555, %r1550, -2147483648;
	shl.b64 	%rd151, %rd150, 2;
	add.s64 	%rd152, %rd1, %rd151;
	st.global.u32 	[%rd152+27648], %r1555;
	bar.warp.sync 	-1;
	bra.uni 	$L__BB23_204;
$L__BB23_165:
	ld.param.u32 	%r1713, [_ZN3cub18CUB_300001_SM_10006detail10radix_sort29DeviceRadixSortOnesweepKernelINS1_5radix10policy_hubIiNS0_8NullTypeEyE10Policy1000ELNS0_9SortOrderE0EiS6_yiiNS1_21identity_decomposer_tEEEvPT5_SC_PT3_PKSD_PT1_PKSH_PT2_PKSL_T4_iiT6__param_8];
	mad.lo.s32 	%r290, %r3, -7296, %r1713;
	setp.ge.s32 	%p123, %r1, %r290;
	@%p123 bra 	$L__BB23_167;
	ld.shared.u32 	%r1556, [%r289];
	shr.u32 	%r1557, %r1556, %r293;
	and.b32  	%r1558, %r1557, %r82;
	shl.b32 	%r1559, %r1558, 3;
	add.s32 	%r1561, %r551, %r1559;
	ld.shared.u64 	%rd153, [%r1561+29184];
	xor.b32  	%r1562, %r1556, -2147483648;
	add.s64 	%rd154, %rd153, %rd7;
	shl.b64 	%rd155, %rd154, 2;
	add.s64 	%rd156, %rd1, %rd155;
	st.global.u32 	[%rd156], %r1562;
$L__BB23_167:
	bar.warp.sync 	-1;
	add.s32 	%r1563, %r1, 384;
	setp.ge.s32 	%p124, %r1563, %r290;
	@%p124 bra 	$L__BB23_169;
	ld.shared.u32 	%r1564, [%r289+1536];
	shr.u32 	%r1565, %r1564, %r293;
	and.b32  	%r1566, %r1565, %r82;
	shl.b32 	%r1567, %r1566, 3;
	add.s32 	%r1569, %r551, %r1567;
	ld.shared.u64 	%rd157, [%r1569+29184];
	xor.b32  	%r1570, %r1564, -2147483648;
	add.s64 	%rd158, %rd157, %rd7;
	shl.b64 	%rd159, %rd158, 2;
	add.s64 	%rd160, %rd1, %rd159;
	st.global.u32 	[%rd160+1536], %r1570;
$L__BB23_169:
	bar.warp.sync 	-1;
	add.s32 	%r1571, %r1, 768;
	setp.ge.s32 	%p125, %r1571, %r290;
	@%p125 bra 	$L__BB23_171;
	ld.shared.u32 	%r1572, [%r289+3072];
	shr.u32 	%r1573, %r1572, %r293;
	and.b32  	%r1574, %r1573, %r82;
	shl.b32 	%r1575, %r1574, 3;
	add.s32 	%r1577, %r551, %r1575;
	ld.shared.u64 	%rd161, [%r1577+29184];
	xor.b32  	%r1578, %r1572, -2147483648;
	add.s64 	%rd162, %rd161, %rd7;
	shl.b64 	%rd163, %rd162, 2;
	add.s64 	%rd164, %rd1, %rd163;
	st.global.u32 	[%rd164+3072], %r1578;
$L__BB23_171:
	bar.warp.sync 	-1;
	add.s32 	%r1579, %r1, 1152;
	setp.ge.s32 	%p126, %r1579, %r290;
	@%p126 bra 	$L__BB23_173;
	ld.shared.u32 	%r1580, [%r289+4608];
	shr.u32 	%r1581, %r1580, %r293;
	and.b32  	%r1582, %r1581, %r82;
	shl.b32 	%r1583, %r1582, 3;
	add.s32 	%r1585, %r551, %r1583;
	ld.shared.u64 	%rd165, [%r1585+29184];
	xor.b32  	%r1586, %r1580, -2147483648;
	add.s64 	%rd166, %rd165, %rd7;
	shl.b64 	%rd167, %rd166, 2;
	add.s64 	%rd168, %rd1, %rd167;
	st.global.u32 	[%rd168+4608], %r1586;
$L__BB23_173:
	bar.warp.sync 	-1;
	add.s32 	%r1587, %r1, 1536;
	setp.ge.s32 	%p127, %r1587, %r290;
	@%p127 bra 	$L__BB23_175;
	ld.shared.u32 	%r1588, [%r289+6144];
	shr.u32 	%r1589, %r1588, %r293;
	and.b32  	%r1590, %r1589, %r82;
	shl.b32 	%r1591, %r1590, 3;
	add.s32 	%r1593, %r551, %r1591;
	ld.shared.u64 	%rd169, [%r1593+29184];
	xor.b32  	%r1594, %r1588, -2147483648;
	add.s64 	%rd170, %rd169, %rd7;
	shl.b64 	%rd171, %rd170, 2;
	add.s64 	%rd172, %rd1, %rd171;
	st.global.u32 	[%rd172+6144], %r1594;
$L__BB23_175:
	bar.warp.sync 	-1;
	add.s32 	%r1595, %r1, 1920;
	setp.ge.s32 	%p128, %r1595, %r290;
	@%p128 bra 	$L__BB23_177;
	ld.shared.u32 	%r1596, [%r289+7680];
	shr.u32 	%r1597, %r1596, %r293;
	and.b32  	%r1598, %r1597, %r82;
	shl.b32 	%r1599, %r1598, 3;
	add.s32 	%r1601, %r551, %r1599;
	ld.shared.u64 	%rd173, [%r1601+29184];
	xor.b32  	%r1602, %r1596, -2147483648;
	add.s64 	%rd174, %rd173, %rd7;
	shl.b64 	%rd175, %rd174, 2;
	add.s64 	%rd176, %rd1, %rd175;
	st.global.u32 	[%rd176+7680], %r1602;
$L__BB23_177:
	bar.warp.sync 	-1;
	add.s32 	%r1603, %r1, 2304;
	setp.ge.s32 	%p129, %r1603, %r290;
	@%p129 bra 	$L__BB23_179;
	ld.shared.u32 	%r1604, [%r289+9216];
	shr.u32 	%r1605, %r1604, %r293;
	and.b32  	%r1606, %r1605, %r82;
	shl.b32 	%r1607, %r1606, 3;
	add.s32 	%r1609, %r551, %r1607;
	ld.shared.u64 	%rd177, [%r1609+29184];
	xor.b32  	%r1610, %r1604, -2147483648;
	add.s64 	%rd178, %rd177, %rd7;
	shl.b64 	%rd179, %rd178, 2;
	add.s64 	%rd180, %rd1, %rd179;
	st.global.u32 	[%rd180+9216], %r1610;
$L__BB23_179:
	bar.warp.sync 	-1;
	add.s32 	%r1611, %r1, 2688;
	setp.ge.s32 	%p130, %r1611, %r290;
	@%p130 bra 	$L__BB23_181;
	ld.shared.u32 	%r1612, [%r289+10752];
	shr.u32 	%r1613, %r1612, %r293;
	and.b32  	%r1614, %r1613, %r82;
	shl.b32 	%r1615, %r1614, 3;
	add.s32 	%r1617, %r551, %r1615;
	ld.shared.u64 	%rd181, [%r1617+29184];
	xor.b32  	%r1618, %r1612, -2147483648;
	add.s64 	%rd182, %rd181, %rd7;
	shl.b64 	%rd183, %rd182, 2;
	add.s64 	%rd184, %rd1, %rd183;
	st.global.u32 	[%rd184+10752], %r1618;
$L__BB23_181:
	bar.warp.sync 	-1;
	or.b32  	%r1619, %r1, 3072;
	setp.ge.s32 	%p131, %r1619, %r290;
	@%p131 bra 	$L__BB23_183;
	ld.shared.u32 	%r1620, [%r289+12288];
	shr.u32 	%r1621, %r1620, %r293;
	and.b32  	%r1622, %r1621, %r82;
	shl.b32 	%r1623, %r1622, 3;
	add.s32 	%r1625, %r551, %r1623;
	ld.shared.u64 	%rd185, [%r1625+29184];
	xor.b32  	%r1626, %r1620, -2147483648;
	add.s64 	%rd186, %rd185, %rd7;
	shl.b64 	%rd187, %rd186, 2;
	add.s64 	%rd188, %rd1, %rd187;
	st.global.u32 	[%rd188+12288], %r1626;
$L__BB23_183:
	bar.warp.sync 	-1;
	add.s32 	%r1627, %r1, 3456;
	setp.ge.s32 	%p132, %r1627, %r290;
	@%p132 bra 	$L__BB23_185;
	ld.shared.u32 	%r1628, [%r289+13824];
	shr.u32 	%r1629, %r1628, %r293;
	and.b32  	%r1630, %r1629, %r82;
	shl.b32 	%r1631, %r1630, 3;
	add.s32 	%r1633, %r551, %r1631;
	ld.shared.u64 	%rd189, [%r1633+29184];
	xor.b32  	%r1634, %r1628, -2147483648;
	add.s64 	%rd190, %rd189, %rd7;
	shl.b64 	%rd191, %rd190, 2;
	add.s64 	%rd192, %rd1, %rd191;
	st.global.u32 	[%rd192+13824], %r1634;
$L__BB23_185:
	bar.warp.sync 	-1;
	add.s32 	%r1635, %r1, 3840;
	setp.ge.s32 	%p133, %r1635, %r290;
	@%p133 bra 	$L__BB23_187;
	ld.shared.u32 	%r1636, [%r289+15360];
	shr.u32 	%r1637, %r1636, %r293;
	and.b32  	%r1638, %r1637, %r82;
	shl.b32 	%r1639, %r1638, 3;
	add.s32 	%r1641, %r551, %r1639;
	ld.shared.u64 	%rd193, [%r1641+29184];
	xor.b32  	%r1642, %r1636, -2147483648;
	add.s64 	%rd194, %rd193, %rd7;
	shl.b64 	%rd195, %rd194, 2;
	add.s64 	%rd196, %rd1, %rd195;
	st.global.u32 	[%rd196+15360], %r1642;
$L__BB23_187:
	bar.warp.sync 	-1;
	add.s32 	%r1643, %r1, 4224;
	setp.ge.s32 	%p134, %r1643, %r290;
	@%p134 bra 	$L__BB23_189;
	ld.shared.u32 	%r1644, [%r289+16896];
	shr.u32 	%r1645, %r1644, %r293;
	and.b32  	%r1646, %r1645, %r82;
	shl.b32 	%r1647, %r1646, 3;
	add.s32 	%r1649, %r551, %r1647;
	ld.shared.u64 	%rd197, [%r1649+29184];
	xor.b32  	%r1650, %r1644, -2147483648;
	add.s64 	%rd198, %rd197, %rd7;
	shl.b64 	%rd199, %rd198, 2;
	add.s64 	%rd200, %rd1, %rd199;
	st.global.u32 	[%rd200+16896], %r1650;
$L__BB23_189:
	bar.warp.sync 	-1;
	add.s32 	%r1651, %r1, 4608;
	setp.ge.s32 	%p135, %r1651, %r290;
	@%p135 bra 	$L__BB23_191;
	ld.shared.u32 	%r1652, [%r289+18432];
	shr.u32 	%r1653, %r1652, %r293;
	and.b32  	%r1654, %r1653, %r82;
	shl.b32 	%r1655, %r1654, 3;
	add.s32 	%r1657, %r551, %r1655;
	ld.shared.u64 	%rd201, [%r1657+29184];
	xor.b32  	%r1658, %r1652, -2147483648;
	add.s64 	%rd202, %rd201, %rd7;
	shl.b64 	%rd203, %rd202, 2;
	add.s64 	%rd204, %rd1, %rd203;
	st.global.u32 	[%rd204+18432], %r1658;
$L__BB23_191:
	bar.warp.sync 	-1;
	add.s32 	%r1659, %r1, 4992;
	setp.ge.s32 	%p136, %r1659, %r290;
	@%p136 bra 	$L__BB23_193;
	ld.shared.u32 	%r1660, [%r289+19968];
	shr.u32 	%r1661, %r1660, %r293;
	and.b32  	%r1662, %r1661, %r82;
	shl.b32 	%r1663, %r1662, 3;
	add.s32 	%r1665, %r551, %r1663;
	ld.shared.u64 	%rd205, [%r1665+29184];
	xor.b32  	%r1666, %r1660, -2147483648;
	add.s64 	%rd206, %rd205, %rd7;
	shl.b64 	%rd207, %rd206, 2;
	add.s64 	%rd208, %rd1, %rd207;
	st.global.u32 	[%rd208+19968], %r1666;
$L__BB23_193:
	bar.warp.sync 	-1;
	add.s32 	%r1667, %r1, 5376;
	setp.ge.s32 	%p137, %r1667, %r290;
	@%p137 bra 	$L__BB23_195;
	ld.shared.u32 	%r1668, [%r289+21504];
	shr.u32 	%r1669, %r1668, %r293;
	and.b32  	%r1670, %r1669, %r82;
	shl.b32 	%r1671, %r1670, 3;
	add.s32 	%r1673, %r551, %r1671;
	ld.shared.u64 	%rd209, [%r1673+29184];
	xor.b32  	%r1674, %r1668, -2147483648;
	add.s64 	%rd210, %rd209, %rd7;
	shl.b64 	%rd211, %rd210, 2;
	add.s64 	%rd212, %rd1, %rd211;
	st.global.u32 	[%rd212+21504], %r1674;
$L__BB23_195:
	bar.warp.sync 	-1;
	add.s32 	%r1675, %r1, 5760;
	setp.ge.s32 	%p138, %r1675, %r290;
	@%p138 bra 	$L__BB23_197;
	ld.shared.u32 	%r1676, [%r289+23040];
	shr.u32 	%r1677, %r1676, %r293;
	and.b32  	%r1678, %r1677, %r82;
	shl.b32 	%r1679, %r1678, 3;
	add.s32 	%r1681, %r551, %r1679;
	ld.shared.u64 	%rd213, [%r1681+29184];
	xor.b32  	%r1682, %r1676, -2147483648;
	add.s64 	%rd214, %rd213, %rd7;
	shl.b64 	%rd215, %rd214, 2;
	add.s64 	%rd216, %rd1, %rd215;
	st.global.u32 	[%rd216+23040], %r1682;
$L__BB23_197:
	bar.warp.sync 	-1;
	or.b32  	%r1683, %r1, 6144;
	setp.ge.s32 	%p139, %r1683, %r290;
	@%p139 bra 	$L__BB23_199;
	ld.shared.u32 	%r1684, [%r289+24576];
	shr.u32 	%r1685, %r1684, %r293;
	and.b32  	%r1686, %r1685, %r82;
	shl.b32 	%r1687, %r1686, 3;
	add.s32 	%r1689, %r551, %r1687;
	ld.shared.u64 	%rd217, [%r1689+29184];
	xor.b32  	%r1690, %r1684, -2147483648;
	add.s64 	%rd218, %rd217, %rd7;
	shl.b64 	%rd219, %rd218, 2;
	add.s64 	%rd220, %rd1, %rd219;
	st.global.u32 	[%rd220+24576], %r1690;
$L__BB23_199:
	bar.warp.sync 	-1;
	add.s32 	%r1691, %r1, 6528;
	setp.ge.s32 	%p140, %r1691, %r290;
	@%p140 bra 	$L__BB23_201;
	ld.shared.u32 	%r1692, [%r289+26112];
	shr.u32 	%r1693, %r1692, %r293;
	and.b32  	%r1694, %r1693, %r82;
	shl.b32 	%r1695, %r1694, 3;
	add.s32 	%r1697, %r551, %r1695;
	ld.shared.u64 	%rd221, [%r1697+29184];
	xor.b32  	%r1698, %r1692, -2147483648;
	add.s64 	%rd222, %rd221, %rd7;
	shl.b64 	%rd223, %rd222, 2;
	add.s64 	%rd224, %rd1, %rd223;
	st.global.u32 	[%rd224+26112], %r1698;
$L__BB23_201:
	bar.warp.sync 	-1;
	add.s32 	%r1699, %r1, 6912;
	ld.shared.u32 	%r291, [%r289+27648];
	shr.u32 	%r1700, %r291, %r293;
	and.b32  	%r1701, %r1700, %r82;
	shl.b32 	%r1702, %r1701, 3;
	add.s32 	%r1704, %r551, %r1702;
	ld.shared.u64 	%rd225, [%r1704+29184];
	add.s64 	%rd19, %rd225, %rd7;
	setp.ge.s32 	%p141, %r1699, %r290;
	@%p141 bra 	$L__BB23_203;
	xor.b32  	%r1705, %r291, -2147483648;
	shl.b64 	%rd226, %rd19, 2;
	add.s64 	%rd227, %rd1, %rd226;
	st.global.u32 	[%rd227+27648], %r1705;
$L__BB23_203:
	bar.warp.sync 	-1;
$L__BB23_204:
	ret;

}
.func  (.param .b64 func_retval0) __internal_accurate_pow(
	.param .b64 __internal_accurate_pow_param_0
)
{
	.reg .pred 	%p<8>;
	.reg .b32 	%r<49>;
	.reg .b32 	%f<3>;
	.reg .b64 	%fd<109>;

	ld.param.f64 	%fd10, [__internal_accurate_pow_param_0];
	{
	.reg .b32 %temp; 
	mov.b64 	{%temp, %r46}, %fd10;
	}
	{
	.reg .b32 %temp; 
	mov.b64 	{%r45, %temp}, %fd10;
	}
	shr.u32 	%r47, %r46, 20;
	setp.gt.u32 	%p1, %r46, 1048575;
	@%p1 bra 	$L__BB24_2;
	mul.f64 	%fd11, %fd10, 0d4350000000000000;
	{
	.reg .b32 %temp; 
	mov.b64 	{%temp, %r46}, %fd11;
	}
	{
	.reg .b32 %temp; 
	mov.b64 	{%r45, %temp}, %fd11;
	}
	shr.u32 	%r16, %r46, 20;
	add.s32 	%r47, %r16, -54;
$L__BB24_2:
	add.s32 	%r48, %r47, -1023;
	and.b32  	%r17, %r46, -2146435073;
	or.b32  	%r18, %r17, 1072693248;
	mov.b64 	%fd107, {%r45, %r18};
	setp.lt.u32 	%p2, %r18, 1073127583;
	@%p2 bra 	$L__BB24_4;
	{
	.reg .b32 %temp; 
	mov.b64 	{%r19, %temp}, %fd107;
	}
	{
	.reg .b32 %temp; 
	mov.b64 	{%temp, %r20}, %fd107;
	}
	add.s32 	%r21, %r20, -1048576;
	mov.b64 	%fd107, {%r19, %r21};
	add.s32 	%r48, %r47, -1022;
$L__BB24_4:
	add.f64 	%fd12, %fd107, 0dBFF0000000000000;
	add.f64 	%fd13, %fd107, 0d3FF0000000000000;
	rcp.approx.ftz.f64 	%fd14, %fd13;
	neg.f64 	%fd15, %fd13;
	fma.rn.f64 	%fd16, %fd15, %fd14, 0d3FF0000000000000;
	fma.rn.f64 	%fd17, %fd16, %fd16, %fd16;
	fma.rn.f64 	%fd18, %fd17, %fd14, %fd14;
	mul.f64 	%fd19, %fd12, %fd18;
	fma.rn.f64 	%fd20, %fd12, %fd18, %fd19;
	mul.f64 	%fd21, %fd20, %fd20;
	fma.rn.f64 	%fd22, %fd21, 0d3EB0F5FF7D2CAFE2, 0d3ED0F5D241AD3B5A;
	fma.rn.f64 	%fd23, %fd22, %fd21, 0d3EF3B20A75488A3F;
	fma.rn.f64 	%fd24, %fd23, %fd21, 0d3F1745CDE4FAECD5;
	fma.rn.f64 	%fd25, %fd24, %fd21, 0d3F3C71C7258A578B;
	fma.rn.f64 	%fd26, %fd25, %fd21, 0d3F6249249242B910;
	fma.rn.f64 	%fd27, %fd26, %fd21, 0d3F89999999999DFB;
	sub.f64 	%fd28, %fd12, %fd20;
	add.f64 	%fd29, %fd28, %fd28;
	neg.f64 	%fd30, %fd20;
	fma.rn.f64 	%fd31, %fd30, %fd12, %fd29;
	mul.f64 	%fd32, %fd18, %fd31;
	fma.rn.f64 	%fd33, %fd21, %fd27, 0d3FB5555555555555;
	mov.f64 	%fd34, 0d3FB5555555555555;
	sub.f64 	%fd35, %fd34, %fd33;
	fma.rn.f64 	%fd36, %fd21, %fd27, %fd35;
	add.f64 	%fd37, %fd36, 0dBC46A4CB00B9E7B0;
	add.f64 	%fd38, %fd33, %fd37;
	sub.f64 	%fd39, %fd33, %fd38;
	add.f64 	%fd40, %fd37, %fd39;
	mul.rn.f64 	%fd41, %fd20, %fd20;
	neg.f64 	%fd42, %fd41;
	fma.rn.f64 	%fd43, %fd20, %fd20, %fd42;
	{
	.reg .b32 %temp; 
	mov.b64 	{%r22, %temp}, %fd32;
	}
	{
	.reg .b32 %temp; 
	mov.b64 	{%temp, %r23}, %fd32;
	}
	add.s32 	%r24, %r23, 1048576;
	mov.b64 	%fd44, {%r22, %r24};
	fma.rn.f64 	%fd45, %fd20, %fd44, %fd43;
	mul.rn.f64 	%fd46, %fd41, %fd20;
	neg.f64 	%fd47, %fd46;
	fma.rn.f64 	%fd48, %fd41, %fd20, %fd47;
	fma.rn.f64 	%fd49, %fd41, %fd32, %fd48;
	fma.rn.f64 	%fd50, %fd45, %fd20, %fd49;
	mul.rn.f64 	%fd51, %fd38, %fd46;
	neg.f64 	%fd52, %fd51;
	fma.rn.f64 	%fd53, %fd38, %fd46, %fd52;
	fma.rn.f64 	%fd54, %fd38, %fd50, %fd53;
	fma.rn.f64 	%fd55, %fd40, %fd46, %fd54;
	add.f64 	%fd56, %fd51, %fd55;
	sub.f64 	%fd57, %fd51, %fd56;
	add.f64 	%fd58, %fd55, %fd57;
	add.f64 	%fd59, %fd20, %fd56;
	sub.f64 	%fd60, %fd20, %fd59;
	add.f64 	%fd61, %fd56, %fd60;
	add.f64 	%fd62, %fd58, %fd61;
	add.f64 	%fd63, %fd32, %fd62;
	add.f64 	%fd64, %fd59, %fd63;
	sub.f64 	%fd65, %fd59, %fd64;
	add.f64 	%fd66, %fd63, %fd65;
	xor.b32  	%r25, %r48, -2147483648;
	mov.b32 	%r26, 1127219200;
	mov.b64 	%fd67, {%r25, %r26};
	mov.b32 	%r27, -2147483648;
	mov.b64 	%fd68, {%r27, %r26};
	sub.f64 	%fd69, %fd67, %fd68;
	fma.rn.f64 	%fd70, %fd69, 0d3FE62E42FEFA39EF, %fd64;
	fma.rn.f64 	%fd71, %fd69, 0dBFE62E42FEFA39EF, %fd70;
	sub.f64 	%fd72, %fd71, %fd64;
	sub.f64 	%fd73, %fd66, %fd72;
	fma.rn.f64 	%fd74, %fd69, 0d3C7ABC9E3B39803F, %fd73;
	add.f64 	%fd75, %fd70, %fd74;
	sub.f64 	%fd76, %fd70, %fd75;
	add.f64 	%fd77, %fd74, %fd76;
	mov.f64 	%fd78, 0d4000000000000000;
	{
	.reg .b32 %temp; 
	mov.b64 	{%temp, %r28}, %fd78;
	}
	{
	.reg .b32 %temp; 
	mov.b64 	{%r29, %temp}, %fd78;
	}
	shl.b32 	%r30, %r28, 1;
	setp.gt.u32 	%p3, %r30, -33554433;
	and.b32  	%r31, %r28, -15728641;
	selp.b32 	%r32, %r31, %r28, %p3;
	mov.b64 	%fd79, {%r29, %r32};
	mul.rn.f64 	%fd80, %fd75, %fd79;
	neg.f64 	%fd81, %fd80;
	fma.rn.f64 	%fd82, %fd75, %fd79, %fd81;
	fma.rn.f64 	%fd83, %fd77, %fd79, %fd82;
	add.f64 	%fd4, %fd80, %fd83;
	sub.f64 	%fd84, %fd80, %fd4;
	add.f64 	%fd5, %fd83, %fd84;
	fma.rn.f64 	%fd85, %fd4, 0d3FF71547652B82FE, 0d4338000000000000;
	{
	.reg .b32 %temp; 
	mov.b64 	{%r13, %temp}, %fd85;
	}
	mov.f64 	%fd86, 0dC338000000000000;
	add.rn.f64 	%fd87, %fd85, %fd86;
	fma.rn.f64 	%fd88, %fd87, 0dBFE62E42FEFA39EF, %fd4;
	fma.rn.f64 	%fd89, %fd87, 0dBC7ABC9E3B39803F, %fd88;
	fma.rn.f64 	%fd90, %fd89, 0d3E5ADE1569CE2BDF, 0d3E928AF3FCA213EA;
	fma.rn.f64 	%fd91, %fd90, %fd89, 0d3EC71DEE62401315;
	fma.rn.f64 	%fd92, %fd91, %fd89, 0d3EFA01997C89EB71;
	fma.rn.f64 	%fd93, %fd92, %fd89, 0d3F2A01A014761F65;
	fma.rn.f64 	%fd94, %fd93, %fd89, 0d3F56C16C1852B7AF;
	fma.rn.f64 	%fd95, %fd94, %fd89, 0d3F81111111122322;
	fma.rn.f64 	%fd96, %fd95, %fd89, 0d3FA55555555502A1;
	fma.rn.f64 	%fd97, %fd96, %fd89, 0d3FC5555555555511;
	fma.rn.f64 	%fd98, %fd97, %fd89, 0d3FE000000000000B;
	fma.rn.f64 	%fd99, %fd98, %fd89, 0d3FF0000000000000;
	fma.rn.f64 	%fd100, %fd99, %fd89, 0d3FF0000000000000;
	{
	.reg .b32 %temp; 
	mov.b64 	{%r14, %temp}, %fd100;
	}
	{
	.reg .b32 %temp; 
	mov.b64 	{%temp, %r15}, %fd100;
	}
	shl.b32 	%r33, %r13, 20;
	add.s32 	%r34, %r33, %r15;
	mov.b64 	%fd108, {%r14, %r34};
	{
	.reg .b32 %temp; 
	mov.b64 	{%temp, %r35}, %fd4;
	}
	mov.b32 	%f2, %r35;
	abs.f32 	%f1, %f2;
	setp.lt.f32 	%p4, %f1, 0f4086232B;
	@%p4 bra 	$L__BB24_7;
	setp.lt.f64 	%p5, %fd4, 0d0000000000000000;
	add.f64 	%fd101, %fd4, 0d7FF0000000000000;
	selp.f64 	%fd108, 0d0000000000000000, %fd101, %p5;
	setp.geu.f32 	%p6, %f1, 0f40874800;
	@%p6 bra 	$L__BB24_7;
	shr.u32 	%r36, %r13, 31;
	add.s32 	%r37, %r13, %r36;
	shr.s32 	%r38, %r37, 1;
	shl.b32 	%r39, %r38, 20;
	add.s32 	%r40, %r15, %r39;
	mov.b64 	%fd102, {%r14, %r40};
	sub.s32 	%r41, %r13, %r38;
	shl.b32 	%r42, %r41, 20;
	add.s32 	%r43, %r42, 1072693248;
	mov.b32 	%r44, 0;
	mov.b64 	%fd103, {%r44, %r43};
	mul.f64 	%fd108, %fd103, %fd102;
$L__BB24_7:
	abs.f64 	%fd104, %fd108;
	setp.eq.f64 	%p7, %fd104, 0d7FF0000000000000;
	fma.rn.f64 	%fd105, %fd108, %fd5, %fd108;
	selp.f64 	%fd106, %fd108, %fd105, %p7;
	st.param.f64 	[func_retval0], %fd106;
	ret;

}


// ===== COMPILED SASS (sm_100) =====

	.target	sm_100

	.elftype	@"ET_EXEC"


//--------------------- .note.nv.tkinfo           --------------------------
	.section	.note.nv.tkinfo,"",@"SHT_NOTE"
	.sectionflags	@"SHF_NOTE_NV_TKINFO"
	.tkinfo
        /*0018*/ 	.word	0x00000002
        /*0030*/ 	.string	""
        /*0030*/ 	.string	"ptxas"
        /*0030*/ 	.string	"Cuda compilation tools, release 13.0, V13.0.88"
        /*0030*/ 	.string	"Build cuda_13.0.r13.0/compiler.36424714_0"
        /*0030*/ 	.string	"-arch sm_100 -m 64 "



//--------------------- .note.nv.cuinfo           --------------------------
	.section	.note.nv.cuinfo,"",@"SHT_NOTE"
	.sectionflags	@"SHF_NOTE_NV_CUINFO"
        /*0018*/ 	.short	0x0002
        /*001a*/ 	.short	0x0064
        /*001c*/ 	.short	0x0082
	.zero		2


//--------------------- .nv.info                  --------------------------
	.section	.nv.info,"",@"SHT_CUDA_INFO"
	.align	4


	//----- nvinfo : EIATTR_REGCOUNT
	.align		4
        /*0000*/ 	.byte	0x04, 0x2f
        /*0002*/ 	.short	(.L_46 - .L_45)
	.align		4
.L_45:
        /*0004*/ 	.word	index@(_ZN6thrust24THRUST_300001_SM_1000_NS8cuda_cub4core6detail13_kernel_agentINS1_15__reduce_by_key9InitAgentIN3cub18CUB_300001_SM_100024ReduceByKeyScanTileStateIiiLb1EEEiPiEEJSA_iSB_EEEvDpT0_)
        /*0008*/ 	.word	0x0000000e


	//----- nvinfo : EIATTR_FRAME_SIZE
	.align		4
.L_46:
        /*000c*/ 	.byte	0x04, 0x11
        /*000e*/ 	.short	(.L_48 - .L_47)
	.align		4
.L_47:
        /*0010*/ 	.word	index@(_ZN6thrust24THRUST_300001_SM_1000_NS8cuda_cub4core6detail13_kernel_agentINS1_15__reduce_by_key9InitAgentIN3cub18CUB_300001_SM_100024ReduceByKeyScanTileStateIiiLb1EEEiPiEEJSA_iSB_EEEvDpT0_)
        /*0014*/ 	.word	0x00000000


	//----- nvinfo : EIATTR_REGCOUNT
	.align		4
.L_48:
        /*0018*/ 	.byte	0x04, 0x2f
        /*001a*/ 	.short	(.L_50 - .L_49)
	.align		4
.L_49:
        /*001c*/ 	.word	index@(_ZN6thrust24THRUST_300001_SM_1000_NS8cuda_cub4core6detail13_kernel_agentINS1_15__reduce_by_key16ReduceByKeyAgentINS0_6detail15normal_iteratorINS0_10device_ptrIiEEEESB_SB_SB_N4cuda3std3__48equal_toIiEENSE_4plusIiEEPiiEEJSB_SB_SB_SB_SJ_N3cub18CUB_300001_SM_100024ReduceByKeyScanTileStateIiiLb1EEESG_SI_iiEEEvDpT0_)
        /*0020*/ 	.word	0x0000003e


	//----- nvinfo : EIATTR_FRAME_SIZE
	.align		4
.L_50:
        /*0024*/ 	.byte	0x04, 0x11
        /*0026*/ 	.short	(.L_52 - .L_51)
	.align		4
.L_51:
        /*0028*/ 	.word	index@(_ZN6thrust24THRUST_300001_SM_1000_NS8cuda_cub4core6detail13_kernel_agentINS1_15__reduce_by_key16ReduceByKeyAgentINS0_6detail15normal_iteratorINS0_10device_ptrIiEEEESB_SB_SB_N4cuda3std3__48equal_toIiEENSE_4plusIiEEPiiEEJSB_SB_SB_SB_SJ_N3cub18CUB_300001_SM_100024ReduceByKeyScanTileStateIiiLb1EEESG_SI_iiEEEvDpT0_)
        /*002c*/ 	.word	0x00000000


	//----- nvinfo : EIATTR_REGCOUNT
	.align		4
.L_52:
        /*0030*/ 	.byte	0x04, 0x2f
        /*0032*/ 	.short	(.L_54 - .L_53)
	.align		4
.L_53:
        /*0034*/ 	.word	index@(_ZN6thrust24THRUST_300001_SM_1000_NS8cuda_cub4core6detail13_kernel_agentINS1_15__reduce_by_key9InitAgentIN3cub18CUB_300001_SM_100024ReduceByKeyScanTileStateIilLb1EEElPlEEJSA_lSB_EEEvDpT0_)
        /*0038*/ 	.word	0x0000000e


	//----- nvinfo : EIATTR_FRAME_SIZE
	.align		4
.L_54:
        /*003c*/ 	.byte	0x04, 0x11
        /*003e*/ 	.short	(.L_56 - .L_55)
	.align		4
.L_55:
        /*0040*/ 	.word	index@(_ZN6thrust24THRUST_300001_SM_1000_NS8cuda_cub4core6detail13_kernel_agentINS1_15__reduce_by_key9InitAgentIN3cub18CUB_300001_SM_100024ReduceByKeyScanTileStateIilLb1EEElPlEEJSA_lSB_EEEvDpT0_)
        /*0044*/ 	.word	0x00000000


	//----- nvinfo : EIATTR_REGCOUNT
	.align		4
.L_56:
        /*0048*/ 	.byte	0x04, 0x2f
        /*004a*/ 	.short	(.L_58 - .L_57)
	.align		4
.L_57:
        /*004c*/ 	.word	index@(_ZN6thrust24THRUST_300001_SM_1000_NS8cuda_cub4core6detail13_kernel_agentINS1_15__reduce_by_key16ReduceByKeyAgentINS0_6detail15normal_iteratorINS0_10device_ptrIiEEEESB_SB_SB_N4cuda3std3__48equal_toIiEENSE_4plusIiEEPllEEJSB_SB_SB_SB_SJ_N3cub18CUB_300001_SM_100024ReduceByKeyScanTileStateIilLb1EEESG_SI_llEEEvDpT0_)
        /*0050*/ 	.word	0x0000003a


	//----- nvinfo : EIATTR_FRAME_SIZE
	.align		4
.L_58:
        /*0054*/ 	.byte	0x04, 0x11
        /*0056*/ 	.short	(.L_60 - .L_59)
	.align		4
.L_59:
        /*0058*/ 	.word	index@(_ZN6thrust24THRUST_300001_SM_1000_NS8cuda_cub4core6detail13_kernel_agentINS1_15__reduce_by_key16ReduceByKeyAgentINS0_6detail15normal_iteratorINS0_10device_ptrIiEEEESB_SB_SB_N4cuda3std3__48equal_toIiEENSE_4plusIiEEPllEEJSB_SB_SB_SB_SJ_N3cub18CUB_300001_SM_100024ReduceByKeyScanTileStateIilLb1EEESG_SI_llEEEvDpT0_)
        /*005c*/ 	.word	0x00000000


	//----- nvinfo : EIATTR_REGCOUNT
	.align		4
.L_60:
        /*0060*/ 	.byte	0x04, 0x2f
        /*0062*/ 	.short	(.L_62 - .L_61)
	.align		4
.L_61:
        /*0064*/ 	.word	index@(_ZN3cub18CUB_300001_SM_10006detail11EmptyKernelIvEEvv)
        /*0068*/ 	.word	0x00000004


	//----- nvinfo : EIATTR_FRAME_SIZE
	.align		4
.L_62:
        /*006c*/ 	.byte	0x04, 0x11
        /*006e*/ 	.short	(.L_64 - .L_63)
	.align		4
.L_63:
        /*0070*/ 	.word	index@(_ZN3cub18CUB_300001_SM_10006detail11EmptyKernelIvEEvv)
        /*0074*/ 	.word	0x00000000


	//----- nvinfo : EIATTR_REGCOUNT
	.align		4
.L_64:
        /*0078*/ 	.byte	0x04, 0x2f
        /*007a*/ 	.short	(.L_66 - .L_65)
	.align		4
.L_65:
        /*007c*/ 	.word	index@(_ZN3cub18CUB_300001_SM_10006detail8for_each13static_kernelINS2_12policy_hub_t12policy_500_tEmN6thrust24THRUST_300001_SM_1000_NS8cuda_cub20__uninitialized_fill7functorINS7_10device_ptrIfEEfEEEEvT0_T1_)
        /*0080*/ 	.word	0x00000008


	//----- nvinfo : EIATTR_FRAME_SIZE
	.align		4
.L_66:
        /*0084*/ 	.byte	0x04, 0x11
        /*0086*/ 	.short	(.L_68 - .L_67)
	.align		4
.L_67:
        /*0088*/ 	.word	index@(_ZN3cub18CUB_300001_SM_10006detail8for_each13static_kernelINS2_12policy_hub_t12policy_500_tEmN6thrust24THRUST_300001_SM_1000_NS8cuda_cub20__uninitialized_fill7functorINS7_10device_ptrIfEEfEEEEvT0_T1_)
        /*008c*/ 	.word	0x00000000


	//----- nvinfo : EIATTR_REGCOUNT
	.align		4
.L_68:
        /*0090*/ 	.byte	0x04, 0x2f
        /*0092*/ 	.short	(.L_70 - .L_69)
	.align		4
.L_69:
        /*0094*/ 	.word	index@(_ZN3cub18CUB_300001_SM_10006detail8for_each13static_kernelINS2_12policy_hub_t12policy_500_tEmN6thrust24THRUST_300001_SM_1000_NS8cuda_cub20__uninitialized_fill7functorINS7_10device_ptrIiEEiEEEEvT0_T1_)
        /*0098*/ 	.word	0x00000008


	//----- nvinfo : EIATTR_FRAME_SIZE
	.align		4
.L_70:
        /*009c*/ 	.byte	0x04, 0x11
        /*009e*/ 	.short	(.L_72 - .L_71)
	.align		4
.L_71:
        /*00a0*/ 	.word	index@(_ZN3cub18CUB_300001_SM_10006detail8for_each13static_kernelINS2_12policy_hub_t12policy_500_tEmN6thrust24THRUST_300001_SM_1000_NS8cuda_cub20__uninitialized_fill7functorINS7_10device_ptrIiEEiEEEEvT0_T1_)
        /*00a4*/ 	.word	0x00000000


	//----- nvinfo : EIATTR_REGCOUNT
	.align		4
.L_72:
        /*00a8*/ 	.byte	0x04, 0x2f
        /*00aa*/ 	.short	(.L_74 - .L_73)
	.align		4
.L_73:
        /*00ac*/ 	.word	index@(_ZN3cub18CUB_300001_SM_10006detail8for_each13static_kernelINS2_12policy_hub_t12policy_500_tElN6thrust24THRUST_300001_SM_1000_NS8cuda_cub6__fill7functorINS7_6detail15normal_iteratorINS7_10device_ptrIiEEEEiEEEEvT0_T1_)
        /*00b0*/ 	.word	0x00000008


	//----- nvinfo : EIATTR_FRAME_SIZE
	.align		4
.L_74:
        /*00b4*/ 	.byte	0x04, 0x11
        /*00b6*/ 	.short	(.L_76 - .L_75)
	.align		4
.L_75:
        /*00b8*/ 	.word	index@(_ZN3cub18CUB_300001_SM_10006detail8for_each13static_kernelINS2_12policy_hub_t12policy_500_tElN6thrust24THRUST_300001_SM_1000_NS8cuda_cub6__fill7functorINS7_6detail15normal_iteratorINS7_10device_ptrIiEEEEiEEEEvT0_T1_)
        /*00bc*/ 	.word	0x00000000


	//----- nvinfo : EIATTR_REGCOUNT
	.align		4
.L_76:
        /*00c0*/ 	.byte	0x04, 0x2f
        /*00c2*/ 	.short	(.L_78 - .L_77)
	.align		4
.L_77:
        /*00c4*/ 	.word	index@(_ZN3cub18CUB_300001_SM_10006detail8for_each13static_kernelINS2_12policy_hub_t12policy_500_tElN6thrust24THRUST_300001_SM_1000_NS8cuda_cub10__tabulate7functorINS7_6detail15normal_iteratorINS7_10device_ptrIiEEEENS7_6system6detail7generic6detail22compute_sequence_valueIivEElEEEEvT0_T1_)
        /*00c8*/ 	.word	0x0000000a


	//----- nvinfo : EIATTR_FRAME_SIZE
	.align		4
.L_78:
        /*00cc*/ 	.byte	0x04, 0x11
        /*00ce*/ 	.short	(.L_80 - .L_79)
	.align		4
.L_79:
        /*00d0*/ 	.word	index@(_ZN3cub18CUB_300001_SM_10006detail8for_each13static_kernelINS2_12policy_hub_t12policy_500_tElN6thrust24THRUST_300001_SM_1000_NS8cuda_cub10__tabulate7functorINS7_6detail15normal_iteratorINS7_10device_ptrIiEEEENS7_6system6detail7generic6detail22compute_sequence_valueIivEElEEEEvT0_T1_)
        /*00d4*/ 	.word	0x00000000


	//----- nvinfo : EIATTR_REGCOUNT
	.align		4
.L_80:
        /*00d8*/ 	.byte	0x04, 0x2f
        /*00da*/ 	.short	(.L_82 - .L_81)
	.align		4
.L_81:
        /*00dc*/ 	.word	index@(_ZN3cub18CUB_300001_SM_10006detail8for_each13static_kernelINS2_12policy_hub_t12policy_500_tElNS2_12op_wrapper_tIl20findNearestCentroidsN6thrust24THRUST_300001_SM_1000_NS6detail15normal_iteratorINS9_10device_ptrIiEEEEEEEEvT0_T1_)
        /*00e0*/ 	.word	0x00000028


	//----- nvinfo : EIATTR_FRAME_SIZE
	.align		4
.L_82:
        /*00e4*/ 	.byte	0x04, 0x11
        /*00e6*/ 	.short	(.L_84 - .L_83)
	.align		4
.L_83:
        /*00e8*/ 	.word	index@($_ZN3cub18CUB_300001_SM_10006detail8for_each13static_kernelINS2_12policy_hub_t12policy_500_tElNS2_12op_wrapper_tIl20findNearestCentroidsN6thrust24THRUST_300001_SM_1000_NS6detail15normal_iteratorINS9_10device_ptrIiEEEEEEEEvT0_T1_$__internal_accurate_pow)
        /*00ec*/ 	.word	0x00000000


	//----- nvinfo : EIATTR_FRAME_SIZE
	.align		4
.L_84:
        /*00f0*/ 	.byte	0x04, 0x11
        /*00f2*/ 	.short	(.L_86 - .L_85)
	.align		4
.L_85:
        /*00f4*/ 	.word	index@($__internal_1_$__cuda_sm20_sqrt_rn_f32_slowpath)
        /*00f8*/ 	.word	0x00000000


	//----- nvinfo : EIATTR_FRAME_SIZE
	.align		4
.L_86:
        /*00fc*/ 	.byte	0x04, 0x11
        /*00fe*/ 	.short	(.L_88 - .L_87)
	.align		4
.L_87:
        /*0100*/ 	.word	index@(_ZN3cub18CUB_300001_SM_10006detail8for_each13static_kernelINS2_12policy_hub_t12policy_500_tElNS2_12op_wrapper_tIl20findNearestCentroidsN6thrust24THRUST_300001_SM_1000_NS6detail15normal_iteratorINS9_10device_ptrIiEEEEEEEEvT0_T1_)
        /*0104*/ 	.word	0x00000000


	//----- nvinfo : EIATTR_REGCOUNT
	.align		4
.L_88:
        /*0108*/ 	.byte	0x04, 0x2f
        /*010a*/ 	.short	(.L_90 - .L_89)
	.align		4
.L_89:
        /*010c*/ 	.word	index@(_ZN3cub18CUB_300001_SM_10006detail8for_each13static_kernelINS2_12policy_hub_t12policy_500_tElN6thrust24THRUST_300001_SM_1000_NS8cuda_cub6__fill7functorINS7_6detail15normal_iteratorINS7_10device_ptrIfEEEEiEEEEvT0_T1_)
        /*0110*/ 	.word	0x00000008


	//----- nvinfo : EIATTR_FRAME_SIZE
	.align		4
.L_90:
        /*0114*/ 	.byte	0x04, 0x11
        /*0116*/ 	.short	(.L_92 - .L_91)
	.align		4
.L_91:
        /*0118*/ 	.word	index@(_ZN3cub18CUB_300001_SM_10006detail8for_each13static_kernelINS2_12policy_hub_t12policy_500_tElN6thrust24THRUST_300001_SM_1000_NS8cuda_cub6__fill7functorINS7_6detail15normal_iteratorINS7_10device_ptrIfEEEEiEEEEvT0_T1_)
        /*011c*/ 	.word	0x00000000


	//----- nvinfo : EIATTR_REGCOUNT
	.align		4
.L_92:
        /*0120*/ 	.byte	0x04, 0x2f
        /*0122*/ 	.short	(.L_94 - .L_93)
	.align		4
.L_93:
        /*0124*/ 	.word	index@(_ZN3cub18CUB_300001_SM_10006detail8for_each13static_kernelINS2_12policy_hub_t12policy_500_tElNS2_12op_wrapper_tIl6newaddN6thrust24THRUST_300001_SM_1000_NS6detail15normal_iteratorINS9_10device_ptrIiEEEEEEEEvT0_T1_)
        /*0128*/ 	.word	0x0000001e


	//----- nvinfo : EIATTR_FRAME_SIZE
	.align		4
.L_94:
        /*012c*/ 	.byte	0x04, 0x11
        /*012e*/ 	.short	(.L_96 - .L_95)
	.align		4
.L_95:
        /*0130*/ 	.word	index@(_ZN3cub18CUB_300001_SM_10006detail8for_each13static_kernelINS2_12policy_hub_t12policy_500_tElNS2_12op_wrapper_tIl6newaddN6thrust24THRUST_300001_SM_1000_NS6detail15normal_iteratorINS9_10device_ptrIiEEEEEEEEvT0_T1_)
        /*0134*/ 	.word	0x00000000


	//----- nvinfo : EIATTR_REGCOUNT
	.align		4
.L_96:
        /*0138*/ 	.byte	0x04, 0x2f
        /*013a*/ 	.short	(.L_98 - .L_97)
	.align		4
.L_97:
        /*013c*/ 	.word	index@(_ZN3cub18CUB_300001_SM_10006detail8for_each13static_kernelINS2_12policy_hub_t12policy_500_tElNS2_12op_wrapper_tIl6divideN6thrust24THRUST_300001_SM_1000_NS6detail15normal_iteratorINS9_10device_ptrIiEEEEEEEEvT0_T1_)
        /*0140*/ 	.word	0x0000001d


	//----- nvinfo : EIATTR_FRAME_SIZE
	.align		4
.L_98:
        /*0144*/ 	.byte	0x04, 0x11
        /*0146*/ 	.short	(.L_100 - .L_99)
	.align		4
.L_99:
        /*0148*/ 	.word	index@($__internal_0_$__cuda_sm3x_div_rn_noftz_f32_slowpath)
        /*014c*/ 	.word	0x00000000


	//----- nvinfo : EIATTR_FRAME_SIZE
	.align		4
.L_100:
        /*0150*/ 	.byte	0x04, 0x11
        /*0152*/ 	.short	(.L_102 - .L_101)
	.align		4
.L_101:
        /*0154*/ 	.word	index@(_ZN3cub18CUB_300001_SM_10006detail8for_each13static_kernelINS2_12policy_hub_t12policy_500_tElNS2_12op_wrapper_tIl6divideN6thrust24THRUST_300001_SM_1000_NS6detail15normal_iteratorINS9_10device_ptrIiEEEEEEEEvT0_T1_)
        /*0158*/ 	.word	0x00000000


	//----- nvinfo : EIATTR_REGCOUNT
	.align		4
.L_102:
        /*015c*/ 	.byte	0x04, 0x2f
        /*015e*/ 	.short	(.L_104 - .L_103)
	.align		4
.L_103:
        /*0160*/ 	.word	index@(_ZN3cub18CUB_300001_SM_10006detail8for_each13static_kernelINS2_12policy_hub_t12policy_500_tElNS2_12op_wrapper_tIl9convergedN6thrust24THRUST_300001_SM_1000_NS6detail15normal_iteratorINS9_10device_ptrIiEEEEEEEEvT0_T1_)
        /*0164*/ 	.word	0x00000018


	//----- nvinfo : EIATTR_FRAME_SIZE
	.align		4
.L_104:
        /*0168*/ 	.byte	0x04, 0x11
        /*016a*/ 	.short	(.L_106 - .L_105)
	.align		4
.L_105:
        /*016c*/ 	.word	index@(_ZN3cub18CUB_300001_SM_10006detail8for_each13static_kernelINS2_12policy_hub_t12policy_500_tElNS2_12op_wrapper_tIl9convergedN6thrust24THRUST_300001_SM_1000_NS6detail15normal_iteratorINS9_10device_ptrIiEEEEEEEEvT0_T1_)
        /*0170*/ 	.word	0x00000000


	//----- nvinfo : EIATTR_REGCOUNT
	.align		4
.L_106:
        /*0174*/ 	.byte	0x04, 0x2f
        /*0176*/ 	.short	(.L_108 - .L_107)
	.align		4
.L_107:
        /*0178*/ 	.word	index@(_ZN3cub18CUB_300001_SM_10006detail6reduce28DeviceReduceSingleTileKernelINS2_10policy_hubIijN4cuda3std3__44plusIiEEE10Policy1000EN6thrust24THRUST_300001_SM_1000_NS6detail15normal_iteratorINSD_10device_ptrIiEEEEPijS9_iiNS7_10__identityEEEvT0_T1_T2_T3_T4_T6_)
        /*017c*/ 	.word	0x00000020


	//----- nvinfo : EIATTR_FRAME_SIZE
	.align		4
.L_108:
        /*0180*/ 	.byte	0x04, 0x11
        /*0182*/ 	.short	(.L_110 - .L_109)
	.align		4
.L_109:
        /*0184*/ 	.word	index@(_ZN3cub18CUB_300001_SM_10006detail6reduce28DeviceReduceSingleTileKernelINS2_10policy_hubIijN4cuda3std3__44plusIiEEE10Policy1000EN6thrust24THRUST_300001_SM_1000_NS6detail15normal_iteratorINSD_10device_ptrIiEEEEPijS9_iiNS7_10__identityEEEvT0_T1_T2_T3_T4_T6_)
        /*0188*/ 	.word	0x00000000


	//----- nvinfo : EIATTR_REGCOUNT
	.align		4
.L_110:
        /*018c*/ 	.byte	0x04, 0x2f
        /*018e*/ 	.short	(.L_112 - .L_111)
	.align		4
.L_111:
        /*0190*/ 	.word	index@(_ZN3cub18CUB_300001_SM_10006detail6reduce18DeviceReduceKernelINS2_10policy_hubIijN4cuda3std3__44plusIiEEE10Policy1000EN6thrust24THRUST_300001_SM_1000_NS6detail15normal_iteratorINSD_10device_ptrIiEEEEjS9_iNS7_10__identityEEEvT0_PT3_T1_NS0_13GridEvenShareISN_EET2_T4_)
        /*0194*/ 	.word	0x00000020


	//----- nvinfo : EIATTR_FRAME_SIZE
	.align		4
.L_112:
        /*0198*/ 	.byte	0x04, 0x11
        /*019a*/ 	.short	(.L_114 - .L_113)
	.align		4
.L_113:
        /*019c*/ 	.word	index@(_ZN3cub18CUB_300001_SM_10006detail6reduce18DeviceReduceKernelINS2_10policy_hubIijN4cuda3std3__44plusIiEEE10Policy1000EN6thrust24THRUST_300001_SM_1000_NS6detail15normal_iteratorINSD_10device_ptrIiEEEEjS9_iNS7_10__identityEEEvT0_PT3_T1_NS0_13GridEvenShareISN_EET2_T4_)
        /*01a0*/ 	.word	0x00000000


	//----- nvinfo : EIATTR_REGCOUNT
	.align		4
.L_114:
        /*01a4*/ 	.byte	0x04, 0x2f
        /*01a6*/ 	.short	(.L_116 - .L_115)
	.align		4
.L_115:
        /*01a8*/ 	.word	index@(_ZN3cub18CUB_300001_SM_10006detail6reduce28DeviceReduceSingleTileKernelINS2_10policy_hubIijN4cuda3std3__44plusIiEEE10Policy1000EPiSC_iS9_iiNS7_10__identityEEEvT0_T1_T2_T3_T4_T6_)
        /*01ac*/ 	.word	0x00000020


	//----- nvinfo : EIATTR_FRAME_SIZE
	.align		4
.L_116:
        /*01b0*/ 	.byte	0x04, 0x11
        /*01b2*/ 	.short	(.L_118 - .L_117)
	.align		4
.L_117:
        /*01b4*/ 	.word	index@(_ZN3cub18CUB_300001_SM_10006detail6reduce28DeviceReduceSingleTileKernelINS2_10policy_hubIijN4cuda3std3__44plusIiEEE10Policy1000EPiSC_iS9_iiNS7_10__identityEEEvT0_T1_T2_T3_T4_T6_)
        /*01b8*/ 	.word	0x00000000


	//----- nvinfo : EIATTR_REGCOUNT
	.align		4
.L_118:
        /*01bc*/ 	.byte	0x04, 0x2f
        /*01be*/ 	.short	(.L_120 - .L_119)
	.align		4
.L_119:
        /*01c0*/ 	.word	index@(_ZN3cub18CUB_300001_SM_10006detail6reduce28DeviceReduceSingleTileKernelINS2_10policy_hubIiyN4cuda3std3__44plusIiEEE10Policy1000EN6thrust24THRUST_300001_SM_1000_NS6detail15normal_iteratorINSD_10device_ptrIiEEEEPiyS9_iiNS7_10__identityEEEvT0_T1_T2_T3_T4_T6_)
        /*01c4*/ 	.word	0x0000001f


	//----- nvinfo : EIATTR_FRAME_SIZE
	.align		4
.L_120:
        /*01c8*/ 	.byte	0x04, 0x11
        /*01ca*/ 	.short	(.L_122 - .L_121)
	.align		4
.L_121:
        /*01cc*/ 	.word	index@(_ZN3cub18CUB_300001_SM_10006detail6reduce28DeviceReduceSingleTileKernelINS2_10policy_hubIiyN4cuda3std3__44plusIiEEE10Policy1000EN6thrust24THRUST_300001_SM_1000_NS6detail15normal_iteratorINSD_10device_ptrIiEEEEPiyS9_iiNS7_10__identityEEEvT0_T1_T2_T3_T4_T6_)
        /*01d0*/ 	.word	0x00000000


	//----- nvinfo : EIATTR_REGCOUNT
	.align		4
.L_122:
        /*01d4*/ 	.byte	0x04, 0x2f
        /*01d6*/ 	.short	(.L_124 - .L_123)
	.align		4
.L_123:
        /*01d8*/ 	.word	index@(_ZN3cub18CUB_300001_SM_10006detail6reduce18DeviceReduceKernelINS2_10policy_hubIiyN4cuda3std3__44plusIiEEE10Policy1000EN6thrust24THRUST_300001_SM_1000_NS6detail15normal_iteratorINSD_10device_ptrIiEEEEyS9_iNS7_10__identityEEEvT0_PT3_T1_NS0_13GridEvenShareISN_EET2_T4_)
        /*01dc*/ 	.word	0x0000001e


	//----- nvinfo : EIATTR_FRAME_SIZE
	.align		4
.L_124:
        /*01e0*/ 	.byte	0x04, 0x11
        /*01e2*/ 	.short	(.L_126 - .L_125)
	.align		4
.L_125:
        /*01e4*/ 	.word	index@(_ZN3cub18CUB_300001_SM_10006detail6reduce18DeviceReduceKernelINS2_10policy_hubIiyN4cuda3std3__44plusIiEEE10Policy1000EN6thrust24THRUST_300001_SM_1000_NS6detail15normal_iteratorINSD_10device_ptrIiEEEEyS9_iNS7_10__identityEEEvT0_PT3_T1_NS0_13GridEvenShareISN_EET2_T4_)
        /*01e8*/ 	.word	0x00000000


	//----- nvinfo : EIATTR_REGCOUNT
	.align		4
.L_126:
        /*01ec*/ 	.byte	0x04, 0x2f
        /*01ee*/ 	.short	(.L_128 - .L_127)
	.align		4
.L_127:
        /*01f0*/ 	.word	index@(_ZN3cub18CUB_300001_SM_10006detail6reduce28DeviceReduceSingleTileKernelINS2_10policy_hubIiyN4cuda3std3__44plusIiEEE10Policy1000EPiSC_iS9_iiNS7_10__identityEEEvT0_T1_T2_T3_T4_T6_)
        /*01f4*/ 	.word	0x00000020


	//----- nvinfo : EIATTR_FRAME_SIZE
	.align		4
.L_128:
        /*01f8*/ 	.byte	0x04, 0x11
        /*01fa*/ 	.short	(.L_130 - .L_129)
	.align		4
.L_129:
        /*01fc*/ 	.word	index@(_ZN3cub18CUB_300001_SM_10006detail6reduce28DeviceReduceSingleTileKernelINS2_10policy_hubIiyN4cuda3std3__44plusIiEEE10Policy1000EPiSC_iS9_iiNS7_10__identityEEEvT0_T1_T2_T3_T4_T6_)
        /*0200*/ 	.word	0x00000000


	//----- nvinfo : EIATTR_REGCOUNT
	.align		4
.L_130:
        /*0204*/ 	.byte	0x04, 0x2f
        /*0206*/ 	.short	(.L_132 - .L_131)
	.align		4
.L_131:
        /*0208*/ 	.word	index@(_ZN3cub18CUB_300001_SM_10006detail10radix_sort31DeviceRadixSortSingleTileKernelINS1_5radix10policy_hubIiNS0_8NullTypeEyE10Policy1000ELNS0_9SortOrderE0EiS6_yNS1_21identity_decomposer_tEEEvPKT1_PSB_PKT2_PSF_T3_iiT4_)
        /*020c*/ 	.word	0x0000007f


	//----- nvinfo : EIATTR_FRAME_SIZE
	.align		4
.L_132:
        /*0210*/ 	.byte	0x04, 0x11
        /*0212*/ 	.short	(.L_134 - .L_133)
	.align		4
.L_133:
        /*0214*/ 	.word	index@(_ZN3cub18CUB_300001_SM_10006detail10radix_sort31DeviceRadixSortSingleTileKernelINS1_5radix10policy_hubIiNS0_8NullTypeEyE10Policy1000ELNS0_9SortOrderE0EiS6_yNS1_21identity_decomposer_tEEEvPKT1_PSB_PKT2_PSF_T3_iiT4_)
        /*0218*/ 	.word	0x00000000


	//----- nvinfo : EIATTR_REGCOUNT
	.align		4
.L_134:
        /*021c*/ 	.byte	0x04, 0x2f
        /*021e*/ 	.short	(.L_136 - .L_135)
	.align		4
.L_135:
        /*0220*/ 	.word	index@(_ZN3cub18CUB_300001_SM_10006detail10radix_sort30DeviceRadixSortHistogramKernelINS1_5radix10policy_hubIiNS0_8NullTypeEyE10Policy1000ELNS0_9SortOrderE0EiyNS1_21identity_decomposer_tEEEvPT2_PKT1_SB_iiT3_)
        /*0224*/ 	.word	0x00000020


	//----- nvinfo : EIATTR_FRAME_SIZE
	.align		4
.L_136:
        /*0228*/ 	.byte	0x04, 0x11
        /*022a*/ 	.short	(.L_138 - .L_137)
	.align		4
.L_137:
        /*022c*/ 	.word	index@(_ZN3cub18CUB_300001_SM_10006detail10radix_sort30DeviceRadixSortHistogramKernelINS1_5radix10policy_hubIiNS0_8NullTypeEyE10Policy1000ELNS0_9SortOrderE0EiyNS1_21identity_decomposer_tEEEvPT2_PKT1_SB_iiT3_)
        /*0230*/ 	.word	0x00000000


	//----- nvinfo : EIATTR_REGCOUNT
	.align		4
.L_138:
        /*0234*/ 	.byte	0x04, 0x2f
        /*0236*/ 	.short	(.L_140 - .L_139)
	.align		4
.L_139:
        /*0238*/ 	.word	index@(_ZN3cub18CUB_300001_SM_10006detail10radix_sort33DeviceRadixSortExclusiveSumKernelINS1_5radix10policy_hubIiNS0_8NullTypeEyE10Policy1000EyEEvPT0_)
        /*023c*/ 	.word	0x00000020


	//----- nvinfo : EIATTR_FRAME_SIZE
	.align		4
.L_140:
        /*0240*/ 	.byte	0x04, 0x11
        /*0242*/ 	.short	(.L_142 - .L_141)
	.align		4
.L_141:
        /*0244*/ 	.word	index@(_ZN3cub18CUB_300001_SM_10006detail10radix_sort33DeviceRadixSortExclusiveSumKernelINS1_5radix10policy_hubIiNS0_8NullTypeEyE10Policy1000EyEEvPT0_)
        /*0248*/ 	.word	0x00000000


	//----- nvinfo : EIATTR_REGCOUNT
	.align		4
.L_142:
        /*024c*/ 	.byte	0x04, 0x2f
        /*024e*/ 	.short	(.L_144 - .L_143)
	.align		4
.L_143:
        /*0250*/ 	.word	index@(_ZN3cub18CUB_300001_SM_10006detail10radix_sort29DeviceRadixSortOnesweepKernelINS1_5radix10policy_hubIiNS0_8NullTypeEyE10Policy1000ELNS0_9SortOrderE0EiS6_yiiNS1_21identity_decomposer_tEEEvPT5_SC_PT3_PKSD_PT1_PKSH_PT2_PKSL_T4_iiT6_)
        /*0254*/ 	.word	0x00000038


	//----- nvinfo : EIATTR_FRAME_SIZE
	.align		4
.L_144:
        /*0258*/ 	.byte	0x04, 0x11
        /*025a*/ 	.short	(.L_146 - .L_145)
	.align		4
.L_145:
        /*025c*/ 	.word	index@(_ZN3cub18CUB_300001_SM_10006detail10radix_sort29DeviceRadixSortOnesweepKernelINS1_5radix10policy_hubIiNS0_8NullTypeEyE10Policy1000ELNS0_9SortOrderE0EiS6_yiiNS1_21identity_decomposer_tEEEvPT5_SC_PT3_PKSD_PT1_PKSH_PT2_PKSL_T4_iiT6_)
        /*0260*/ 	.word	0x00000000


	//----- nvinfo : EIATTR_MIN_STACK_SIZE
	.align		4
.L_146:
        /*0264*/ 	.byte	0x04, 0x12
        /*0266*/ 	.short	(.L_148 - .L_147)
	.align		4
.L_147:
        /*0268*/ 	.word	index@(_ZN3cub18CUB_300001_SM_10006detail10radix_sort29DeviceRadixSortOnesweepKernelINS1_5radix10policy_hubIiNS0_8NullTypeEyE10Policy1000ELNS0_9SortOrderE0EiS6_yiiNS1_21identity_decomposer_tEEEvPT5_SC_PT3_PKSD_PT1_PKSH_PT2_PKSL_T4_iiT6_)
        /*026c*/ 	.word	0x00000000


	//----- nvinfo : EIATTR_MIN_STACK_SIZE
	.align		4
.L_148:
        /*0270*/ 	.byte	0x04, 0x12
        /*0272*/ 	.short	(.L_150 - .L_149)
	.align		4
.L_149:
        /*0274*/ 	.word	index@(_ZN3cub18CUB_300001_SM_10006detail10radix_sort33DeviceRadixSortExclusiveSumKernelINS1_5radix10policy_hubIiNS0_8NullTypeEyE10Policy1000EyEEvPT0_)
        /*0278*/ 	.word	0x00000000


	//----- nvinfo : EIATTR_MIN_STACK_SIZE
	.align		4
.L_150:
        /*027c*/ 	.byte	0x04, 0x12
        /*027e*/ 	.short	(.L_152 - .L_151)
	.align		4
.L_151:
        /*0280*/ 	.word	index@(_ZN3cub18CUB_300001_SM_10006detail10radix_sort30DeviceRadixSortHistogramKernelINS1_5radix10policy_hubIiNS0_8NullTypeEyE10Policy1000ELNS0_9SortOrderE0EiyNS1_21identity_decomposer_tEEEvPT2_PKT1_SB_iiT3_)
        /*0284*/ 	.word	0x00000000


	//----- nvinfo : EIATTR_MIN_STACK_SIZE
	.align		4
.L_152:
        /*0288*/ 	.byte	0x04, 0x12
        /*028a*/ 	.short	(.L_154 - .L_153)
	.align		4
.L_153:
        /*028c*/ 	.word	index@(_ZN3cub18CUB_300001_SM_10006detail10radix_sort31DeviceRadixSortSingleTileKernelINS1_5radix10policy_hubIiNS0_8NullTypeEyE10Policy1000ELNS0_9SortOrderE0EiS6_yNS1_21identity_decomposer_tEEEvPKT1_PSB_PKT2_PSF_T3_iiT4_)
        /*0290*/ 	.word	0x00000000


	//----- nvinfo : EIATTR_MIN_STACK_SIZE
	.align		4
.L_154:
        /*0294*/ 	.byte	0x04, 0x12
        /*0296*/ 	.short	(.L_156 - .L_155)
	.align		4
.L_155:
        /*0298*/ 	.word	index@(_ZN3cub18CUB_300001_SM_10006detail6reduce28DeviceReduceSingleTileKernelINS2_10policy_hubIiyN4cuda3std3__44plusIiEEE10Policy1000EPiSC_iS9_iiNS7_10__identityEEEvT0_T1_T2_T3_T4_T6_)
        /*029c*/ 	.word	0x00000000


	//----- nvinfo : EIATTR_MIN_STACK_SIZE
	.align		4
.L_156:
        /*02a0*/ 	.byte	0x04, 0x12
        /*02a2*/ 	.short	(.L_158 - .L_157)
	.align		4
.L_157:
        /*02a4*/ 	.word	index@(_ZN3cub18CUB_300001_SM_10006detail6reduce18DeviceReduceKernelINS2_10policy_hubIiyN4cuda3std3__44plusIiEEE10Policy1000EN6thrust24THRUST_300001_SM_1000_NS6detail15normal_iteratorINSD_10device_ptrIiEEEEyS9_iNS7_10__identityEEEvT0_PT3_T1_NS0_13GridEvenShareISN_EET2_T4_)
        /*02a8*/ 	.word	0x00000000


	//----- nvinfo : EIATTR_MIN_STACK_SIZE
	.align		4
.L_158:
        /*02ac*/ 	.byte	0x04, 0x12
        /*02ae*/ 	.short	(.L_160 - .L_159)
	.align		4
.L_159:
        /*02b0*/ 	.word	index@(_ZN3cub18CUB_300001_SM_10006detail6reduce28DeviceReduceSingleTileKernelINS2_10policy_hubIiyN4cuda3std3__44plusIiEEE10Policy1000EN6thrust24THRUST_300001_SM_1000_NS6detail15normal_iteratorINSD_10device_ptrIiEEEEPiyS9_iiNS7_10__identityEEEvT0_T1_T2_T3_T4_T6_)
        /*02b4*/ 	.word	0x00000000


	//----- nvinfo : EIATTR_MIN_STACK_SIZE
	.align		4
.L_160:
        /*02b8*/ 	.byte	0x04, 0x12
        /*02ba*/ 	.short	(.L_162 - .L_161)
	.align		4
.L_161:
        /*02bc*/ 	.word	index@(_ZN3cub18CUB_300001_SM_10006detail6reduce28DeviceReduceSingleTileKernelINS2_10policy_hubIijN4cuda3std3__44plusIiEEE10Policy1000EPiSC_iS9_iiNS7_10__identityEEEvT0_T1_T2_T3_T4_T6_)
        /*02c0*/ 	.word	0x00000000


	//----- nvinfo : EIATTR_MIN_STACK_SIZE
	.align		4
.L_162:
        /*02c4*/ 	.byte	0x04, 0x12
        /*02c6*/ 	.short	(.L_164 - .L_163)
	.align		4
.L_163:
        /*02c8*/ 	.word	index@(_ZN3cub18CUB_300001_SM_10006detail6reduce18DeviceReduceKernelINS2_10policy_hubIijN4cuda3std3__44plusIiEEE10Policy1000EN6thrust24THRUST_300001_SM_1000_NS6detail15normal_iteratorINSD_10device_ptrIiEEEEjS9_iNS7_10__identityEEEvT0_PT3_T1_NS0_13GridEvenShareISN_EET2_T4_)
        /*02cc*/ 	.word	0x00000000


	//----- nvinfo : EIATTR_MIN_STACK_SIZE
	.align		4
.L_164:
        /*02d0*/ 	.byte	0x04, 0x12
        /*02d2*/ 	.short	(.L_166 - .L_165)
	.align		4
.L_165:
        /*02d4*/ 	.word	index@(_ZN3cub18CUB_300001_SM_10006detail6reduce28DeviceReduceSingleTileKernelINS2_10policy_hubIijN4cuda3std3__44plusIiEEE10Policy1000EN6thrust24THRUST_300001_SM_1000_NS6detail15normal_iteratorINSD_10device_ptrIiEEEEPijS9_iiNS7_10__identityEEEvT0_T1_T2_T3_T4_T6_)
        /*02d8*/ 	.word	0x00000000


	//----- nvinfo : EIATTR_MIN_STACK_SIZE
	.align		4
.L_166:
        /*02dc*/ 	.byte	0x04, 0x12
        /*02de*/ 	.short	(.L_168 - .L_167)
	.align		4
.L_167:
        /*02e0*/ 	.word	index@(_ZN3cub18CUB_300001_SM_10006detail8for_each13static_kernelINS2_12policy_hub_t12policy_500_tElNS2_12op_wrapper_tIl9convergedN6thrust24THRUST_300001_SM_1000_NS6detail15normal_iteratorINS9_10device_ptrIiEEEEEEEEvT0_T1_)
        /*02e4*/ 	.word	0x00000000


	//----- nvinfo : EIATTR_MIN_STACK_SIZE
	.align		4
.L_168:
        /*02e8*/ 	.byte	0x04, 0x12
        /*02ea*/ 	.short	(.L_170 - .L_169)
	.align		4
.L_169:
        /*02ec*/ 	.word	index@(_ZN3cub18CUB_300001_SM_10006detail8for_each13static_kernelINS2_12policy_hub_t12policy_500_tElNS2_12op_wrapper_tIl6divideN6thrust24THRUST_300001_SM_1000_NS6detail15normal_iteratorINS9_10device_ptrIiEEEEEEEEvT0_T1_)
        /*02f0*/ 	.word	0x00000000


	//----- nvinfo : EIATTR_MIN_STACK_SIZE
	.align		4
.L_170:
        /*02f4*/ 	.byte	0x04, 0x12
        /*02f6*/ 	.short	(.L_172 - .L_171)
	.align		4
.L_171:
        /*02f8*/ 	.word	index@(_ZN3cub18CUB_300001_SM_10006detail8for_each13static_kernelINS2_12policy_hub_t12policy_500_tElNS2_12op_wrapper_tIl6newaddN6thrust24THRUST_300001_SM_1000_NS6detail15normal_iteratorINS9_10device_ptrIiEEEEEEEEvT0_T1_)
        /*02fc*/ 	.word	0x00000000


	//----- nvinfo : EIATTR_MIN_STACK_SIZE
	.align		4
.L_172:
        /*0300*/ 	.byte	0x04, 0x12
        /*0302*/ 	.short	(.L_174 - .L_173)
	.align		4
.L_173:
        /*0304*/ 	.word	index@(_ZN3cub18CUB_300001_SM_10006detail8for_each13static_kernelINS2_12policy_hub_t12policy_500_tElN6thrust24THRUST_300001_SM_1000_NS8cuda_cub6__fill7functorINS7_6detail15normal_iteratorINS7_10device_ptrIfEEEEiEEEEvT0_T1_)
        /*0308*/ 	.word	0x00000000


	//----- nvinfo : EIATTR_MIN_STACK_SIZE
	.align		4
.L_174:
        /*030c*/ 	.byte	0x04, 0x12
        /*030e*/ 	.short	(.L_176 - .L_175)
	.align		4
.L_175:
        /*0310*/ 	.word	index@(_ZN3cub18CUB_300001_SM_10006detail8for_each13static_kernelINS2_12policy_hub_t12policy_500_tElNS2_12op_wrapper_tIl20findNearestCentroidsN6thrust24THRUST_300001_SM_1000_NS6detail15normal_iteratorINS9_10device_ptrIiEEEEEEEEvT0_T1_)
        /*0314*/ 	.word	0x00000000


	//----- nvinfo : EIATTR_MIN_STACK_SIZE
	.align		4
.L_176:
        /*0318*/ 	.byte	0x04, 0x12
        /*031a*/ 	.short	(.L_178 - .L_177)
	.align		4
.L_177:
        /*031c*/ 	.word	index@(_ZN3cub18CUB_300001_SM_10006detail8for_each13static_kernelINS2_12policy_hub_t12policy_500_tElN6thrust24THRUST_300001_SM_1000_NS8cuda_cub10__tabulate7functorINS7_6detail15normal_iteratorINS7_10device_ptrIiEEEENS7_6system6detail7generic6detail22compute_sequence_valueIivEElEEEEvT0_T1_)
        /*0320*/ 	.word	0x00000000


	//----- nvinfo : EIATTR_MIN_STACK_SIZE
	.align		4
.L_178:
        /*0324*/ 	.byte	0x04, 0x12
        /*0326*/ 	.short	(.L_180 - .L_179)
	.align		4
.L_179:
        /*0328*/ 	.word	index@(_ZN3cub18CUB_300001_SM_10006detail8for_each13static_kernelINS2_12policy_hub_t12policy_500_tElN6thrust24THRUST_300001_SM_1000_NS8cuda_cub6__fill7functorINS7_6detail15normal_iteratorINS7_10device_ptrIiEEEEiEEEEvT0_T1_)
        /*032c*/ 	.word	0x00000000


	//----- nvinfo : EIATTR_MIN_STACK_SIZE
	.align		4
.L_180:
        /*0330*/ 	.byte	0x04, 0x12
        /*0332*/ 	.short	(.L_182 - .L_181)
	.align		4
.L_181:
        /*0334*/ 	.word	index@(_ZN3cub18CUB_300001_SM_10006detail8for_each13static_kernelINS2_12policy_hub_t12policy_500_tEmN6thrust24THRUST_300001_SM_1000_NS8cuda_cub20__uninitialized_fill7functorINS7_10device_ptrIiEEiEEEEvT0_T1_)
        /*0338*/ 	.word	0x00000000


	//----- nvinfo : EIATTR_MIN_STACK_SIZE
	.align		4
.L_182:
        /*033c*/ 	.byte	0x04, 0x12
        /*033e*/ 	.short	(.L_184 - .L_183)
	.align		4
.L_183:
        /*0340*/ 	.word	index@(_ZN3cub18CUB_300001_SM_10006detail8for_each13static_kernelINS2_12policy_hub_t12policy_500_tEmN6thrust24THRUST_300001_SM_1000_NS8cuda_cub20__uninitialized_fill7functorINS7_10device_ptrIfEEfEEEEvT0_T1_)
        /*0344*/ 	.word	0x00000000


	//----- nvinfo : EIATTR_MIN_STACK_SIZE
	.align		4
.L_184:
        /*0348*/ 	.byte	0x04, 0x12
        /*034a*/ 	.short	(.L_186 - .L_185)
	.align		4
.L_185:
        /*034c*/ 	.word	index@(_ZN3cub18CUB_300001_SM_10006detail11EmptyKernelIvEEvv)
        /*0350*/ 	.word	0x00000000


	//----- nvinfo : EIATTR_MIN_STACK_SIZE
	.align		4
.L_186:
        /*0354*/ 	.byte	0x04, 0x12
        /*0356*/ 	.short	(.L_188 - .L_187)
	.align		4
.L_187:
        /*0358*/ 	.word	index@(_ZN6thrust24THRUST_300001_SM_1000_NS8cuda_cub4core6detail13_kernel_agentINS1_15__reduce_by_key16ReduceByKeyAgentINS0_6detail15normal_iteratorINS0_10device_ptrIiEEEESB_SB_SB_N4cuda3std3__48equal_toIiEENSE_4plusIiEEPllEEJSB_SB_SB_SB_SJ_N3cub18CUB_300001_SM_100024ReduceByKeyScanTileStateIilLb1EEESG_SI_llEEEvDpT0_)
        /*035c*/ 	.word	0x00000000


	//----- nvinfo : EIATTR_MIN_STACK_SIZE
	.align		4
.L_188:
        /*0360*/ 	.byte	0x04, 0x12
        /*0362*/ 	.short	(.L_190 - .L_189)
	.align		4
.L_189:
        /*0364*/ 	.word	index@(_ZN6thrust24THRUST_300001_SM_1000_NS8cuda_cub4core6detail13_kernel_agentINS1_15__reduce_by_key9InitAgentIN3cub18CUB_300001_SM_100024ReduceByKeyScanTileStateIilLb1EEElPlEEJSA_lSB_EEEvDpT0_)
        /*0368*/ 	.word	0x00000000


	//----- nvinfo : EIATTR_MIN_STACK_SIZE
	.align		4
.L_190:
        /*036c*/ 	.byte	0x04, 0x12
        /*036e*/ 	.short	(.L_192 - .L_191)
	.align		4
.L_191:
        /*0370*/ 	.word	index@(_ZN6thrust24THRUST_300001_SM_1000_NS8cuda_cub4core6detail13_kernel_agentINS1_15__reduce_by_key16ReduceByKeyAgentINS0_6detail15normal_iteratorINS0_10device_ptrIiEEEESB_SB_SB_N4cuda3std3__48equal_toIiEENSE_4plusIiEEPiiEEJSB_SB_SB_SB_SJ_N3cub18CUB_300001_SM_100024ReduceByKeyScanTileStateIiiLb1EEESG_SI_iiEEEvDpT0_)
        /*0374*/ 	.word	0x00000000


	//----- nvinfo : EIATTR_MIN_STACK_SIZE
	.align		4
.L_192:
        /*0378*/ 	.byte	0x04, 0x12
        /*037a*/ 	.short	(.L_194 - .L_193)
	.align		4
.L_193:
        /*037c*/ 	.word	index@(_ZN6thrust24THRUST_300001_SM_1000_NS8cuda_cub4core6detail13_kernel_agentINS1_15__reduce_by_key9InitAgentIN3cub18CUB_300001_SM_100024ReduceByKeyScanTileStateIiiLb1EEEiPiEEJSA_iSB_EEEvDpT0_)
        /*0380*/ 	.word	0x00000000
.L_194:


//--------------------- .nv.compat                --------------------------
	.section	.nv.compat,"",@"SHT_CUDA_COMPAT_INFO"
	.align	4
        /*0000*/ 	.byte	0x02, 0x09, 0x00, 0x00, 0x02, 0x02, 0x01, 0x00, 0x02, 0x05, 0x05, 0x00, 0x03, 0x07, 0x01, 0x01
        /*0010*/ 	.byte	0x02, 0x03, 0x00, 0x00, 0x02, 0x06, 0x01, 0x00, 0x04, 0x0b, 0x08, 0x00, 0x01, 0x00, 0x00, 0x00
        /*0020*/ 	.byte	0x00, 0x00, 0x00, 0x00


//--------------------- .nv.info._ZN3cub18CUB_300001_SM_10006detail10radix_sort29DeviceRadixSortOnesweepKernelINS1_5radix10policy_hubIiNS0_8NullTypeEyE10Policy1000ELNS0_9SortOrderE0EiS6_yiiNS1_21identity_decomposer_tEEEvPT5_SC_PT3_PKSD_PT1_PKSH_PT2_PKSL_T4_iiT6_ --------------------------
	.section	.nv.info._ZN3cub18CUB_300001_SM_10006detail10radix_sort29DeviceRadixSortOnesweepKernelINS1_5radix10policy_hubIiNS0_8NullTypeEyE10Policy1000ELNS0_9SortOrderE0EiS6_yiiNS1_21identity_decomposer_tEEEvPT5_SC_PT3_PKSD_PT1_PKSH_PT2_PKSL_T4_iiT6_,"",@"SHT_CUDA_INFO"
	.sectionflags	@""
	.align	4


	//----- nvinfo : EIATTR_CUDA_API_VERSION
	.align		4
        /*0000*/ 	.byte	0x04, 0x37
        /*0002*/ 	.short	(.L_196 - .L_195)
.L_195:
        /*0004*/ 	.word	0x00000082


	//----- nvinfo : EIATTR_KPARAM_INFO
	.align		4
.L_196:
        /*0008*/ 	.byte	0x04, 0x17
        /*000a*/ 	.short	(.L_198 - .L_197)
.L_197:
        /*000c*/ 	.word	0x00000000
        /*0010*/ 	.short	0x000b
        /*0012*/ 	.short	0x004c
        /*0014*/ 	.byte	0x00, 0xf0, 0x05, 0x00


	//----- nvinfo : EIATTR_KPARAM_INFO
	.align		4
.L_198:
        /*0018*/ 	.byte	0x04, 0x17
        /*001a*/ 	.short	(.L_200 - .L_199)
.L_199:
        /*001c*/ 	.word	0x00000000
        /*0020*/ 	.short	0x000a
        /*0022*/ 	.short	0x0048
        /*0024*/ 	.byte	0x00, 0xf0, 0x11, 0x00


	//----- nvinfo : EIATTR_KPARAM_INFO
	.align		4
.L_200:
        /*0028*/ 	.byte	0x04, 0x17
        /*002a*/ 	.short	(.L_202 - .L_201)
.L_201:
        /*002c*/ 	.word	0x00000000
        /*0030*/ 	.short	0x0009
        /*0032*/ 	.short	0x0044
        /*0034*/ 	.byte	0x00, 0xf0, 0x11, 0x00


	//----- nvinfo : EIATTR_KPARAM_INFO
	.align		4
.L_202:
        /*0038*/ 	.byte	0x04, 0x17
        /*003a*/ 	.short	(.L_204 - .L_203)
.L_203:
        /*003c*/ 	.word	0x00000000
        /*0040*/ 	.short	0x0008
        /*0042*/ 	.short	0x0040
        /*0044*/ 	.byte	0x00, 0xf0, 0x11, 0x00


	//----- nvinfo : EIATTR_KPARAM_INFO
	.align		4
.L_204:
        /*0048*/ 	.byte	0x04, 0x17
        /*004a*/ 	.short	(.L_206 - .L_205)
.L_205:
        /*004c*/ 	.word	0x00000000
        /*0050*/ 	.short	0x0007
        /*0052*/ 	.short	0x0038
        /*0054*/ 	.byte	0x00, 0xf5, 0x21, 0x00


	//----- nvinfo : EIATTR_KPARAM_INFO
	.align		4
.L_206:
        /*0058*/ 	.byte	0x04, 0x17
        /*005a*/ 	.short	(.L_208 - .L_207)
.L_207:
        /*005c*/ 	.word	0x00000000
        /*0060*/ 	.short	0x0006
        /*0062*/ 	.short	0x0030
        /*0064*/ 	.byte	0x00, 0xf5, 0x21, 0x00


	//----- nvinfo : EIATTR_KPARAM_INFO
	.align		4
.L_208:
        /*0068*/ 	.byte	0x04, 0x17
        /*006a*/ 	.short	(.L_210 - .L_209)
.L_209:
        /*006c*/ 	.word	0x00000000
        /*0070*/ 	.short	0x0005
        /*0072*/ 	.short	0x0028
        /*0074*/ 	.byte	0x00, 0xf5, 0x21, 0x00


	//----- nvinfo : EIATTR_KPARAM_INFO
	.align		4
.L_210:
        /*0078*/ 	.byte	0x04, 0x17
        /*007a*/ 	.short	(.L_212 - .L_211)
.L_211:
        /*007c*/ 	.word	0x00000000
        /*0080*/ 	.short	0x0004
        /*0082*/ 	.short	0x0020
        /*0084*/ 	.byte	0x00, 0xf5, 0x21, 0x00


	//----- nvinfo : EIATTR_KPARAM_INFO
	.align		4
.L_212:
        /*0088*/ 	.byte	0x04, 0x17
        /*008a*/ 	.short	(.L_214 - .L_213)
.L_213:
        /*008c*/ 	.word	0x00000000
        /*0090*/ 	.short	0x0003
        /*0092*/ 	.short	0x0018
        /*0094*/ 	.byte	0x00, 0xf5, 0x21, 0x00


	//----- nvinfo : EIATTR_KPARAM_INFO
	.align		4
.L_214:
        /*0098*/ 	.byte	0x04, 0x17
        /*009a*/ 	.short	(.L_216 - .L_215)
.L_215:
        /*009c*/ 	.word	0x00000000
        /*00a0*/ 	.short	0x0002
        /*00a2*/ 	.short	0x0010
        /*00a4*/ 	.byte	0x00, 0xf5, 0x21, 0x00


	//----- nvinfo : EIATTR_KPARAM_INFO
	.align		4
.L_216:
        /*00a8*/ 	.byte	0x04, 0x17
        /*00aa*/ 	.short	(.L_218 - .L_217)
.L_217:
        /*00ac*/ 	.word	0x00000000
        /*00b0*/ 	.short	0x0001
        /*00b2*/ 	.short	0x0008
        /*00b4*/ 	.byte	0x00, 0xf5, 0x21, 0x00


	//----- nvinfo : EIATTR_KPARAM_INFO
	.align		4
.L_218:
        /*00b8*/ 	.byte	0x04, 0x17
        /*00ba*/ 	.short	(.L_220 - .L_219)
.L_219:
        /*00bc*/ 	.word	0x00000000
        /*00c0*/ 	.short	0x0000
        /*00c2*/ 	.short	0x0000
        /*00c4*/ 	.byte	0x00, 0xf5, 0x21, 0x00


	//----- nvinfo : EIATTR_SPARSE_MMA_MASK
	.align		4
.L_220:
        /*00c8*/ 	.byte	0x03, 0x50
        /*00ca*/ 	.short	0x0000


	//----- nvinfo : EIATTR_MAXREG_COUNT
	.align		4
        /*00cc*/ 	.byte	0x03, 0x1b
        /*00ce*/ 	.short	0x00a8


	//----- nvinfo : EIATTR_NUM_BARRIERS
	.align		4
        /*00d0*/ 	.byte	0x02, 0x4c
        /*00d2*/ 	.byte	0x01
	.zero		1


	//----- nvinfo : EIATTR_MERCURY_ISA_VERSION
	.align		4
        /*00d4*/ 	.byte	0x03, 0x5f
        /*00d6*/ 	.short	0x0101


	//----- nvinfo : EIATTR_COOP_GROUP_MASK_REGIDS
	.align		4
        /*00d8*/ 	.byte	0x04, 0x29
        /*00da*/ 	.short	(.L_222 - .L_221)


	//   ....[0]....
.L_221:
        /*00dc*/ 	.word	0xffffffff


	//   ....[1]....
        /*00e0*/ 	.word	0x05000019


	//   ....[2]....
        /*00e4*/ 	.word	0xffffffff


	//   ....[3]....
        /*00e8*/ 	.word	0xffffffff


	//   ....[4]....
        /*00ec*/ 	.word	0xffffffff


	//   ....[5]....
        /*00f0*/ 	.word	0xffffffff


	//   ....[6]....
        /*00f4*/ 	.word	0xffffffff


	//   ....[7]....
        /*00f8*/ 	.word	0xffffffff


	//   ....[8]....
        /*00fc*/ 	.word	0xffffffff


	//   ....[9]....
        /*0100*/ 	.word	0xffffffff


	//   ....[10]....
        /*0104*/ 	.word	0xffffffff


	//   ....[11]....
        /*0108*/ 	.word	0xffffffff


	//   ....[12]....
        /*010c*/ 	.word	0xffffffff


	//   ....[13]....
        /*0110*/ 	.word	0xffffffff


	//   ....[14]....
        /*0114*/ 	.word	0xffffffff


	//   ....[15]....
        /*0118*/ 	.word	0xffffffff


	//   ....[16]....
        /*011c*/ 	.word	0xffffffff


	//   ....[17]....
        /*0120*/ 	.word	0xffffffff


	//   ....[18]....
        /*0124*/ 	.word	0xffffffff


	//   ....[19]....
        /*0128*/ 	.word	0xffffffff


	//   ....[20]....
        /*012c*/ 	.word	0xffffffff


	//   ....[21]....
        /*0130*/ 	.word	0xffffffff


	//   ....[22]....
        /*0134*/ 	.word	0xffffffff


	//   ....[23]....
        /*0138*/ 	.word	0xffffffff


	//   ....[24]....
        /*013c*/ 	.word	0xffffffff


	//   ....[25]....
        /*0140*/ 	.word	0xffffffff


	//   ....[26]....
        /*0144*/ 	.word	0xffffffff


	//   ....[27]....
        /*0148*/ 	.word	0xffffffff


	//   ....[28]....
        /*014c*/ 	.word	0xffffffff


	//   ....[29]....
        /*0150*/ 	.word	0xffffffff


	//   ....[30]....
        /*0154*/ 	.word	0xffffffff


	//   ....[31]....
        /*0158*/ 	.word	0xffffffff


	//   ....[32]....
        /*015c*/ 	.word	0xffffffff


	//   ....[33]....
        /*0160*/ 	.word	0xffffffff


	//   ....[34]....
        /*0164*/ 	.word	0xffffffff


	//   ....[35]....
        /*0168*/ 	.word	0xffffffff


	//   ....[36]....
        /*016c*/ 	.word	0xffffffff


	//   ....[37]....
        /*0170*/ 	.word	0xffffffff


	//   ....[38]....
        /*0174*/ 	.word	0xffffffff


	//   ....[39]....
        /*0178*/ 	.word	0xffffffff


	//   ....[40]....
        /*017c*/ 	.word	0xffffffff


	//   ....[41]....
        /*0180*/ 	.word	0xffffffff


	//   ....[42]....
        /*0184*/ 	.word	0xffffffff


	//   ....[43]....
        /*0188*/ 	.word	0xffffffff


	//   ....[44]....
        /*018c*/ 	.word	0xffffffff


	//   ....[45]....
        /*0190*/ 	.word	0xffffffff


	//   ....[46]....
        /*0194*/ 	.word	0xffffffff


	//   ....[47]....
        /*0198*/ 	.word	0xffffffff


	//   ....[48]....
        /*019c*/ 	.word	0xffffffff


	//   ....[49]....
        /*01a0*/ 	.word	0xffffffff


	//   ....[50]....
        /*01a4*/ 	.word	0xffffffff


	//   ....[51]....
        /*01a8*/ 	.word	0xffffffff


	//   ....[52]....
        /*01ac*/ 	.word	0xffffffff


	//   ....[53]....
        /*01b0*/ 	.word	0xffffffff


	//   ....[54]....
        /*01b4*/ 	.word	0xffffffff


	//   ....[55]....
        /*01b8*/ 	.word	0xffffffff


	//   ....[56]....
        /*01bc*/ 	.word	0xffffffff


	//   ....[57]....
        /*01c0*/ 	.word	0xffffffff


	//   ....[58]....
        /*01c4*/ 	.word	0xffffffff


	//   ....[59]....
        /*01c8*/ 	.word	0xffffffff


	//   ....[60]....
        /*01cc*/ 	.word	0xffffffff


	//   ....[61]....
        /*01d0*/ 	.word	0xffffffff


	//   ....[62]....
        /*01d4*/ 	.word	0xffffffff


	//   ....[63]....
        /*01d8*/ 	.word	0xffffffff


	//   ....[64]....
        /*01dc*/ 	.word	0xffffffff


	//   ....[65]....
        /*01e0*/ 	.word	0xffffffff


	//   ....[66]....
        /*01e4*/ 	.word	0xffffffff


	//   ....[67]....
        /*01e8*/ 	.word	0xffffffff


	//   ....[68]....
        /*01ec*/ 	.word	0xffffffff


	//   ....[69]....
        /*01f0*/ 	.word	0xffffffff


	//   ....[70]....
        /*01f4*/ 	.word	0xffffffff


	//   ....[71]....
        /*01f8*/ 	.word	0xffffffff


	//   ....[72]....
        /*01fc*/ 	.word	0xffffffff


	//   ....[73]....
        /*0200*/ 	.word	0xffffffff


	//   ....[74]....
        /*0204*/ 	.word	0xffffffff


	//   ....[75]....
        /*0208*/ 	.word	0xffffffff


	//   ....[76]....
        /*020c*/ 	.word	0xffffffff


	//   ....[77]....
        /*0210*/ 	.word	0xffffffff


	//   ....[78]....
        /*0214*/ 	.word	0xffffffff


	//   ....[79]....
        /*0218*/ 	.word	0xffffffff


	//   ....[80]....
        /*021c*/ 	.word	0xffffffff


	//   ....[81]....
        /*0220*/ 	.word	0xffffffff


	//   ....[82]....
        /*0224*/ 	.word	0xffffffff


	//   ....[83]....
        /*0228*/ 	.word	0xffffffff


	//   ....[84]....
        /*022c*/ 	.word	0xffffffff


	//   ....[85]....
        /*0230*/ 	.word	0xffffffff


	//   ....[86]....
        /*0234*/ 	.word	0xffffffff


	//   ....[87]....
        /*0238*/ 	.word	0xffffffff


	//   ....[88]....
        /*023c*/ 	.word	0xffffffff


	//   ....[89]....
        /*0240*/ 	.word	0xffffffff


	//   ....[90]....
        /*0244*/ 	.word	0xffffffff


	//   ....[91]....
        /*0248*/ 	.word	0xffffffff


	//   ....[92]....
        /*024c*/ 	.word	0xffffffff


	//   ....[93]....
        /*0250*/ 	.word	0xffffffff


	//   ....[94]....
        /*0254*/ 	.word	0xffffffff


	//   ....[95]....
        /*0258*/ 	.word	0xffffffff


	//   ....[96]....
        /*025c*/ 	.word	0xffffffff


	//   ....[97]....
        /*0260*/ 	.word	0xffffffff


	//   ....[98]....
        /*0264*/ 	.word	0xffffffff


	//   ....[99]....
        /*0268*/ 	.word	0xffffffff


	//   ....[100]....
        /*026c*/ 	.word	0xffffffff


	//   ....[101]....
        /*0270*/ 	.word	0xffffffff


	//   ....[102]....
        /*0274*/ 	.word	0xffffffff


	//   ....[103]....
        /*0278*/ 	.word	0xffffffff


	//   ....[104]....
        /*027c*/ 	.word	0xffffffff


	//   ....[105]....
        /*0280*/ 	.word	0xffffffff


	//   ....[106]....
        /*0284*/ 	.word	0xffffffff


	//   ....[107]....
        /*0288*/ 	.word	0xffffffff


	//   ....[108]....
        /*028c*/ 	.word	0xffffffff


	//   ....[109]....
        /*0290*/ 	.word	0xffffffff


	//   ....[110]....
        /*0294*/ 	.word	0xffffffff


	//   ....[111]....
        /*0298*/ 	.word	0xffffffff


	//   ....[112]....
        /*029c*/ 	.word	0xffffffff


	//   ....[113]....
        /*02a0*/ 	.word	0xffffffff


	//   ....[114]....
        /*02a4*/ 	.word	0xffffffff


	//   ....[115]....
        /*02a8*/ 	.word	0xffffffff


	//   ....[116]....
        /*02ac*/ 	.word	0xffffffff


	//   ....[117]....
        /*02b0*/ 	.word	0xffffffff


	//   ....[118]....
        /*02b4*/ 	.word	0xffffffff


	//   ....[119]....
        /*02b8*/ 	.word	0xffffffff


	//   ....[120]....
        /*02bc*/ 	.word	0xffffffff


	//   ....[121]....
        /*02c0*/ 	.word	0xffffffff


	//   ....[122]....
        /*02c4*/ 	.word	0xffffffff


	//   ....[123]....
        /*02c8*/ 	.word	0xffffffff


	//   ....[124]....
        /*02cc*/ 	.word	0xffffffff


	//   ....[125]....
        /*02d0*/ 	.word	0xffffffff


	//   ....[126]....
        /*02d4*/ 	.word	0xffffffff


	//   ....[127]....
        /*02d8*/ 	.word	0xffffffff


	//   ....[128]....
        /*02dc*/ 	.word	0xffffffff


	//   ....[129]....
        /*02e0*/ 	.word	0xffffffff


	//   ....[130]....
        /*02e4*/ 	.word	0xffffffff


	//   ....[131]....
        /*02e8*/ 	.word	0xffffffff


	//   ....[132]....
        /*02ec*/ 	.word	0xffffffff


	//   ....[133]....
        /*02f0*/ 	.word	0xffffffff


	//   ....[134]....
        /*02f4*/ 	.word	0xffffffff


	//   ....[135]....
        /*02f8*/ 	.word	0xffffffff


	//   ....[136]....
        /*02fc*/ 	.word	0xffffffff


	//   ....[137]....
        /*0300*/ 	.word	0xffffffff


	//   ....[138]....
        /*0304*/ 	.word	0xffffffff


	//   ....[139]....
        /*0308*/ 	.word	0xffffffff


	//   ....[140]....
        /*030c*/ 	.word	0xffffffff


	//   ....[141]....
        /*0310*/ 	.word	0xffffffff


	//   ....[142]....
        /*0314*/ 	.word	0xffffffff


	//   ....[143]....
        /*0318*/ 	.word	0xffffffff


	//   ....[144]....
        /*031c*/ 	.word	0xffffffff


	//   ....[145]....
        /*0320*/ 	.word	0xffffffff


	//   ....[146]....
        /*0324*/ 	.word	0xffffffff


	//   ....[147]....
        /*0328*/ 	.word	0xffffffff


	//   ....[148]....
        /*032c*/ 	.word	0xffffffff


	//   ....[149]....
        /*0330*/ 	.word	0xffffffff


	//   ....[150]....
        /*0334*/ 	.word	0xffffffff


	//   ....[151]....
        /*0338*/ 	.word	0xffffffff


	//   ....[152]....
        /*033c*/ 	.word	0xffffffff


	//   ....[153]....
        /*0340*/ 	.word	0xffffffff


	//   ....[154]....
        /*0344*/ 	.word	0xffffffff


	//   ....[155]....
        /*0348*/ 	.word	0xffffffff


	//   ....[156]....
        /*034c*/ 	.word	0xffffffff


	//   ....[157]....
        /*0350*/ 	.word	0xffffffff


	//   ....[158]....
        /*0354*/ 	.word	0xffffffff


	//   ....[159]....
        /*0358*/ 	.word	0xffffffff


	//   ....[160]....
        /*035c*/ 	.word	0xffffffff


	//   ....[161]....
        /*0360*/ 	.word	0xffffffff


	//   ....[162]....
        /*0364*/ 	.word	0xffffffff


	//   ....[163]....
        /*0368*/ 	.word	0xffffffff


	//   ....[164]....
        /*036c*/ 	.word	0xffffffff


	//   ....[165]....
        /*0370*/ 	.word	0xffffffff


	//   ....[166]....
        /*0374*/ 	.word	0xffffffff


	//   ....[167]....
        /*0378*/ 	.word	0xffffffff


	//   ....[168]....
        /*037c*/ 	.word	0xffffffff


	//   ....[169]....
        /*0380*/ 	.word	0xffffffff


	//   ....[170]....
        /*0384*/ 	.word	0xffffffff


	//   ....[171]....
        /*0388*/ 	.word	0xffffffff


	//   ....[172]....
        /*038c*/ 	.word	0xffffffff


	//   ....[173]....
        /*0390*/ 	.word	0xffffffff


	//   ....[174]....
        /*0394*/ 	.word	0xffffffff


	//   ....[175]....
        /*0398*/ 	.word	0xffffffff


	//   ....[176]....
        /*039c*/ 	.word	0xffffffff


	//   ....[177]....
        /*03a0*/ 	.word	0xffffffff


	//   ....[178]....
        /*03a4*/ 	.word	0x05000006


	//   ....[179]....
        /*03a8*/ 	.word	0xffffffff


	//   ....[180]....
        /*03ac*/ 	.word	0xffffffff


	//   ....[181]....
        /*03b0*/ 	.word	0xffffffff


	//   ....[182]....
        /*03b4*/ 	.word	0xffffffff


	//   ....[183]....
        /*03b8*/ 	.word	0xffffffff


	//   ....[184]....
        /*03bc*/ 	.word	0xffffffff


	//   ....[185]....
        /*03c0*/ 	.word	0xffffffff


	//   ....[186]....
        /*03c4*/ 	.word	0xffffffff


	//   ....[187]....
        /*03c8*/ 	.word	0xffffffff


	//   ....[188]....
        /*03cc*/ 	.word	0xffffffff


	//   ....[189]....
        /*03d0*/ 	.word	0xffffffff


	//   ....[190]....
        /*03d4*/ 	.word	0xffffffff


	//   ....[191]....
        /*03d8*/ 	.word	0xffffffff


	//   ....[192]....
        /*03dc*/ 	.word	0xffffffff


	//   ....[193]....
        /*03e0*/ 	.word	0xffffffff


	//   ....[194]....
        /*03e4*/ 	.word	0xffffffff


	//   ....[195]....
        /*03e8*/ 	.word	0xffffffff


	//   ....[196]....
        /*03ec*/ 	.word	0xffffffff


	//   ....[197]....
        /*03f0*/ 	.word	0xffffffff


	//   ....[198]....
        /*03f4*/ 	.word	0xffffffff


	//   ....[199]....
        /*03f8*/ 	.word	0xffffffff


	//   ....[200]....
        /*03fc*/ 	.word	0xffffffff


	//   ....[201]....
        /*0400*/ 	.word	0xffffffff


	//   ....[202]....
        /*0404*/ 	.word	0xffffffff


	//   ....[203]....
        /*0408*/ 	.word	0xffffffff


	//   ....[204]....
        /*040c*/ 	.word	0xffffffff


	//   ....[205]....
        /*0410*/ 	.word	0xffffffff


	//   ....[206]....
        /*0414*/ 	.word	0xffffffff


	//   ....[207]....
        /*0418*/ 	.word	0xffffffff


	//   ....[208]....
        /*041c*/ 	.word	0xffffffff


	//   ....[209]....
        /*0420*/ 	.word	0xffffffff


	//   ....[210]....
        /*0424*/ 	.word	0xffffffff


	//   ....[211]....
        /*0428*/ 	.word	0xffffffff


	//   ....[212]....
        /*042c*/ 	.word	0xffffffff


	//   ....[213]....
        /*0430*/ 	.word	0xffffffff


	//   ....[214]....
        /*0434*/ 	.word	0xffffffff


	//   ....[215]....
        /*0438*/ 	.word	0xffffffff


	//   ....[216]....
        /*043c*/ 	.word	0xffffffff


	//   ....[217]....
        /*0440*/ 	.word	0x0500002f


	//   ....[218]....
        /*0444*/ 	.word	0x0500002f


	//   ....[219]....
        /*0448*/ 	.word	0x0500002f


	//   ....[220]....
        /*044c*/ 	.word	0x0500002f


	//   ....[221]....
        /*0450*/ 	.word	0x0500002f


	//----- nvinfo : EIATTR_COOP_GROUP_INSTR_OFFSETS
	.align		4
.L_222:
        /*0454*/ 	.byte	0x04, 0x28
        /*0456*/ 	.short	(.L_224 - .L_223)


	//   ....[0]....
.L_223:
        /*0458*/ 	.word	0x00000ee0


	//   ....[1]....
        /*045c*/ 	.word	0x00001970


	//   ....[2]....
        /*0460*/ 	.word	0x00002370


	//   ....[3]....
        /*0464*/ 	.word	0x00002390


	//   ....[4]....
        /*0468*/ 	.word	0x000023b0


	//   ....[5]....
        /*046c*/ 	.word	0x000023d0


	//   ....[6]....
        /*0470*/ 	.word	0x000023f0


	//   ....[7]....
        /*0474*/ 	.word	0x000028c0


	//   ....[8]....
        /*0478*/ 	.word	0x000028d0


	//   ....[9]....
        /*047c*/ 	.word	0x000028f0


	//   ....[10]....
        /*0480*/ 	.word	0x00002910


	//   ....[11]....
        /*0484*/ 	.word	0x00002960


	//   ....[12]....
        /*0488*/ 	.word	0x00002990


	//   ....[13]....
        /*048c*/ 	.word	0x000029d0


	//   ....[14]....
        /*0490*/ 	.word	0x000029f0


	//   ....[15]....
        /*0494*/ 	.word	0x00002b20


	//   ....[16]....
        /*0498*/ 	.word	0x00002b50


	//   ....[17]....
        /*049c*/ 	.word	0x00002b60


	//   ....[18]....
        /*04a0*/ 	.word	0x00002b80


	//   ....[19]....
        /*04a4*/ 	.word	0x00002bc0


	//   ....[20]....
        /*04a8*/ 	.word	0x00002bf0


	//   ....[21]....
        /*04ac*/ 	.word	0x00002c30


	//   ....[22]....
        /*04b0*/ 	.word	0x00002c50


	//   ....[23]....
        /*04b4*/ 	.word	0x00002c70


	//   ....[24]....
        /*04b8*/ 	.word	0x00002d80


	//   ....[25]....
        /*04bc*/ 	.word	0x00002da0


	//   ....[26]....
        /*04c0*/ 	.word	0x00002db0


	//   ....[27]....
        /*04c4*/ 	.word	0x00002dd0


	//   ....[28]....
        /*04c8*/ 	.word	0x00002e10


	//   ....[29]....
        /*04cc*/ 	.word	0x00002e40


	//   ....[30]....
        /*04d0*/ 	.word	0x00002e80


	//   ....[31]....
        /*04d4*/ 	.word	0x00002ea0


	//   ....[32]....
        /*04d8*/ 	.word	0x00002ec0


	//   ....[33]....
        /*04dc*/ 	.word	0x00002fe0


	//   ....[34]....
        /*04e0*/ 	.word	0x00003000


	//   ....[35]....
        /*04e4*/ 	.word	0x00003010


	//   ....[36]....
        /*04e8*/ 	.word	0x00003030


	//   ....[37]....
        /*04ec*/ 	.word	0x00003070


	//   ....[38]....
        /*04f0*/ 	.word	0x000030a0


	//   ....[39]....
        /*04f4*/ 	.word	0x000030e0


	//   ....[40]....
        /*04f8*/ 	.word	0x00003100


	//   ....[41]....
        /*04fc*/ 	.word	0x00003120


	//   ....[42]....
        /*0500*/ 	.word	0x00003240


	//   ....[43]....
        /*0504*/ 	.word	0x00003270


	//   ....[44]....
        /*0508*/ 	.word	0x00003280


	//   ....[45]....
        /*050c*/ 	.word	0x000032a0


	//   ....[46]....
        /*0510*/ 	.word	0x000032e0


	//   ....[47]....
        /*0514*/ 	.word	0x00003310


	//   ....[48]....
        /*0518*/ 	.word	0x00003350


	//   ....[49]....
        /*051c*/ 	.word	0x00003370


	//   ....[50]....
        /*0520*/ 	.word	0x00003390


	//   ....[51]....
        /*0524*/ 	.word	0x000034a0


	//   ....[52]....
        /*0528*/ 	.word	0x000034c0


	//   ....[53]....
        /*052c*/ 	.word	0x000034d0


	//   ....[54]....
        /*0530*/ 	.word	0x000034f0


	//   ....[55]....
        /*0534*/ 	.word	0x00003530


	//   ....[56]....
        /*0538*/ 	.word	0x00003560


	//   ....[57]....
        /*053c*/ 	.word	0x000035a0


	//   ....[58]....
        /*0540*/ 	.word	0x000035c0


	//   ....[59]....
        /*0544*/ 	.word	0x000035e0


	//   ....[60]....
        /*0548*/ 	.word	0x00003700


	//   ....[61]....
        /*054c*/ 	.word	0x00003720


	//   ....[62]....
        /*0550*/ 	.word	0x00003730


	//   ....[63]....
        /*0554*/ 	.word	0x00003750


	//   ....[64]....
        /*0558*/ 	.word	0x00003790


	//   ....[65]....
        /*055c*/ 	.word	0x000037c0


	//   ....[66]....
        /*0560*/ 	.word	0x00003800


	//   ....[67]....
        /*0564*/ 	.word	0x00003820


	//   ....[68]....
        /*0568*/ 	.word	0x00003840


	//   ....[69]....
        /*056c*/ 	.word	0x00003940


	//   ....[70]....
        /*0570*/ 	.word	0x00003970


	//   ....[71]....
        /*0574*/ 	.word	0x00003980


	//   ....[72]....
        /*0578*/ 	.word	0x000039a0


	//   ....[73]....
        /*057c*/ 	.word	0x000039e0


	//   ....[74]....
        /*0580*/ 	.word	0x00003a10


	//   ....[75]....
        /*0584*/ 	.word	0x00003a50


	//   ....[76]....
        /*0588*/ 	.word	0x00003a70


	//   ....[77]....
        /*058c*/ 	.word	0x00003a90


	//   ....[78]....
        /*0590*/ 	.word	0x00003b80


	//   ....[79]....
        /*0594*/ 	.word	0x00003bb0


	//   ....[80]....
        /*0598*/ 	.word	0x00003bc0


	//   ....[81]....
        /*059c*/ 	.word	0x00003bf0


	//   ....[82]....
        /*05a0*/ 	.word	0x00003c10


	//   ....[83]....
        /*05a4*/ 	.word	0x00003c60


	//   ....[84]....
        /*05a8*/ 	.word	0x00003c80


	//   ....[85]....
        /*05ac*/ 	.word	0x00003cc0


	//   ....[86]....
        /*05b0*/ 	.word	0x00003ce0


	//   ....[87]....
        /*05b4*/ 	.word	0x00003de0


	//   ....[88]....
        /*05b8*/ 	.word	0x00003e30


	//   ....[89]....
        /*05bc*/ 	.word	0x00003e40


	//   ....[90]....
        /*05c0*/ 	.word	0x00003e90


	//   ....[91]....
        /*05c4*/ 	.word	0x00003ec0


	//   ....[92]....
        /*05c8*/ 	.word	0x00003ef0


	//   ....[93]....
        /*05cc*/ 	.word	0x00003f20


	//   ....[94]....
        /*05d0*/ 	.word	0x00003f50


	//   ....[95]....
        /*05d4*/ 	.word	0x00003f80


	//   ....[96]....
        /*05d8*/ 	.word	0x00004040


	//   ....[97]....
        /*05dc*/ 	.word	0x00004060


	//   ....[98]....
        /*05e0*/ 	.word	0x00004070


	//   ....[99]....
        /*05e4*/ 	.word	0x000040c0


	//   ....[100]....
        /*05e8*/ 	.word	0x000040f0


	//   ....[101]....
        /*05ec*/ 	.word	0x00004120


	//   ....[102]....
        /*05f0*/ 	.word	0x00004150


	//   ....[103]....
        /*05f4*/ 	.word	0x00004180


	//   ....[104]....
        /*05f8*/ 	.word	0x000041b0


	//   ....[105]....
        /*05fc*/ 	.word	0x000042d0


	//   ....[106]....
        /*0600*/ 	.word	0x000042e0


	//   ....[107]....
        /*0604*/ 	.word	0x000042f0


	//   ....[108]....
        /*0608*/ 	.word	0x00004350


	//   ....[109]....
        /*060c*/ 	.word	0x00004380


	//   ....[110]....
        /*0610*/ 	.word	0x000043b0


	//   ....[111]....
        /*0614*/ 	.word	0x000043e0


	//   ....[112]....
        /*0618*/ 	.word	0x00004410


	//   ....[113]....
        /*061c*/ 	.word	0x00004440


	//   ....[114]....
        /*0620*/ 	.word	0x00004530


	//   ....[115]....
        /*0624*/ 	.word	0x00004570


	//   ....[116]....
        /*0628*/ 	.word	0x00004580


	//   ....[117]....
        /*062c*/ 	.word	0x000045d0


	//   ....[118]....
        /*0630*/ 	.word	0x00004600


	//   ....[119]....
        /*0634*/ 	.word	0x00004630


	//   ....[120]....
        /*0638*/ 	.word	0x00004660


	//   ....[121]....
        /*063c*/ 	.word	0x00004690


	//   ....[122]....
        /*0640*/ 	.word	0x000046c0


	//   ....[123]....
        /*0644*/ 	.word	0x000047b0


	//   ....[124]....
        /*0648*/ 	.word	0x00004800


	//   ....[125]....
        /*064c*/ 	.word	0x00004810


	//   ....[126]....
        /*0650*/ 	.word	0x00004860


	//   ....[127]....
        /*0654*/ 	.word	0x00004890


	//   ....[128]....
        /*0658*/ 	.word	0x000048a0


	//   ....[129]....
        /*065c*/ 	.word	0x000048e0


	//   ....[130]....
        /*0660*/ 	.word	0x00004910


	//   ....[131]....
        /*0664*/ 	.word	0x00004940


	//   ....[132]....
        /*0668*/ 	.word	0x00004a30


	//   ....[133]....
        /*066c*/ 	.word	0x00004a90


	//   ....[134]....
        /*0670*/ 	.word	0x00004aa0


	//   ....[135]....
        /*0674*/ 	.word	0x00004af0


	//   ....[136]....
        /*0678*/ 	.word	0x00004b20


	//   ....[137]....
        /*067c*/ 	.word	0x00004b30


	//   ....[138]....
        /*0680*/ 	.word	0x00004b70


	//   ....[139]....
        /*0684*/ 	.word	0x00004ba0


	//   ....[140]....
        /*0688*/ 	.word	0x00004bd0


	//   ....[141]....
        /*068c*/ 	.word	0x00004cb0


	//   ....[142]....
        /*0690*/ 	.word	0x00004d10


	//   ....[143]....
        /*0694*/ 	.word	0x00004d20


	//   ....[144]....
        /*0698*/ 	.word	0x00004d70


	//   ....[145]....
        /*069c*/ 	.word	0x00004da0


	//   ....[146]....
        /*06a0*/ 	.word	0x00004db0


	//   ....[147]....
        /*06a4*/ 	.word	0x00004df0


	//   ....[148]....
        /*06a8*/ 	.word	0x00004e20


	//   ....[149]....
        /*06ac*/ 	.word	0x00004e50


	//   ....[150]....
        /*06b0*/ 	.word	0x00004f30


	//   ....[151]....
        /*06b4*/ 	.word	0x00004f90


	//   ....[152]....
        /*06b8*/ 	.word	0x00004fa0


	//   ....[153]....
        /*06bc*/ 	.word	0x00004ff0


	//   ....[154]....
        /*06c0*/ 	.word	0x00005020


	//   ....[155]....
        /*06c4*/ 	.word	0x00005050


	//   ....[156]....
        /*06c8*/ 	.word	0x00005080


	//   ....[157]....
        /*06cc*/ 	.word	0x000050b0


	//   ....[158]....
        /*06d0*/ 	.word	0x000050e0


	//   ....[159]....
        /*06d4*/ 	.word	0x000051b0


	//   ....[160]....
        /*06d8*/ 	.word	0x00005200


	//   ....[161]....
        /*06dc*/ 	.word	0x00005210


	//   ....[162]....
        /*06e0*/ 	.word	0x00005260


	//   ....[163]....
        /*06e4*/ 	.word	0x00005290


	//   ....[164]....
        /*06e8*/ 	.word	0x000052a0


	//   ....[165]....
        /*06ec*/ 	.word	0x000052e0


	//   ....[166]....
        /*06f0*/ 	.word	0x00005310


	//   ....[167]....
        /*06f4*/ 	.word	0x00005340


	//   ....[168]....
        /*06f8*/ 	.word	0x00005420


	//   ....[169]....
        /*06fc*/ 	.word	0x00005440


	//   ....[170]....
        /*0700*/ 	.word	0x00005450


	//   ....[171]....
        /*0704*/ 	.word	0x00005480


	//   ....[172]....
        /*0708*/ 	.word	0x000054a0


	//   ....[173]....
        /*070c*/ 	.word	0x000054f0


	//   ....[174]....
        /*0710*/ 	.word	0x00005520


	//   ....[175]....
        /*0714*/ 	.word	0x00005560


	//   ....[176]....
        /*0718*/ 	.word	0x00005590


	//   ....[177]....
        /*071c*/ 	.word	0x00005650


	//   ....[178]....
        /*0720*/ 	.word	0x00005b80


	//   ....[179]....
        /*0724*/ 	.word	0x00005ee0


	//   ....[180]....
        /*0728*/ 	.word	0x00005fa0


	//   ....[181]....
        /*072c*/ 	.word	0x00006060


	//   ....[182]....
        /*0730*/ 	.word	0x00006120


	//   ....[183]....
        /*0734*/ 	.word	0x000061e0


	//   ....[184]....
        /*0738*/ 	.word	0x000062a0


	//   ....[185]....
        /*073c*/ 	.word	0x00006360


	//   ....[186]....
        /*0740*/ 	.word	0x00006420


	//   ....[187]....
        /*0744*/ 	.word	0x000064e0


	//   ....[188]....
        /*0748*/ 	.word	0x000065a0


	//   ....[189]....
        /*074c*/ 	.word	0x00006660


	//   ....[190]....
        /*0750*/ 	.word	0x00006720


	//   ....[191]....
        /*0754*/ 	.word	0x000067e0


	//   ....[192]....
        /*0758*/ 	.word	0x000068a0


	//   ....[193]....
        /*075c*/ 	.word	0x00006960


	//   ....[194]....
        /*0760*/ 	.word	0x00006a20


	//   ....[195]....
        /*0764*/ 	.word	0x00006ae0


	//   ....[196]....
        /*0768*/ 	.word	0x00006ba0


	//   ....[197]....
        /*076c*/ 	.word	0x00006c60


	//   ....[198]....
        /*0770*/ 	.word	0x00006e80


	//   ....[199]....
        /*0774*/ 	.word	0x00006fb0


	//   ....[200]....
        /*0778*/ 	.word	0x000070e0


	//   ....[201]....
        /*077c*/ 	.word	0x00007210


	//   ....[202]....
        /*0780*/ 	.word	0x00007340


	//   ....[203]....
        /*0784*/ 	.word	0x00007470


	//   ....[204]....
        /*0788*/ 	.word	0x000075a0


	//   ....[205]....
        /*078c*/ 	.word	0x000076d0


	//   ....[206]....
        /*0790*/ 	.word	0x00007800


	//   ....[207]....
        /*0794*/ 	.word	0x00007930


	//   ....[208]....
        /*0798*/ 	.word	0x00007a60


	//   ....[209]....
        /*079c*/ 	.word	0x00007b80


	//   ....[210]....
        /*07a0*/ 	.word	0x00007c90


	//   ....[211]....
        /*07a4*/ 	.word	0x00007da0


	//   ....[212]....
        /*07a8*/ 	.word	0x00007eb0


	//   ....[213]....
        /*07ac*/ 	.word	0x00007fc0


	//   ....[214]....
        /*07b0*/ 	.word	0x000080d0


	//   ....[215]....
        /*07b4*/ 	.word	0x000081e0


	//   ....[216]....
        /*07b8*/ 	.word	0x000082e0


	//   ....[217]....
        /*07bc*/ 	.word	0x00008350


	//   ....[218]....
        /*07c0*/ 	.word	0x000083c0


	//   ....[219]....
        /*07c4*/ 	.word	0x00008430


	//   ....[220]....
        /*07c8*/ 	.word	0x000084a0


	//   ....[221]....
        /*07cc*/ 	.word	0x00008510


	//----- nvinfo : EIATTR_VRC_CTA_INIT_COUNT
	.align		4
.L_224:
        /*07d0*/ 	.byte	0x02, 0x4a
	.zero		1
	.zero		1


	//----- nvinfo : EIATTR_EXIT_INSTR_OFFSETS
	.align		4
        /*07d4*/ 	.byte	0x04, 0x1c
        /*07d6*/ 	.short	(.L_226 - .L_225)


	//   ....[0]....
.L_225:
        /*07d8*/ 	.word	0x00001d40


	//   ....[1]....
        /*07dc*/ 	.word	0x00002160


	//   ....[2]....
        /*07e0*/ 	.word	0x00002180


	//   ....[3]....
        /*07e4*/ 	.word	0x00006c70


	//   ....[4]....
        /*07e8*/ 	.word	0x000082f0


	//----- nvinfo : EIATTR_MAX_THREADS
	.align		4
.L_226:
        /*07ec*/ 	.byte	0x04, 0x05
        /*07ee*/ 	.short	(.L_228 - .L_227)
.L_227:
        /*07f0*/ 	.word	0x00000180
        /*07f4*/ 	.word	0x00000001
        /*07f8*/ 	.word	0x00000001


	//----- nvinfo : EIATTR_CRS_STACK_SIZE
	.align		4
.L_228:
        /*07fc*/ 	.byte	0x04, 0x1e
        /*07fe*/ 	.short	(.L_230 - .L_229)
.L_229:
        /*0800*/ 	.word	0x00000000


	//----- nvinfo : EIATTR_CBANK_PARAM_SIZE
	.align		4
.L_230:
        /*0804*/ 	.byte	0x03, 0x19
        /*0806*/ 	.short	0x004d


	//----- nvinfo : EIATTR_PARAM_CBANK
	.align		4
        /*0808*/ 	.byte	0x04, 0x0a
        /*080a*/ 	.short	(.L_232 - .L_231)
	.align		4
.L_231:
        /*080c*/ 	.word	index@(.nv.constant0._ZN3cub18CUB_300001_SM_10006detail10radix_sort29DeviceRadixSortOnesweepKernelINS1_5radix10policy_hubIiNS0_8NullTypeEyE10Policy1000ELNS0_9SortOrderE0EiS6_yiiNS1_21identity_decomposer_tEEEvPT5_SC_PT3_PKSD_PT1_PKSH_PT2_PKSL_T4_iiT6_)
        /*0810*/ 	.short	0x0380
        /*0812*/ 	.short	0x004d


	//----- nvinfo : EIATTR_SW_WAR
	.align		4
.L_232:
        /*0814*/ 	.byte	0x04, 0x36
        /*0816*/ 	.short	(.L_234 - .L_233)
.L_233:
        /*0818*/ 	.word	0x00000008
.L_234:


//--------------------- .nv.info._ZN3cub18CUB_300001_SM_10006detail10radix_sort33DeviceRadixSortExclusiveSumKernelINS1_5radix10policy_hubIiNS0_8NullTypeEyE10Policy1000EyEEvPT0_ --------------------------
	.section	.nv.info._ZN3cub18CUB_300001_SM_10006detail10radix_sort33DeviceRadixSortExclusiveSumKernelINS1_5radix10policy_hubIiNS0_8NullTypeEyE10Policy1000EyEEvPT0_,"",@"SHT_CUDA_INFO"
	.sectionflags	@""
	.align	4


	//----- nvinfo : EIATTR_CUDA_API_VERSION
	.align		4
        /*0000*/ 	.byte	0x04, 0x37
        /*0002*/ 	.short	(.L_236 - .L_235)
.L_235:
        /*0004*/ 	.word	0x00000082


	//----- nvinfo : EIATTR_KPARAM_INFO
	.align		4
.L_236:
        /*0008*/ 	.byte	0x04, 0x17
        /*000a*/ 	.short	(.L_238 - .L_237)
.L_237:
        /*000c*/ 	.word	0x00000000
        /*0010*/ 	.short	0x0000
        /*0012*/ 	.short	0x0000
        /*0014*/ 	.byte	0x00, 0xf5, 0x21, 0x00


	//----- nvinfo : EIATTR_SPARSE_MMA_MASK
	.align		4
.L_238:
        /*0018*/ 	.byte	0x03, 0x50
        /*001a*/ 	.short	0x0000


	//----- nvinfo : EIATTR_MAXREG_COUNT
	.align		4
        /*001c*/ 	.byte	0x03, 0x1b
        /*001e*/ 	.short	0x00ff


	//----- nvinfo : EIATTR_NUM_BARRIERS
	.align		4
        /*0020*/ 	.byte	0x02, 0x4c
        /*0022*/ 	.byte	0x01
	.zero		1


	//----- nvinfo : EIATTR_MERCURY_ISA_VERSION
	.align		4
        /*0024*/ 	.byte	0x03, 0x5f
        /*0026*/ 	.short	0x0101


	//----- nvinfo : EIATTR_COOP_GROUP_MASK_REGIDS
	.align		4
        /*0028*/ 	.byte	0x04, 0x29
        /*002a*/ 	.short	(.L_240 - .L_239)


	//   ....[0]....
.L_239:
        /*002c*/ 	.word	0xffffffff


	//   ....[1]....
        /*0030*/ 	.word	0xffffffff


	//   ....[2]....
        /*0034*/ 	.word	0xffffffff


	//   ....[3]....
        /*0038*/ 	.word	0xffffffff


	//   ....[4]....
        /*003c*/ 	.word	0xffffffff


	//   ....[5]....
        /*0040*/ 	.word	0xffffffff


	//   ....[6]....
        /*0044*/ 	.word	0xffffffff


	//   ....[7]....
        /*0048*/ 	.word	0xffffffff


	//   ....[8]....
        /*004c*/ 	.word	0xffffffff


	//   ....[9]....
        /*0050*/ 	.word	0xffffffff


	//   ....[10]....
        /*0054*/ 	.word	0x05000015


	//   ....[11]....
        /*0058*/ 	.word	0x05000015


	//   ....[12]....
        /*005c*/ 	.word	0x05000015


	//   ....[13]....
        /*0060*/ 	.word	0x05000015


	//   ....[14]....
        /*0064*/ 	.word	0x05000015


	//   ....[15]....
        /*0068*/ 	.word	0x05000015


	//   ....[16]....
        /*006c*/ 	.word	0x05000015


	//   ....[17]....
        /*0070*/ 	.word	0x05000015


	//   ....[18]....
        /*0074*/ 	.word	0x05000015


	//   ....[19]....
        /*0078*/ 	.word	0x05000015


	//----- nvinfo : EIATTR_COOP_GROUP_INSTR_OFFSETS
	.align		4
.L_240:
        /*007c*/ 	.byte	0x04, 0x28
        /*007e*/ 	.short	(.L_242 - .L_241)


	//   ....[0]....
.L_241:
        /*0080*/ 	.word	0x00000250


	//   ....[1]....
        /*0084*/ 	.word	0x00000260


	//   ....[2]....
        /*0088*/ 	.word	0x000002a0


	//   ....[3]....
        /*008c*/ 	.word	0x000002c0


	//   ....[4]....
        /*0090*/ 	.word	0x00000310


	//   ....[5]....
        /*0094*/ 	.word	0x00000320


	//   ....[6]....
        /*0098*/ 	.word	0x00000360


	//   ....[7]....
        /*009c*/ 	.word	0x00000380


	//   ....[8]....
        /*00a0*/ 	.word	0x000003d0


	//   ....[9]....
        /*00a4*/ 	.word	0x000003e0


	//   ....[10]....
        /*00a8*/ 	.word	0x00000660


	//   ....[11]....
        /*00ac*/ 	.word	0x000006b0


	//   ....[12]....
        /*00b0*/ 	.word	0x00000740


	//   ....[13]....
        /*00b4*/ 	.word	0x00000790


	//   ....[14]....
        /*00b8*/ 	.word	0x00000820


	//   ....[15]....
        /*00bc*/ 	.word	0x00000870


	//   ....[16]....
        /*00c0*/ 	.word	0x00000900


	//   ....[17]....
        /*00c4*/ 	.word	0x00000950


	//   ....[18]....
        /*00c8*/ 	.word	0x000009e0


	//   ....[19]....
        /*00cc*/ 	.word	0x00000a30


	//----- nvinfo : EIATTR_VRC_CTA_INIT_COUNT
	.align		4
.L_242:
        /*00d0*/ 	.byte	0x02, 0x4a
	.zero		1
	.zero		1


	//----- nvinfo : EIATTR_EXIT_INSTR_OFFSETS
	.align		4
        /*00d4*/ 	.byte	0x04, 0x1c
        /*00d6*/ 	.short	(.L_244 - .L_243)


	//   ....[0]....
.L_243:
        /*00d8*/ 	.word	0x000005d0


	//   ....[1]....
        /*00dc*/ 	.word	0x00000600


	//----- nvinfo : EIATTR_CRS_STACK_SIZE
	.align		4
.L_244:
        /*00e0*/ 	.byte	0x04, 0x1e
        /*00e2*/ 	.short	(.L_246 - .L_245)
.L_245:
        /*00e4*/ 	.word	0x00000000


	//----- nvinfo : EIATTR_CBANK_PARAM_SIZE
	.align		4
.L_246:
        /*00e8*/ 	.byte	0x03, 0x19
        /*00ea*/ 	.short	0x0008


	//----- nvinfo : EIATTR_PARAM_CBANK
	.align		4
        /*00ec*/ 	.byte	0x04, 0x0a
        /*00ee*/ 	.short	(.L_248 - .L_247)
	.align		4
.L_247:
        /*00f0*/ 	.word	index@(.nv.constant0._ZN3cub18CUB_300001_SM_10006detail10radix_sort33DeviceRadixSortExclusiveSumKernelINS1_5radix10policy_hubIiNS0_8NullTypeEyE10Policy1000EyEEvPT0_)
        /*00f4*/ 	.short	0x0380
        /*00f6*/ 	.short	0x0008


	//----- nvinfo : EIATTR_SW_WAR
	.align		4
.L_248:
        /*00f8*/ 	.byte	0x04, 0x36
        /*00fa*/ 	.short	(.L_250 - .L_249)
.L_249:
        /*00fc*/ 	.word	0x00000008
.L_250:


//--------------------- .nv.info._ZN3cub18CUB_300001_SM_10006detail10radix_sort30DeviceRadixSortHistogramKernelINS1_5radix10policy_hubIiNS0_8NullTypeEyE10Policy1000ELNS0_9SortOrderE0EiyNS1_21identity_decomposer_tEEEvPT2_PKT1_SB_iiT3_ --------------------------
	.section	.nv.info._ZN3cub18CUB_300001_SM_10006detail10radix_sort30DeviceRadixSortHistogramKernelINS1_5radix10policy_hubIiNS0_8NullTypeEyE10Policy1000ELNS0_9SortOrderE0EiyNS1_21identity_decomposer_tEEEvPT2_PKT1_SB_iiT3_,"",@"SHT_CUDA_INFO"
	.sectionflags	@""
	.align	4


	//----- nvinfo : EIATTR_CUDA_API_VERSION
	.align		4
        /*0000*/ 	.byte	0x04, 0x37
        /*0002*/ 	.short	(.L_252 - .L_251)
.L_251:
        /*0004*/ 	.word	0x00000082


	//----- nvinfo : EIATTR_KPARAM_INFO
	.align		4
.L_252:
        /*0008*/ 	.byte	0x04, 0x17
        /*000a*/ 	.short	(.L_254 - .L_253)
.L_253:
        /*000c*/ 	.word	0x00000000
        /*0010*/ 	.short	0x0005
        /*0012*/ 	.short	0x0020
        /*0014*/ 	.byte	0x00, 0xf0, 0x05, 0x00


	//----- nvinfo : EIATTR_KPARAM_INFO
	.align		4
.L_254:
        /*0018*/ 	.byte	0x04, 0x17
        /*001a*/ 	.short	(.L_256 - .L_255)
.L_255:
        /*001c*/ 	.word	0x00000000
        /*0020*/ 	.short	0x0004
        /*0022*/ 	.short	0x001c
        /*0024*/ 	.byte	0x00, 0xf0, 0x11, 0x00


	//----- nvinfo : EIATTR_KPARAM_INFO
	.align		4
.L_256:
        /*0028*/ 	.byte	0x04, 0x17
        /*002a*/ 	.short	(.L_258 - .L_257)
.L_257:
        /*002c*/ 	.word	0x00000000
        /*0030*/ 	.short	0x0003
        /*0032*/ 	.short	0x0018
        /*0034*/ 	.byte	0x00, 0xf0, 0x11, 0x00


	//----- nvinfo : EIATTR_KPARAM_INFO
	.align		4
.L_258:
        /*0038*/ 	.byte	0x04, 0x17
        /*003a*/ 	.short	(.L_260 - .L_259)
.L_259:
        /*003c*/ 	.word	0x00000000
        /*0040*/ 	.short	0x0002
        /*0042*/ 	.short	0x0010
        /*0044*/ 	.byte	0x00, 0xf0, 0x21, 0x00


	//----- nvinfo : EIATTR_KPARAM_INFO
	.align		4
.L_260:
        /*0048*/ 	.byte	0x04, 0x17
        /*004a*/ 	.short	(.L_262 - .L_261)
.L_261:
        /*004c*/ 	.word	0x00000000
        /*0050*/ 	.short	0x0001
        /*0052*/ 	.short	0x0008
        /*0054*/ 	.byte	0x00, 0xf5, 0x21, 0x00


	//----- nvinfo : EIATTR_KPARAM_INFO
	.align		4
.L_262:
        /*0058*/ 	.byte	0x04, 0x17
        /*005a*/ 	.short	(.L_264 - .L_263)
.L_263:
        /*005c*/ 	.word	0x00000000
        /*0060*/ 	.short	0x0000
        /*0062*/ 	.short	0x0000
        /*0064*/ 	.byte	0x00, 0xf5, 0x21, 0x00


	//----- nvinfo : EIATTR_SPARSE_MMA_MASK
	.align		4
.L_264:
        /*0068*/ 	.byte	0x03, 0x50
        /*006a*/ 	.short	0x0000


	//----- nvinfo : EIATTR_MAXREG_COUNT
	.align		4
        /*006c*/ 	.byte	0x03, 0x1b
        /*006e*/ 	.short	0x00ff


	//----- nvinfo : EIATTR_NUM_BARRIERS
	.align		4
        /*0070*/ 	.byte	0x02, 0x4c
        /*0072*/ 	.byte	0x01
	.zero		1


	//----- nvinfo : EIATTR_MERCURY_ISA_VERSION
	.align		4
        /*0074*/ 	.byte	0x03, 0x5f
        /*0076*/ 	.short	0x0101


	//----- nvinfo : EIATTR_VRC_CTA_INIT_COUNT
	.align		4
        /*0078*/ 	.byte	0x02, 0x4a
	.zero		1
	.zero		1


	//----- nvinfo : EIATTR_EXIT_INSTR_OFFSETS
	.align		4
        /*007c*/ 	.byte	0x04, 0x1c
        /*007e*/ 	.short	(.L_266 - .L_265)


	//   ....[0]....
.L_265:
        /*0080*/ 	.word	0x00000040


	//   ....[1]....
        /*0084*/ 	.word	0x00002ee0


	//----- nvinfo : EIATTR_MAX_THREADS
	.align		4
.L_266:
        /*0088*/ 	.byte	0x04, 0x05
        /*008a*/ 	.short	(.L_268 - .L_267)
.L_267:
        /*008c*/ 	.word	0x00000080
        /*0090*/ 	.word	0x00000001
        /*0094*/ 	.word	0x00000001


	//----- nvinfo : EIATTR_CRS_STACK_SIZE
	.align		4
.L_268:
        /*0098*/ 	.byte	0x04, 0x1e
        /*009a*/ 	.short	(.L_270 - .L_269)
.L_269:
        /*009c*/ 	.word	0x00000000


	//----- nvinfo : EIATTR_CBANK_PARAM_SIZE
	.align		4
.L_270:
        /*00a0*/ 	.byte	0x03, 0x19
        /*00a2*/ 	.short	0x0021


	//----- nvinfo : EIATTR_PARAM_CBANK
	.align		4
        /*00a4*/ 	.byte	0x04, 0x0a
        /*00a6*/ 	.short	(.L_272 - .L_271)
	.align		4
.L_271:
        /*00a8*/ 	.word	index@(.nv.constant0._ZN3cub18CUB_300001_SM_10006detail10radix_sort30DeviceRadixSortHistogramKernelINS1_5radix10policy_hubIiNS0_8NullTypeEyE10Policy1000ELNS0_9SortOrderE0EiyNS1_21identity_decomposer_tEEEvPT2_PKT1_SB_iiT3_)
        /*00ac*/ 	.short	0x0380
        /*00ae*/ 	.short	0x0021


	//----- nvinfo : EIATTR_SW_WAR
	.align		4
.L_272:
        /*00b0*/ 	.byte	0x04, 0x36
        /*00b2*/ 	.short	(.L_274 - .L_273)
.L_273:
        /*00b4*/ 	.word	0x00000008
.L_274:


//--------------------- .nv.info._ZN3cub18CUB_300001_SM_10006detail10radix_sort31DeviceRadixSortSingleTileKernelINS1_5radix10policy_hubIiNS0_8NullTypeEyE10Policy1000ELNS0_9SortOrderE0EiS6_yNS1_21identity_decomposer_tEEEvPKT1_PSB_PKT2_PSF_T3_iiT4_ --------------------------
	.section	.nv.info._ZN3cub18CUB_300001_SM_10006detail10radix_sort31DeviceRadixSortSingleTileKernelINS1_5radix10policy_hubIiNS0_8NullTypeEyE10Policy1000ELNS0_9SortOrderE0EiS6_yNS1_21identity_decomposer_tEEEvPKT1_PSB_PKT2_PSF_T3_iiT4_,"",@"SHT_CUDA_INFO"
	.sectionflags	@""
	.align	4


	//----- nvinfo : EIATTR_CUDA_API_VERSION
	.align		4
        /*0000*/ 	.byte	0x04, 0x37
        /*0002*/ 	.short	(.L_276 - .L_275)
.L_275:
        /*0004*/ 	.word	0x00000082


	//----- nvinfo : EIATTR_KPARAM_INFO
	.align		4
.L_276:
        /*0008*/ 	.byte	0x04, 0x17
        /*000a*/ 	.short	(.L_278 - .L_277)
.L_277:
        /*000c*/ 	.word	0x00000000
        /*0010*/ 	.short	0x0007
        /*0012*/ 	.short	0x0030
        /*0014*/ 	.byte	0x00, 0xf0, 0x05, 0x00


	//----- nvinfo : EIATTR_KPARAM_INFO
	.align		4
.L_278:
        /*0018*/ 	.byte	0x04, 0x17
        /*001a*/ 	.short	(.L_280 - .L_279)
.L_279:
        /*001c*/ 	.word	0x00000000
        /*0020*/ 	.short	0x0006
        /*0022*/ 	.short	0x002c
        /*0024*/ 	.byte	0x00, 0xf0, 0x11, 0x00


	//----- nvinfo : EIATTR_KPARAM_INFO
	.align		4
.L_280:
        /*0028*/ 	.byte	0x04, 0x17
        /*002a*/ 	.short	(.L_282 - .L_281)
.L_281:
        /*002c*/ 	.word	0x00000000
        /*0030*/ 	.short	0x0005
        /*0032*/ 	.short	0x0028
        /*0034*/ 	.byte	0x00, 0xf0, 0x11, 0x00


	//----- nvinfo : EIATTR_KPARAM_INFO
	.align		4
.L_282:
        /*0038*/ 	.byte	0x04, 0x17
        /*003a*/ 	.short	(.L_284 - .L_283)
.L_283:
        /*003c*/ 	.word	0x00000000
        /*0040*/ 	.short	0x0004
        /*0042*/ 	.short	0x0020
        /*0044*/ 	.byte	0x00, 0xf0, 0x21, 0x00


	//----- nvinfo : EIATTR_KPARAM_INFO
	.align		4
.L_284:
        /*0048*/ 	.byte	0x04, 0x17
        /*004a*/ 	.short	(.L_286 - .L_285)
.L_285:
        /*004c*/ 	.word	0x00000000
        /*0050*/ 	.short	0x0003
        /*0052*/ 	.short	0x0018
        /*0054*/ 	.byte	0x00, 0xf5, 0x21, 0x00


	//----- nvinfo : EIATTR_KPARAM_INFO
	.align		4
.L_286:
        /*0058*/ 	.byte	0x04, 0x17
        /*005a*/ 	.short	(.L_288 - .L_287)
.L_287:
        /*005c*/ 	.word	0x00000000
        /*0060*/ 	.short	0x0002
        /*0062*/ 	.short	0x0010
        /*0064*/ 	.byte	0x00, 0xf5, 0x21, 0x00


	//----- nvinfo : EIATTR_KPARAM_INFO
	.align		4
.L_288:
        /*0068*/ 	.byte	0x04, 0x17
        /*006a*/ 	.short	(.L_290 - .L_289)
.L_289:
        /*006c*/ 	.word	0x00000000
        /*0070*/ 	.short	0x0001
        /*0072*/ 	.short	0x0008
        /*0074*/ 	.byte	0x00, 0xf5, 0x21, 0x00


	//----- nvinfo : EIATTR_KPARAM_INFO
	.align		4
.L_290:
        /*0078*/ 	.byte	0x04, 0x17
        /*007a*/ 	.short	(.L_292 - .L_291)
.L_291:
        /*007c*/ 	.word	0x00000000
        /*0080*/ 	.short	0x0000
        /*0082*/ 	.short	0x0000
        /*0084*/ 	.byte	0x00, 0xf5, 0x21, 0x00


	//----- nvinfo : EIATTR_SPARSE_MMA_MASK
	.align		4
.L_292:
        /*0088*/ 	.byte	0x03, 0x50
        /*008a*/ 	.short	0x0000


	//----- nvinfo : EIATTR_MAXREG_COUNT
	.align		4
        /*008c*/ 	.byte	0x03, 0x1b
        /*008e*/ 	.short	0x00ff


	//----- nvinfo : EIATTR_NUM_BARRIERS
	.align		4
        /*0090*/ 	.byte	0x02, 0x4c
        /*0092*/ 	.byte	0x01
	.zero		1


	//----- nvinfo : EIATTR_MERCURY_ISA_VERSION
	.align		4
        /*0094*/ 	.byte	0x03, 0x5f
        /*0096*/ 	.short	0x0101


	//----- nvinfo : EIATTR_COOP_GROUP_MASK_REGIDS
	.align		4
        /*0098*/ 	.byte	0x04, 0x29
        /*009a*/ 	.short	(.L_294 - .L_293)


	//   ....[0]....
.L_293:
        /*009c*/ 	.word	0xffffffff


	//   ....[1]....
        /*00a0*/ 	.word	0xffffffff


	//   ....[2]....
        /*00a4*/ 	.word	0xffffffff


	//   ....[3]....
        /*00a8*/ 	.word	0xffffffff


	//   ....[4]....
        /*00ac*/ 	.word	0xffffffff


	//----- nvinfo : EIATTR_COOP_GROUP_INSTR_OFFSETS
	.align		4
.L_294:
        /*00b0*/ 	.byte	0x04, 0x28
        /*00b2*/ 	.short	(.L_296 - .L_295)


	//   ....[0]....
.L_295:
        /*00b4*/ 	.word	0x000019f0


	//   ....[1]....
        /*00b8*/ 	.word	0x00001a10


	//   ....[2]....
        /*00bc*/ 	.word	0x00001a30


	//   ....[3]....
        /*00c0*/ 	.word	0x00001a50


	//   ....[4]....
        /*00c4*/ 	.word	0x00001a70


	//----- nvinfo : EIATTR_VRC_CTA_INIT_COUNT
	.align		4
.L_296:
        /*00c8*/ 	.byte	0x02, 0x4a
	.zero		1
	.zero		1


	//----- nvinfo : EIATTR_EXIT_INSTR_OFFSETS
	.align		4
        /*00cc*/ 	.byte	0x04, 0x1c
        /*00ce*/ 	.short	(.L_298 - .L_297)


	//   ....[0]....
.L_297:
        /*00d0*/ 	.word	0x000030e0


	//   ....[1]....
        /*00d4*/ 	.word	0x00003120


	//----- nvinfo : EIATTR_MAX_THREADS
	.align		4
.L_298:
        /*00d8*/ 	.byte	0x04, 0x05
        /*00da*/ 	.short	(.L_300 - .L_299)
.L_299:
        /*00dc*/ 	.word	0x00000100
        /*00e0*/ 	.word	0x00000001
        /*00e4*/ 	.word	0x00000001


	//----- nvinfo : EIATTR_CBANK_PARAM_SIZE
	.align		4
.L_300:
        /*00e8*/ 	.byte	0x03, 0x19
        /*00ea*/ 	.short	0x0031


	//----- nvinfo : EIATTR_PARAM_CBANK
	.align		4
        /*00ec*/ 	.byte	0x04, 0x0a
        /*00ee*/ 	.short	(.L_302 - .L_301)
	.align		4
.L_301:
        /*00f0*/ 	.word	index@(.nv.constant0._ZN3cub18CUB_300001_SM_10006detail10radix_sort31DeviceRadixSortSingleTileKernelINS1_5radix10policy_hubIiNS0_8NullTypeEyE10Policy1000ELNS0_9SortOrderE0EiS6_yNS1_21identity_decomposer_tEEEvPKT1_PSB_PKT2_PSF_T3_iiT4_)
        /*00f4*/ 	.short	0x0380
        /*00f6*/ 	.short	0x0031


	//----- nvinfo : EIATTR_SW_WAR
	.align		4
.L_302:
        /*00f8*/ 	.byte	0x04, 0x36
        /*00fa*/ 	.short	(.L_304 - .L_303)
.L_303:
        /*00fc*/ 	.word	0x00000008
.L_304:


//--------------------- .nv.info._ZN3cub18CUB_300001_SM_10006detail6reduce28DeviceReduceSingleTileKernelINS2_10policy_hubIiyN4cuda3std3__44plusIiEEE10Policy1000EPiSC_iS9_iiNS7_10__identityEEEvT0_T1_T2_T3_T4_T6_ --------------------------
	.section	.nv.info._ZN3cub18CUB_300001_SM_10006detail6reduce28DeviceReduceSingleTileKernelINS2_10policy_hubIiyN4cuda3std3__44plusIiEEE10Policy1000EPiSC_iS9_iiNS7_10__identityEEEvT0_T1_T2_T3_T4_T6_,"",@"SHT_CUDA_INFO"
	.sectionflags	@""
	.align	4


	//----- nvinfo : EIATTR_CUDA_API_VERSION
	.align		4
        /*0000*/ 	.byte	0x04, 0x37
        /*0002*/ 	.short	(.L_306 - .L_305)
.L_305:
        /*0004*/ 	.word	0x00000082


	//----- nvinfo : EIATTR_KPARAM_INFO
	.align		4
.L_306:
        /*0008*/ 	.byte	0x04, 0x17
        /*000a*/ 	.short	(.L_308 - .L_307)
.L_307:
        /*000c*/ 	.word	0x00000000
        /*0010*/ 	.short	0x0005
        /*0012*/ 	.short	0x001c
        /*0014*/ 	.byte	0x00, 0xf0, 0x05, 0x00


	//----- nvinfo : EIATTR_KPARAM_INFO
	.align		4
.L_308:
        /*0018*/ 	.byte	0x04, 0x17
        /*001a*/ 	.short	(.L_310 - .L_309)
.L_309:
        /*001c*/ 	.word	0x00000000
        /*0020*/ 	.short	0x0004
        /*0022*/ 	.short	0x0018
        /*0024*/ 	.byte	0x00, 0xf0, 0x11, 0x00


	//----- nvinfo : EIATTR_KPARAM_INFO
	.align		4
.L_310:
        /*0028*/ 	.byte	0x04, 0x17
        /*002a*/ 	.short	(.L_312 - .L_311)
.L_311:
        /*002c*/ 	.word	0x00000000
        /*0030*/ 	.short	0x0003
        /*0032*/ 	.short	0x0014
        /*0034*/ 	.byte	0x00, 0xf0, 0x05, 0x00


	//----- nvinfo : EIATTR_KPARAM_INFO
	.align		4
.L_312:
        /*0038*/ 	.byte	0x04, 0x17
        /*003a*/ 	.short	(.L_314 - .L_313)
.L_313:
        /*003c*/ 	.word	0x00000000
        /*0040*/ 	.short	0x0002
        /*0042*/ 	.short	0x0010
        /*0044*/ 	.byte	0x00, 0xf0, 0x11, 0x00


	//----- nvinfo : EIATTR_KPARAM_INFO
	.align		4
.L_314:
        /*0048*/ 	.byte	0x04, 0x17
        /*004a*/ 	.short	(.L_316 - .L_315)
.L_315:
        /*004c*/ 	.word	0x00000000
        /*0050*/ 	.short	0x0001
        /*0052*/ 	.short	0x0008
        /*0054*/ 	.byte	0x00, 0xf5, 0x21, 0x00


	//----- nvinfo : EIATTR_KPARAM_INFO
	.align		4
.L_316:
        /*0058*/ 	.byte	0x04, 0x17
        /*005a*/ 	.short	(.L_318 - .L_317)
.L_317:
        /*005c*/ 	.word	0x00000000
        /*0060*/ 	.short	0x0000
        /*0062*/ 	.short	0x0000
        /*0064*/ 	.byte	0x00, 0xf5, 0x21, 0x00


	//----- nvinfo : EIATTR_SPARSE_MMA_MASK
	.align		4
.L_318:
        /*0068*/ 	.byte	0x03, 0x50
        /*006a*/ 	.short	0x0000


	//----- nvinfo : EIATTR_MAXREG_COUNT
	.align		4
        /*006c*/ 	.byte	0x03, 0x1b
        /*006e*/ 	.short	0x00ff


	//----- nvinfo : EIATTR_NUM_BARRIERS
	.align		4
        /*0070*/ 	.byte	0x02, 0x4c
        /*0072*/ 	.byte	0x01
	.zero		1


	//----- nvinfo : EIATTR_MERCURY_ISA_VERSION
	.align		4
        /*0074*/ 	.byte	0x03, 0x5f
        /*0076*/ 	.short	0x0101


	//----- nvinfo : EIATTR_COOP_GROUP_MASK_REGIDS
	.align		4
        /*0078*/ 	.byte	0x04, 0x29
        /*007a*/ 	.short	(.L_320 - .L_319)


	//   ....[0]....
.L_319:
        /*007c*/ 	.word	0xffffffff


	//   ....[1]....
        /*0080*/ 	.word	0xffffffff


	//   ....[2]....
        /*0084*/ 	.word	0xffffffff


	//   ....[3]....
        /*0088*/ 	.word	0xffffffff


	//   ....[4]....
        /*008c*/ 	.word	0xffffffff


	//   ....[5]....
        /*0090*/ 	.word	0xffffffff


	//   ....[6]....
        /*0094*/ 	.word	0xffffffff


	//   ....[7]....
        /*0098*/ 	.word	0xffffffff


	//   ....[8]....
        /*009c*/ 	.word	0xffffffff


	//   ....[9]....
        /*00a0*/ 	.word	0xffffffff


	//   ....[10]....
        /*00a4*/ 	.word	0xffffffff


	//   ....[11]....
        /*00a8*/ 	.word	0xffffffff


	//   ....[12]....
        /*00ac*/ 	.word	0xffffffff


	//   ....[13]....
        /*00b0*/ 	.word	0xffffffff


	//   ....[14]....
        /*00b4*/ 	.word	0xffffffff


	//   ....[15]....
        /*00b8*/ 	.word	0xffffffff


	//   ....[16]....
        /*00bc*/ 	.word	0xffffffff


	//   ....[17]....
        /*00c0*/ 	.word	0xffffffff


	//   ....[18]....
        /*00c4*/ 	.word	0xffffffff


	//   ....[19]....
        /*00c8*/ 	.word	0xffffffff


	//   ....[20]....
        /*00cc*/ 	.word	0xffffffff


	//   ....[21]....
        /*00d0*/ 	.word	0xffffffff


	//   ....[22]....
        /*00d4*/ 	.word	0xffffffff


	//   ....[23]....
        /*00d8*/ 	.word	0xffffffff


	//   ....[24]....
        /*00dc*/ 	.word	0xffffffff


	//   ....[25]....
        /*00e0*/ 	.word	0xffffffff


	//   ....[26]....
        /*00e4*/ 	.word	0xffffffff


	//   ....[27]....
        /*00e8*/ 	.word	0xffffffff


	//   ....[28]....
        /*00ec*/ 	.word	0xffffffff


	//   ....[29]....
        /*00f0*/ 	.word	0xffffffff


	//----- nvinfo : EIATTR_COOP_GROUP_INSTR_OFFSETS
	.align		4
.L_320:
        /*00f4*/ 	.byte	0x04, 0x28
        /*00f6*/ 	.short	(.L_322 - .L_321)


	//   ....[0]....
.L_321:
        /*00f8*/ 	.word	0x00000890


	//   ....[1]....
        /*00fc*/ 	.word	0x000008f0


	//   ....[2]....
        /*0100*/ 	.word	0x00000940


	//   ....[3]....
        /*0104*/ 	.word	0x000009b0


	//   ....[4]....
        /*0108*/ 	.word	0x00000a10


	//   ....[5]....
        /*010c*/ 	.word	0x00000ba0


	//   ....[6]....
        /*0110*/ 	.word	0x00000c40


	//   ....[7]....
        /*0114*/ 	.word	0x00000cc0


	//   ....[8]....
        /*0118*/ 	.word	0x00000d20


	//   ....[9]....
        /*011c*/ 	.word	0x00000d60


	//   ....[10]....
        /*0120*/ 	.word	0x000019d0


	//   ....[11]....
        /*0124*/ 	.word	0x00001a30


	//   ....[12]....
        /*0128*/ 	.word	0x00001a90


	//   ....[13]....
        /*012c*/ 	.word	0x00001af0


	//   ....[14]....
        /*0130*/ 	.word	0x00001b50


	//   ....[15]....
        /*0134*/ 	.word	0x000023f0


	//   ....[16]....
        /*0138*/ 	.word	0x00002450


	//   ....[17]....
        /*013c*/ 	.word	0x000024a0


	//   ....[18]....
        /*0140*/ 	.word	0x00002510


	//   ....[19]....
        /*0144*/ 	.word	0x00002570


	//   ....[20]....
        /*0148*/ 	.word	0x00002700


	//   ....[21]....
        /*014c*/ 	.word	0x00002790


	//   ....[22]....
        /*0150*/ 	.word	0x000027e0


	//   ....[23]....
        /*0154*/ 	.word	0x00002850


	//   ....[24]....
        /*0158*/ 	.word	0x000028c0


	//   ....[25]....
        /*015c*/ 	.word	0x000036a0


	//   ....[26]....
        /*0160*/ 	.word	0x00003700


	//   ....[27]....
        /*0164*/ 	.word	0x00003760


	//   ....[28]....
        /*0168*/ 	.word	0x000037c0


	//   ....[29]....
        /*016c*/ 	.word	0x00003820


	//----- nvinfo : EIATTR_VRC_CTA_INIT_COUNT
	.align		4
.L_322:
        /*0170*/ 	.byte	0x02, 0x4a
	.zero		1
	.zero		1


	//----- nvinfo : EIATTR_EXIT_INSTR_OFFSETS
	.align		4
        /*0174*/ 	.byte	0x04, 0x1c
        /*0176*/ 	.short	(.L_324 - .L_323)


	//   ....[0]....
.L_323:
        /*0178*/ 	.word	0x00000080


	//   ....[1]....
        /*017c*/ 	.word	0x000000c0


	//   ....[2]....
        /*0180*/ 	.word	0x00003940


	//   ....[3]....
        /*0184*/ 	.word	0x00003990


	//----- nvinfo : EIATTR_MAX_THREADS
	.align		4
.L_324:
        /*0188*/ 	.byte	0x04, 0x05
        /*018a*/ 	.short	(.L_326 - .L_325)
.L_325:
        /*018c*/ 	.word	0x00000100
        /*0190*/ 	.word	0x00000001
        /*0194*/ 	.word	0x00000001


	//----- nvinfo : EIATTR_CRS_STACK_SIZE
	.align		4
.L_326:
        /*0198*/ 	.byte	0x04, 0x1e
        /*019a*/ 	.short	(.L_328 - .L_327)
.L_327:
        /*019c*/ 	.word	0x00000000


	//----- nvinfo : EIATTR_CBANK_PARAM_SIZE
	.align		4
.L_328:
        /*01a0*/ 	.byte	0x03, 0x19
        /*01a2*/ 	.short	0x001d


	//----- nvinfo : EIATTR_PARAM_CBANK
	.align		4
        /*01a4*/ 	.byte	0x04, 0x0a
        /*01a6*/ 	.short	(.L_330 - .L_329)
	.align		4
.L_329:
        /*01a8*/ 	.word	index@(.nv.constant0._ZN3cub18CUB_300001_SM_10006detail6reduce28DeviceReduceSingleTileKernelINS2_10policy_hubIiyN4cuda3std3__44plusIiEEE10Policy1000EPiSC_iS9_iiNS7_10__identityEEEvT0_T1_T2_T3_T4_T6_)
        /*01ac*/ 	.short	0x0380
        /*01ae*/ 	.short	0x001d


	//----- nvinfo : EIATTR_SW_WAR
	.align		4
.L_330:
        /*01b0*/ 	.byte	0x04, 0x36
        /*01b2*/ 	.short	(.L_332 - .L_331)
.L_331:
        /*01b4*/ 	.word	0x00000008
.L_332:


//--------------------- .nv.info._ZN3cub18CUB_300001_SM_10006detail6reduce18DeviceReduceKernelINS2_10policy_hubIiyN4cuda3std3__44plusIiEEE10Policy1000EN6thrust24THRUST_300001_SM_1000_NS6detail15normal_iteratorINSD_10device_ptrIiEEEEyS9_iNS7_10__identityEEEvT0_PT3_T1_NS0_13GridEvenShareISN_EET2_T4_ --------------------------
	.section	.nv.info._ZN3cub18CUB_300001_SM_10006detail6reduce18DeviceReduceKernelINS2_10policy_hubIiyN4cuda3std3__44plusIiEEE10Policy1000EN6thrust24THRUST_300001_SM_1000_NS6detail15normal_iteratorINSD_10device_ptrIiEEEEyS9_iNS7_10__identityEEEvT0_PT3_T1_NS0_13GridEvenShareISN_EET2_T4_,"",@"SHT_CUDA_INFO"
	.sectionflags	@""
	.align	4


	//----- nvinfo : EIATTR_CUDA_API_VERSION
	.align		4
        /*0000*/ 	.byte	0x04, 0x37
        /*0002*/ 	.short	(.L_334 - .L_333)
.L_333:
        /*0004*/ 	.word	0x00000082


	//----- nvinfo : EIATTR_KPARAM_INFO
	.align		4
.L_334:
        /*0008*/ 	.byte	0x04, 0x17
        /*000a*/ 	.short	(.L_336 - .L_335)
.L_335:
        /*000c*/ 	.word	0x00000000
        /*0010*/ 	.short	0x0005
        /*0012*/ 	.short	0x0061
        /*0014*/ 	.byte	0x00, 0xf0, 0x05, 0x00


	//----- nvinfo : EIATTR_KPARAM_INFO
	.align		4
.L_336:
        /*0018*/ 	.byte	0x04, 0x17
        /*001a*/ 	.short	(.L_338 - .L_337)
.L_337:
        /*001c*/ 	.word	0x00000000
        /*0020*/ 	.short	0x0004
        /*0022*/ 	.short	0x0060
        /*0024*/ 	.byte	0x00, 0xf0, 0x05, 0x00


	//----- nvinfo : EIATTR_KPARAM_INFO
	.align		4
.L_338:
        /*0028*/ 	.byte	0x04, 0x17
        /*002a*/ 	.short	(.L_340 - .L_339)
.L_339:
        /*002c*/ 	.word	0x00000000
        /*0030*/ 	.short	0x0003
        /*0032*/ 	.short	0x0018
        /*0034*/ 	.byte	0x00, 0xf0, 0x21, 0x01


	//----- nvinfo : EIATTR_KPARAM_INFO
	.align		4
.L_340:
        /*0038*/ 	.byte	0x04, 0x17
        /*003a*/ 	.short	(.L_342 - .L_341)
.L_341:
        /*003c*/ 	.word	0x00000000
        /*0040*/ 	.short	0x0002
        /*0042*/ 	.short	0x0010
        /*0044*/ 	.byte	0x00, 0xf0, 0x21, 0x00


	//----- nvinfo : EIATTR_KPARAM_INFO
	.align		4
.L_342:
        /*0048*/ 	.byte	0x04, 0x17
        /*004a*/ 	.short	(.L_344 - .L_343)
.L_343:
        /*004c*/ 	.word	0x00000000
        /*0050*/ 	.short	0x0001
        /*0052*/ 	.short	0x0008
        /*0054*/ 	.byte	0x00, 0xf5, 0x21, 0x00


	//----- nvinfo : EIATTR_KPARAM_INFO
	.align		4
.L_344:
        /*0058*/ 	.byte	0x04, 0x17
        /*005a*/ 	.short	(.L_346 - .L_345)
.L_345:
        /*005c*/ 	.word	0x00000000
        /*0060*/ 	.short	0x0000
        /*0062*/ 	.short	0x0000
        /*0064*/ 	.byte	0x00, 0xf0, 0x21, 0x00


	//----- nvinfo : EIATTR_SPARSE_MMA_MASK
	.align		4
.L_346:
        /*0068*/ 	.byte	0x03, 0x50
        /*006a*/ 	.short	0x0000


	//----- nvinfo : EIATTR_MAXREG_COUNT
	.align		4
        /*006c*/ 	.byte	0x03, 0x1b
        /*006e*/ 	.short	0x00ff


	//----- nvinfo : EIATTR_NUM_BARRIERS
	.align		4
        /*0070*/ 	.byte	0x02, 0x4c
        /*0072*/ 	.byte	0x01
	.zero		1


	//----- nvinfo : EIATTR_MERCURY_ISA_VERSION
	.align		4
        /*0074*/ 	.byte	0x03, 0x5f
        /*0076*/ 	.short	0x0101


	//----- nvinfo : EIATTR_COOP_GROUP_MASK_REGIDS
	.align		4
        /*0078*/ 	.byte	0x04, 0x29
        /*007a*/ 	.short	(.L_348 - .L_347)


	//   ....[0]....
.L_347:
        /*007c*/ 	.word	0xffffffff


	//   ....[1]....
        /*0080*/ 	.word	0xffffffff


	//   ....[2]....
        /*0084*/ 	.word	0xffffffff


	//   ....[3]....
        /*0088*/ 	.word	0xffffffff


	//   ....[4]....
        /*008c*/ 	.word	0xffffffff


	//   ....[5]....
        /*0090*/ 	.word	0xffffffff


	//   ....[6]....
        /*0094*/ 	.word	0xffffffff


	//   ....[7]....
        /*0098*/ 	.word	0xffffffff


	//   ....[8]....
        /*009c*/ 	.word	0xffffffff


	//   ....[9]....
        /*00a0*/ 	.word	0xffffffff


	//   ....[10]....
        /*00a4*/ 	.word	0xffffffff


	//   ....[11]....
        /*00a8*/ 	.word	0xffffffff


	//   ....[12]....
        /*00ac*/ 	.word	0xffffffff


	//   ....[13]....
        /*00b0*/ 	.word	0xffffffff


	//   ....[14]....
        /*00b4*/ 	.word	0xffffffff


	//----- nvinfo : EIATTR_COOP_GROUP_INSTR_OFFSETS
	.align		4
.L_348:
        /*00b8*/ 	.byte	0x04, 0x28
        /*00ba*/ 	.short	(.L_350 - .L_349)


	//   ....[0]....
.L_349:
        /*00bc*/ 	.word	0x000008e0


	//   ....[1]....
        /*00c0*/ 	.word	0x00000940


	//   ....[2]....
        /*00c4*/ 	.word	0x000009a0


	//   ....[3]....
        /*00c8*/ 	.word	0x00000a00


	//   ....[4]....
        /*00cc*/ 	.word	0x00000a60


	//   ....[5]....
        /*00d0*/ 	.word	0x00000bf0


	//   ....[6]....
        /*00d4*/ 	.word	0x00000c90


	//   ....[7]....
        /*00d8*/ 	.word	0x00000d10


	//   ....[8]....
        /*00dc*/ 	.word	0x00000d70


	//   ....[9]....
        /*00e0*/ 	.word	0x00000db0


	//   ....[10]....
        /*00e4*/ 	.word	0x00001db0


	//   ....[11]....
        /*00e8*/ 	.word	0x00001e10


	//   ....[12]....
        /*00ec*/ 	.word	0x00001e70


	//   ....[13]....
        /*00f0*/ 	.word	0x00001ed0


	//   ....[14]....
        /*00f4*/ 	.word	0x00001f30


	//----- nvinfo : EIATTR_VRC_CTA_INIT_COUNT
	.align		4
.L_350:
        /*00f8*/ 	.byte	0x02, 0x4a
	.zero		1
	.zero		1


	//----- nvinfo : EIATTR_EXIT_INSTR_OFFSETS
	.align		4
        /*00fc*/ 	.byte	0x04, 0x1c
        /*00fe*/ 	.short	(.L_352 - .L_351)


	//   ....[0]....
.L_351:
        /*0100*/ 	.word	0x00002050


	//   ....[1]....
        /*0104*/ 	.word	0x000020b0


	//----- nvinfo : EIATTR_MAX_THREADS
	.align		4
.L_352:
        /*0108*/ 	.byte	0x04, 0x05
        /*010a*/ 	.short	(.L_354 - .L_353)
.L_353:
        /*010c*/ 	.word	0x00000100
        /*0110*/ 	.word	0x00000001
        /*0114*/ 	.word	0x00000001


	//----- nvinfo : EIATTR_CRS_STACK_SIZE
	.align		4
.L_354:
        /*0118*/ 	.byte	0x04, 0x1e
        /*011a*/ 	.short	(.L_356 - .L_355)
.L_355:
        /*011c*/ 	.word	0x00000000


	//----- nvinfo : EIATTR_CBANK_PARAM_SIZE
	.align		4
.L_356:
        /*0120*/ 	.byte	0x03, 0x19
        /*0122*/ 	.short	0x0062


	//----- nvinfo : EIATTR_PARAM_CBANK
	.align		4
        /*0124*/ 	.byte	0x04, 0x0a
        /*0126*/ 	.short	(.L_358 - .L_357)
	.align		4
.L_357:
        /*0128*/ 	.word	index@(.nv.constant0._ZN3cub18CUB_300001_SM_10006detail6reduce18DeviceReduceKernelINS2_10policy_hubIiyN4cuda3std3__44plusIiEEE10Policy1000EN6thrust24THRUST_300001_SM_1000_NS6detail15normal_iteratorINSD_10device_ptrIiEEEEyS9_iNS7_10__identityEEEvT0_PT3_T1_NS0_13GridEvenShareISN_EET2_T4_)
        /*012c*/ 	.short	0x0380
        /*012e*/ 	.short	0x0062


	//----- nvinfo : EIATTR_SW_WAR
	.align		4
.L_358:
        /*0130*/ 	.byte	0x04, 0x36
        /*0132*/ 	.short	(.L_360 - .L_359)
.L_359:
        /*0134*/ 	.word	0x00000008
.L_360:


//--------------------- .nv.info._ZN3cub18CUB_300001_SM_10006detail6reduce28DeviceReduceSingleTileKernelINS2_10policy_hubIiyN4cuda3std3__44plusIiEEE10Policy1000EN6thrust24THRUST_300001_SM_1000_NS6detail15normal_iteratorINSD_10device_ptrIiEEEEPiyS9_iiNS7_10__identityEEEvT0_T1_T2_T3_T4_T6_ --------------------------
	.section	.nv.info._ZN3cub18CUB_300001_SM_10006detail6reduce28DeviceReduceSingleTileKernelINS2_10policy_hubIiyN4cuda3std3__44plusIiEEE10Policy1000EN6thrust24THRUST_300001_SM_1000_NS6detail15normal_iteratorINSD_10device_ptrIiEEEEPiyS9_iiNS7_10__identityEEEvT0_T1_T2_T3_T4_T6_,"",@"SHT_CUDA_INFO"
	.sectionflags	@""
	.align	4


	//----- nvinfo : EIATTR_CUDA_API_VERSION
	.align		4
        /*0000*/ 	.byte	0x04, 0x37
        /*0002*/ 	.short	(.L_362 - .L_361)
.L_361:
        /*0004*/ 	.word	0x00000082


	//----- nvinfo : EIATTR_KPARAM_INFO
	.align		4
.L_362:
        /*0008*/ 	.byte	0x04, 0x17
        /*000a*/ 	.short	(.L_364 - .L_363)
.L_363:
        /*000c*/ 	.word	0x00000000
        /*0010*/ 	.short	0x0005
        /*0012*/ 	.short	0x0020
        /*0014*/ 	.byte	0x00, 0xf0, 0x05, 0x00


	//----- nvinfo : EIATTR_KPARAM_INFO
	.align		4
.L_364:
        /*0018*/ 	.byte	0x04, 0x17
        /*001a*/ 	.short	(.L_366 - .L_365)
.L_365:
        /*001c*/ 	.word	0x00000000
        /*0020*/ 	.short	0x0004
        /*0022*/ 	.short	0x001c
        /*0024*/ 	.byte	0x00, 0xf0, 0x11, 0x00


	//----- nvinfo : EIATTR_KPARAM_INFO
	.align		4
.L_366:
        /*0028*/ 	.byte	0x04, 0x17
        /*002a*/ 	.short	(.L_368 - .L_367)
.L_367:
        /*002c*/ 	.word	0x00000000
        /*0030*/ 	.short	0x0003
        /*0032*/ 	.short	0x0018
        /*0034*/ 	.byte	0x00, 0xf0, 0x05, 0x00


	//----- nvinfo : EIATTR_KPARAM_INFO
	.align		4
.L_368:
        /*0038*/ 	.byte	0x04, 0x17
        /*003a*/ 	.short	(.L_370 - .L_369)
.L_369:
        /*003c*/ 	.word	0x00000000
        /*0040*/ 	.short	0x0002
        /*0042*/ 	.short	0x0010
        /*0044*/ 	.byte	0x00, 0xf0, 0x21, 0x00


	//----- nvinfo : EIATTR_KPARAM_INFO
	.align		4
.L_370:
        /*0048*/ 	.byte	0x04, 0x17
        /*004a*/ 	.short	(.L_372 - .L_371)
.L_371:
        /*004c*/ 	.word	0x00000000
        /*0050*/ 	.short	0x0001
        /*0052*/ 	.short	0x0008
        /*0054*/ 	.byte	0x00, 0xf5, 0x21, 0x00


	//----- nvinfo : EIATTR_KPARAM_INFO
	.align		4
.L_372:
        /*0058*/ 	.byte	0x04, 0x17
        /*005a*/ 	.short	(.L_374 - .L_373)
.L_373:
        /*005c*/ 	.word	0x00000000
        /*0060*/ 	.short	0x0000
        /*0062*/ 	.short	0x0000
        /*0064*/ 	.byte	0x00, 0xf0, 0x21, 0x00


	//----- nvinfo : EIATTR_SPARSE_MMA_MASK
	.align		4
.L_374:
        /*0068*/ 	.byte	0x03, 0x50
        /*006a*/ 	.short	0x0000


	//----- nvinfo : EIATTR_MAXREG_COUNT
	.align		4
        /*006c*/ 	.byte	0x03, 0x1b
        /*006e*/ 	.short	0x00ff


	//----- nvinfo : EIATTR_NUM_BARRIERS
	.align		4
        /*0070*/ 	.byte	0x02, 0x4c
        /*0072*/ 	.byte	0x01
	.zero		1


	//----- nvinfo : EIATTR_MERCURY_ISA_VERSION
	.align		4
        /*0074*/ 	.byte	0x03, 0x5f
        /*0076*/ 	.short	0x0101


	//----- nvinfo : EIATTR_COOP_GROUP_MASK_REGIDS
	.align		4
        /*0078*/ 	.byte	0x04, 0x29
        /*007a*/ 	.short	(.L_376 - .L_375)


	//   ....[0]....
.L_375:
        /*007c*/ 	.word	0xffffffff


	//   ....[1]....
        /*0080*/ 	.word	0xffffffff


	//   ....[2]....
        /*0084*/ 	.word	0xffffffff


	//   ....[3]....
        /*0088*/ 	.word	0xffffffff


	//   ....[4]....
        /*008c*/ 	.word	0xffffffff


	//   ....[5]....
        /*0090*/ 	.word	0xffffffff


	//   ....[6]....
        /*0094*/ 	.word	0xffffffff


	//   ....[7]....
        /*0098*/ 	.word	0xffffffff


	//   ....[8]....
        /*009c*/ 	.word	0xffffffff


	//   ....[9]....
        /*00a0*/ 	.word	0xffffffff


	//   ....[10]....
        /*00a4*/ 	.word	0xffffffff


	//   ....[11]....
        /*00a8*/ 	.word	0xffffffff


	//   ....[12]....
        /*00ac*/ 	.word	0xffffffff


	//   ....[13]....
        /*00b0*/ 	.word	0xffffffff


	//   ....[14]....
        /*00b4*/ 	.word	0xffffffff


	//----- nvinfo : EIATTR_COOP_GROUP_INSTR_OFFSETS
	.align		4
.L_376:
        /*00b8*/ 	.byte	0x04, 0x28
        /*00ba*/ 	.short	(.L_378 - .L_377)


	//   ....[0]....
.L_377:
        /*00bc*/ 	.word	0x00000850


	//   ....[1]....
        /*00c0*/ 	.word	0x000008b0


	//   ....[2]....
        /*00c4*/ 	.word	0x00000910


	//   ....[3]....
        /*00c8*/ 	.word	0x00000970


	//   ....[4]....
        /*00cc*/ 	.word	0x000009d0


	//   ....[5]....
        /*00d0*/ 	.word	0x00000b60


	//   ....[6]....
        /*00d4*/ 	.word	0x00000c00


	//   ....[7]....
        /*00d8*/ 	.word	0x00000c80


	//   ....[8]....
        /*00dc*/ 	.word	0x00000ce0


	//   ....[9]....
        /*00e0*/ 	.word	0x00000d20


	//   ....[10]....
        /*00e4*/ 	.word	0x00001b90


	//   ....[11]....
        /*00e8*/ 	.word	0x00001bf0


	//   ....[12]....
        /*00ec*/ 	.word	0x00001c50


	//   ....[13]....
        /*00f0*/ 	.word	0x00001cb0


	//   ....[14]....
        /*00f4*/ 	.word	0x00001d10


	//----- nvinfo : EIATTR_VRC_CTA_INIT_COUNT
	.align		4
.L_378:
        /*00f8*/ 	.byte	0x02, 0x4a
	.zero		1
	.zero		1


	//----- nvinfo : EIATTR_EXIT_INSTR_OFFSETS
	.align		4
        /*00fc*/ 	.byte	0x04, 0x1c
        /*00fe*/ 	.short	(.L_380 - .L_379)


	//   ....[0]....
.L_379:
        /*0100*/ 	.word	0x000000a0


	//   ....[1]....
        /*0104*/ 	.word	0x000000e0


	//   ....[2]....
        /*0108*/ 	.word	0x00001e20


	//   ....[3]....
        /*010c*/ 	.word	0x00001e70


	//----- nvinfo : EIATTR_MAX_THREADS
	.align		4
.L_380:
        /*0110*/ 	.byte	0x04, 0x05
        /*0112*/ 	.short	(.L_382 - .L_381)
.L_381:
        /*0114*/ 	.word	0x00000100
        /*0118*/ 	.word	0x00000001
        /*011c*/ 	.word	0x00000001


	//----- nvinfo : EIATTR_CRS_STACK_SIZE
	.align		4
.L_382:
        /*0120*/ 	.byte	0x04, 0x1e
        /*0122*/ 	.short	(.L_384 - .L_383)
.L_383:
        /*0124*/ 	.word	0x00000000


	//----- nvinfo : EIATTR_CBANK_PARAM_SIZE
	.align		4
.L_384:
        /*0128*/ 	.byte	0x03, 0x19
        /*012a*/ 	.short	0x0021


	//----- nvinfo : EIATTR_PARAM_CBANK
	.align		4
        /*012c*/ 	.byte	0x04, 0x0a
        /*012e*/ 	.short	(.L_386 - .L_385)
	.align		4
.L_385:
        /*0130*/ 	.word	index@(.nv.constant0._ZN3cub18CUB_300001_SM_10006detail6reduce28DeviceReduceSingleTileKernelINS2_10policy_hubIiyN4cuda3std3__44plusIiEEE10Policy1000EN6thrust24THRUST_300001_SM_1000_NS6detail15normal_iteratorINSD_10device_ptrIiEEEEPiyS9_iiNS7_10__identityEEEvT0_T1_T2_T3_T4_T6_)
        /*0134*/ 	.short	0x0380
        /*0136*/ 	.short	0x0021


	//----- nvinfo : EIATTR_SW_WAR
	.align		4
.L_386:
        /*0138*/ 	.byte	0x04, 0x36
        /*013a*/ 	.short	(.L_388 - .L_387)
.L_387:
        /*013c*/ 	.word	0x00000008
.L_388:


//--------------------- .nv.info._ZN3cub18CUB_300001_SM_10006detail6reduce28DeviceReduceSingleTileKernelINS2_10policy_hubIijN4cuda3std3__44plusIiEEE10Policy1000EPiSC_iS9_iiNS7_10__identityEEEvT0_T1_T2_T3_T4_T6_ --------------------------
	.section	.nv.info._ZN3cub18CUB_300001_SM_10006detail6reduce28DeviceReduceSingleTileKernelINS2_10policy_hubIijN4cuda3std3__44plusIiEEE10Policy1000EPiSC_iS9_iiNS7_10__identityEEEvT0_T1_T2_T3_T4_T6_,"",@"SHT_CUDA_INFO"
	.sectionflags	@""
	.align	4


	//----- nvinfo : EIATTR_CUDA_API_VERSION
	.align		4
        /*0000*/ 	.byte	0x04, 0x37
        /*0002*/ 	.short	(.L_390 - .L_389)
.L_389:
        /*0004*/ 	.word	0x00000082


	//----- nvinfo : EIATTR_KPARAM_INFO
	.align		4
.L_390:
        /*0008*/ 	.byte	0x04, 0x17
        /*000a*/ 	.short	(.L_392 - .L_391)
.L_391:
        /*000c*/ 	.word	0x00000000
        /*0010*/ 	.short	0x0005
        /*0012*/ 	.short	0x001c
        /*0014*/ 	.byte	0x00, 0xf0, 0x05, 0x00


	//----- nvinfo : EIATTR_KPARAM_INFO
	.align		4
.L_392:
        /*0018*/ 	.byte	0x04, 0x17
        /*001a*/ 	.short	(.L_394 - .L_393)
.L_393:
        /*001c*/ 	.word	0x00000000
        /*0020*/ 	.short	0x0004
        /*0022*/ 	.short	0x0018
        /*0024*/ 	.byte	0x00, 0xf0, 0x11, 0x00


	//----- nvinfo : EIATTR_KPARAM_INFO
	.align		4
.L_394:
        /*0028*/ 	.byte	0x04, 0x17
        /*002a*/ 	.short	(.L_396 - .L_395)
.L_395:
        /*002c*/ 	.word	0x00000000
        /*0030*/ 	.short	0x0003
        /*0032*/ 	.short	0x0014
        /*0034*/ 	.byte	0x00, 0xf0, 0x05, 0x00


	//----- nvinfo : EIATTR_KPARAM_INFO
	.align		4
.L_396:
        /*0038*/ 	.byte	0x04, 0x17
        /*003a*/ 	.short	(.L_398 - .L_397)
.L_397:
        /*003c*/ 	.word	0x00000000
        /*0040*/ 	.short	0x0002
        /*0042*/ 	.short	0x0010
        /*0044*/ 	.byte	0x00, 0xf0, 0x11, 0x00


	//----- nvinfo : EIATTR_KPARAM_INFO
	.align		4
.L_398:
        /*0048*/ 	.byte	0x04, 0x17
        /*004a*/ 	.short	(.L_400 - .L_399)
.L_399:
        /*004c*/ 	.word	0x00000000
        /*0050*/ 	.short	0x0001
        /*0052*/ 	.short	0x0008
        /*0054*/ 	.byte	0x00, 0xf5, 0x21, 0x00


	//----- nvinfo : EIATTR_KPARAM_INFO
	.align		4
.L_400:
        /*0058*/ 	.byte	0x04, 0x17
        /*005a*/ 	.short	(.L_402 - .L_401)
.L_401:
        /*005c*/ 	.word	0x00000000
        /*0060*/ 	.short	0x0000
        /*0062*/ 	.short	0x0000
        /*0064*/ 	.byte	0x00, 0xf5, 0x21, 0x00


	//----- nvinfo : EIATTR_SPARSE_MMA_MASK
	.align		4
.L_402:
        /*0068*/ 	.byte	0x03, 0x50
        /*006a*/ 	.short	0x0000


	//----- nvinfo : EIATTR_MAXREG_COUNT
	.align		4
        /*006c*/ 	.byte	0x03, 0x1b
        /*006e*/ 	.short	0x00ff


	//----- nvinfo : EIATTR_NUM_BARRIERS
	.align		4
        /*0070*/ 	.byte	0x02, 0x4c
        /*0072*/ 	.byte	0x01
	.zero		1


	//----- nvinfo : EIATTR_MERCURY_ISA_VERSION
	.align		4
        /*0074*/ 	.byte	0x03, 0x5f
        /*0076*/ 	.short	0x0101


	//----- nvinfo : EIATTR_COOP_GROUP_MASK_REGIDS
	.align		4
        /*0078*/ 	.byte	0x04, 0x29
        /*007a*/ 	.short	(.L_404 - .L_403)


	//   ....[0]....
.L_403:
        /*007c*/ 	.word	0xffffffff


	//   ....[1]....
        /*0080*/ 	.word	0xffffffff


	//   ....[2]....
        /*0084*/ 	.word	0xffffffff


	//   ....[3]....
        /*0088*/ 	.word	0xffffffff


	//   ....[4]....
        /*008c*/ 	.word	0xffffffff


	//   ....[5]....
        /*0090*/ 	.word	0xffffffff


	//   ....[6]....
        /*0094*/ 	.word	0xffffffff


	//   ....[7]....
        /*0098*/ 	.word	0xffffffff


	//   ....[8]....
        /*009c*/ 	.word	0xffffffff


	//   ....[9]....
        /*00a0*/ 	.word	0xffffffff


	//   ....[10]....
        /*00a4*/ 	.word	0xffffffff


	//   ....[11]....
        /*00a8*/ 	.word	0xffffffff


	//   ....[12]....
        /*00ac*/ 	.word	0xffffffff


	//   ....[13]....
        /*00b0*/ 	.word	0xffffffff


	//   ....[14]....
        /*00b4*/ 	.word	0xffffffff


	//   ....[15]....
        /*00b8*/ 	.word	0xffffffff


	//   ....[16]....
        /*00bc*/ 	.word	0xffffffff


	//   ....[17]....
        /*00c0*/ 	.word	0xffffffff


	//   ....[18]....
        /*00c4*/ 	.word	0xffffffff


	//   ....[19]....
        /*00c8*/ 	.word	0xffffffff


	//   ....[20]....
        /*00cc*/ 	.word	0xffffffff


	//   ....[21]....
        /*00d0*/ 	.word	0xffffffff


	//   ....[22]....
        /*00d4*/ 	.word	0xffffffff


	//   ....[23]....
        /*00d8*/ 	.word	0xffffffff


	//   ....[24]....
        /*00dc*/ 	.word	0xffffffff


	//   ....[25]....
        /*00e0*/ 	.word	0xffffffff


	//   ....[26]....
        /*00e4*/ 	.word	0xffffffff


	//   ....[27]....
        /*00e8*/ 	.word	0xffffffff


	//   ....[28]....
        /*00ec*/ 	.word	0xffffffff


	//   ....[29]....
        /*00f0*/ 	.word	0xffffffff


	//----- nvinfo : EIATTR_COOP_GROUP_INSTR_OFFSETS
	.align		4
.L_404:
        /*00f4*/ 	.byte	0x04, 0x28
        /*00f6*/ 	.short	(.L_406 - .L_405)


	//   ....[0]....
.L_405:
        /*00f8*/ 	.word	0x00000890


	//   ....[1]....
        /*00fc*/ 	.word	0x000008f0


	//   ....[2]....
        /*0100*/ 	.word	0x00000940


	//   ....[3]....
        /*0104*/ 	.word	0x000009b0


	//   ....[4]....
        /*0108*/ 	.word	0x00000a10


	//   ....[5]....
        /*010c*/ 	.word	0x00000ba0


	//   ....[6]....
        /*0110*/ 	.word	0x00000c40


	//   ....[7]....
        /*0114*/ 	.word	0x00000cc0


	//   ....[8]....
        /*0118*/ 	.word	0x00000d20


	//   ....[9]....
        /*011c*/ 	.word	0x00000d60


	//   ....[10]....
        /*0120*/ 	.word	0x000019d0


	//   ....[11]....
        /*0124*/ 	.word	0x00001a30


	//   ....[12]....
        /*0128*/ 	.word	0x00001a90


	//   ....[13]....
        /*012c*/ 	.word	0x00001af0


	//   ....[14]....
        /*0130*/ 	.word	0x00001b50


	//   ....[15]....
        /*0134*/ 	.word	0x000023f0


	//   ....[16]....
        /*0138*/ 	.word	0x00002450


	//   ....[17]....
        /*013c*/ 	.word	0x000024a0


	//   ....[18]....
        /*0140*/ 	.word	0x00002510


	//   ....[19]....
        /*0144*/ 	.word	0x00002570


	//   ....[20]....
        /*0148*/ 	.word	0x00002700


	//   ....[21]....
        /*014c*/ 	.word	0x00002790


	//   ....[22]....
        /*0150*/ 	.word	0x000027e0


	//   ....[23]....
        /*0154*/ 	.word	0x00002850


	//   ....[24]....
        /*0158*/ 	.word	0x000028c0


	//   ....[25]....
        /*015c*/ 	.word	0x000036a0


	//   ....[26]....
        /*0160*/ 	.word	0x00003700


	//   ....[27]....
        /*0164*/ 	.word	0x00003760


	//   ....[28]....
        /*0168*/ 	.word	0x000037c0


	//   ....[29]....
        /*016c*/ 	.word	0x00003820


	//----- nvinfo : EIATTR_VRC_CTA_INIT_COUNT
	.align		4
.L_406:
        /*0170*/ 	.byte	0x02, 0x4a
	.zero		1
	.zero		1


	//----- nvinfo : EIATTR_EXIT_INSTR_OFFSETS
	.align		4
        /*0174*/ 	.byte	0x04, 0x1c
        /*0176*/ 	.short	(.L_408 - .L_407)


	//   ....[0]....
.L_407:
        /*0178*/ 	.word	0x00000080


	//   ....[1]....
        /*017c*/ 	.word	0x000000c0


	//   ....[2]....
        /*0180*/ 	.word	0x00003940


	//   ....[3]....
        /*0184*/ 	.word	0x00003990


	//----- nvinfo : EIATTR_MAX_THREADS
	.align		4
.L_408:
        /*0188*/ 	.byte	0x04, 0x05
        /*018a*/ 	.short	(.L_410 - .L_409)
.L_409:
        /*018c*/ 	.word	0x00000100
        /*0190*/ 	.word	0x00000001
        /*0194*/ 	.word	0x00000001


	//----- nvinfo : EIATTR_CRS_STACK_SIZE
	.align		4
.L_410:
        /*0198*/ 	.byte	0x04, 0x1e
        /*019a*/ 	.short	(.L_412 - .L_411)
.L_411:
        /*019c*/ 	.word	0x00000000


	//----- nvinfo : EIATTR_CBANK_PARAM_SIZE
	.align		4
.L_412:
        /*01a0*/ 	.byte	0x03, 0x19
        /*01a2*/ 	.short	0x001d


	//----- nvinfo : EIATTR_PARAM_CBANK
	.align		4
        /*01a4*/ 	.byte	0x04, 0x0a
        /*01a6*/ 	.short	(.L_414 - .L_413)
	.align		4
.L_413:
        /*01a8*/ 	.word	index@(.nv.constant0._ZN3cub18CUB_300001_SM_10006detail6reduce28DeviceReduceSingleTileKernelINS2_10policy_hubIijN4cuda3std3__44plusIiEEE10Policy1000EPiSC_iS9_iiNS7_10__identityEEEvT0_T1_T2_T3_T4_T6_)
        /*01ac*/ 	.short	0x0380
        /*01ae*/ 	.short	0x001d


	//----- nvinfo : EIATTR_SW_WAR
	.align		4
.L_414:
        /*01b0*/ 	.byte	0x04, 0x36
        /*01b2*/ 	.short	(.L_416 - .L_415)
.L_415:
        /*01b4*/ 	.word	0x00000008
.L_416:


//--------------------- .nv.info._ZN3cub18CUB_300001_SM_10006detail6reduce18DeviceReduceKernelINS2_10policy_hubIijN4cuda3std3__44plusIiEEE10Policy1000EN6thrust24THRUST_300001_SM_1000_NS6detail15normal_iteratorINSD_10device_ptrIiEEEEjS9_iNS7_10__identityEEEvT0_PT3_T1_NS0_13GridEvenShareISN_EET2_T4_ --------------------------
	.section	.nv.info._ZN3cub18CUB_300001_SM_10006detail6reduce18DeviceReduceKernelINS2_10policy_hubIijN4cuda3std3__44plusIiEEE10Policy1000EN6thrust24THRUST_300001_SM_1000_NS6detail15normal_iteratorINSD_10device_ptrIiEEEEjS9_iNS7_10__identityEEEvT0_PT3_T1_NS0_13GridEvenShareISN_EET2_T4_,"",@"SHT_CUDA_INFO"
	.sectionflags	@""
	.align	4


	//----- nvinfo : EIATTR_CUDA_API_VERSION
	.align		4
        /*0000*/ 	.byte	0x04, 0x37
        /*0002*/ 	.short	(.L_418 - .L_417)
.L_417:
        /*0004*/ 	.word	0x00000082


	//----- nvinfo : EIATTR_KPARAM_INFO
	.align		4
.L_418:
        /*0008*/ 	.byte	0x04, 0x17
        /*000a*/ 	.short	(.L_420 - .L_419)
.L_419:
        /*000c*/ 	.word	0x00000000
        /*0010*/ 	.short	0x0005
        /*0012*/ 	.short	0x003d
        /*0014*/ 	.byte	0x00, 0xf0, 0x05, 0x00


	//----- nvinfo : EIATTR_KPARAM_INFO
	.align		4
.L_420:
        /*0018*/ 	.byte	0x04, 0x17
        /*001a*/ 	.short	(.L_422 - .L_421)
.L_421:
        /*001c*/ 	.word	0x00000000
        /*0020*/ 	.short	0x0004
        /*0022*/ 	.short	0x003c
        /*0024*/ 	.byte	0x00, 0xf0, 0x05, 0x00


	//----- nvinfo : EIATTR_KPARAM_INFO
	.align		4
.L_422:
        /*0028*/ 	.byte	0x04, 0x17
        /*002a*/ 	.short	(.L_424 - .L_423)
.L_423:
        /*002c*/ 	.word	0x00000000
        /*0030*/ 	.short	0x0003
        /*0032*/ 	.short	0x0014
        /*0034*/ 	.byte	0x00, 0xf0, 0xa1, 0x00


	//----- nvinfo : EIATTR_KPARAM_INFO
	.align		4
.L_424:
        /*0038*/ 	.byte	0x04, 0x17
        /*003a*/ 	.short	(.L_426 - .L_425)
.L_425:
        /*003c*/ 	.word	0x00000000
        /*0040*/ 	.short	0x0002
        /*0042*/ 	.short	0x0010
        /*0044*/ 	.byte	0x00, 0xf0, 0x11, 0x00


	//----- nvinfo : EIATTR_KPARAM_INFO
	.align		4
.L_426:
        /*0048*/ 	.byte	0x04, 0x17
        /*004a*/ 	.short	(.L_428 - .L_427)
.L_427:
        /*004c*/ 	.word	0x00000000
        /*0050*/ 	.short	0x0001
        /*0052*/ 	.short	0x0008
        /*0054*/ 	.byte	0x00, 0xf5, 0x21, 0x00


	//----- nvinfo : EIATTR_KPARAM_INFO
	.align		4
.L_428:
        /*0058*/ 	.byte	0x04, 0x17
        /*005a*/ 	.short	(.L_430 - .L_429)
.L_429:
        /*005c*/ 	.word	0x00000000
        /*0060*/ 	.short	0x0000
        /*0062*/ 	.short	0x0000
        /*0064*/ 	.byte	0x00, 0xf0, 0x21, 0x00


	//----- nvinfo : EIATTR_SPARSE_MMA_MASK
	.align		4
.L_430:
        /*0068*/ 	.byte	0x03, 0x50
        /*006a*/ 	.short	0x0000


	//----- nvinfo : EIATTR_MAXREG_COUNT
	.align		4
        /*006c*/ 	.byte	0x03, 0x1b
        /*006e*/ 	.short	0x00ff


	//----- nvinfo : EIATTR_NUM_BARRIERS
	.align		4
        /*0070*/ 	.byte	0x02, 0x4c
        /*0072*/ 	.byte	0x01
	.zero		1


	//----- nvinfo : EIATTR_MERCURY_ISA_VERSION
	.align		4
        /*0074*/ 	.byte	0x03, 0x5f
        /*0076*/ 	.short	0x0101


	//----- nvinfo : EIATTR_COOP_GROUP_MASK_REGIDS
	.align		4
        /*0078*/ 	.byte	0x04, 0x29
        /*007a*/ 	.short	(.L_432 - .L_431)


	//   ....[0]....
.L_431:
        /*007c*/ 	.word	0xffffffff


	//   ....[1]....
        /*0080*/ 	.word	0xffffffff


	//   ....[2]....
        /*0084*/ 	.word	0xffffffff


	//   ....[3]....
        /*0088*/ 	.word	0xffffffff


	//   ....[4]....
        /*008c*/ 	.word	0xffffffff


	//   ....[5]....
        /*0090*/ 	.word	0xffffffff


	//   ....[6]....
        /*0094*/ 	.word	0xffffffff


	//   ....[7]....
        /*0098*/ 	.word	0xffffffff


	//   ....[8]....
        /*009c*/ 	.word	0xffffffff


	//   ....[9]....
        /*00a0*/ 	.word	0xffffffff


	//   ....[10]....
        /*00a4*/ 	.word	0xffffffff


	//   ....[11]....
        /*00a8*/ 	.word	0xffffffff


	//   ....[12]....
        /*00ac*/ 	.word	0xffffffff


	//   ....[13]....
        /*00b0*/ 	.word	0xffffffff


	//   ....[14]....
        /*00b4*/ 	.word	0xffffffff


	//----- nvinfo : EIATTR_COOP_GROUP_INSTR_OFFSETS
	.align		4
.L_432:
        /*00b8*/ 	.byte	0x04, 0x28
        /*00ba*/ 	.short	(.L_434 - .L_433)


	//   ....[0]....
.L_433:
        /*00bc*/ 	.word	0x00000b10


	//   ....[1]....
        /*00c0*/ 	.word	0x00000b70


	//   ....[2]....
        /*00c4*/ 	.word	0x00000bd0


	//   ....[3]....
        /*00c8*/ 	.word	0x00000c30


	//   ....[4]....
        /*00cc*/ 	.word	0x00000c90


	//   ....[5]....
        /*00d0*/ 	.word	0x00000e20


	//   ....[6]....
        /*00d4*/ 	.word	0x00000ec0


	//   ....[7]....
        /*00d8*/ 	.word	0x00000f20


	//   ....[8]....
        /*00dc*/ 	.word	0x00000f80


	//   ....[9]....
        /*00e0*/ 	.word	0x00000fe0


	//   ....[10]....
        /*00e4*/ 	.word	0x00002100


	//   ....[11]....
        /*00e8*/ 	.word	0x00002170


	//   ....[12]....
        /*00ec*/ 	.word	0x000021c0


	//   ....[13]....
        /*00f0*/ 	.word	0x00002210


	//   ....[14]....
        /*00f4*/ 	.word	0x00002280


	//----- nvinfo : EIATTR_VRC_CTA_INIT_COUNT
	.align		4
.L_434:
        /*00f8*/ 	.byte	0x02, 0x4a
	.zero		1
	.zero		1


	//----- nvinfo : EIATTR_EXIT_INSTR_OFFSETS
	.align		4
        /*00fc*/ 	.byte	0x04, 0x1c
        /*00fe*/ 	.short	(.L_436 - .L_435)


	//   ....[0]....
.L_435:
        /*0100*/ 	.word	0x000023b0


	//   ....[1]....
        /*0104*/ 	.word	0x000023f0


	//----- nvinfo : EIATTR_MAX_THREADS
	.align		4
.L_436:
        /*0108*/ 	.byte	0x04, 0x05
        /*010a*/ 	.short	(.L_438 - .L_437)
.L_437:
        /*010c*/ 	.word	0x00000100
        /*0110*/ 	.word	0x00000001
        /*0114*/ 	.word	0x00000001


	//----- nvinfo : EIATTR_CRS_STACK_SIZE
	.align		4
.L_438:
        /*0118*/ 	.byte	0x04, 0x1e
        /*011a*/ 	.short	(.L_440 - .L_439)
.L_439:
        /*011c*/ 	.word	0x00000000


	//----- nvinfo : EIATTR_CBANK_PARAM_SIZE
	.align		4
.L_440:
        /*0120*/ 	.byte	0x03, 0x19
        /*0122*/ 	.short	0x003e


	//----- nvinfo : EIATTR_PARAM_CBANK
	.align		4
        /*0124*/ 	.byte	0x04, 0x0a
        /*0126*/ 	.short	(.L_442 - .L_441)
	.align		4
.L_441:
        /*0128*/ 	.word	index@(.nv.constant0._ZN3cub18CUB_300001_SM_10006detail6reduce18DeviceReduceKernelINS2_10policy_hubIijN4cuda3std3__44plusIiEEE10Policy1000EN6thrust24THRUST_300001_SM_1000_NS6detail15normal_iteratorINSD_10device_ptrIiEEEEjS9_iNS7_10__identityEEEvT0_PT3_T1_NS0_13GridEvenShareISN_EET2_T4_)
        /*012c*/ 	.short	0x0380
        /*012e*/ 	.short	0x003e


	//----- nvinfo : EIATTR_SW_WAR
	.align		4
.L_442:
        /*0130*/ 	.byte	0x04, 0x36
        /*0132*/ 	.short	(.L_444 - .L_443)
.L_443:
        /*0134*/ 	.word	0x00000008
.L_444:


//--------------------- .nv.info._ZN3cub18CUB_300001_SM_10006detail6reduce28DeviceReduceSingleTileKernelINS2_10policy_hubIijN4cuda3std3__44plusIiEEE10Policy1000EN6thrust24THRUST_300001_SM_1000_NS6detail15normal_iteratorINSD_10device_ptrIiEEEEPijS9_iiNS7_10__identityEEEvT0_T1_T2_T3_T4_T6_ --------------------------
	.section	.nv.info._ZN3cub18CUB_300001_SM_10006detail6reduce28DeviceReduceSingleTileKernelINS2_10policy_hubIijN4cuda3std3__44plusIiEEE10Policy1000EN6thrust24THRUST_300001_SM_1000_NS6detail15normal_iteratorINSD_10device_ptrIiEEEEPijS9_iiNS7_10__identityEEEvT0_T1_T2_T3_T4_T6_,"",@"SHT_CUDA_INFO"
	.sectionflags	@""
	.align	4


	//----- nvinfo : EIATTR_CUDA_API_VERSION
	.align		4
        /*0000*/ 	.byte	0x04, 0x37
        /*0002*/ 	.short	(.L_446 - .L_445)
.L_445:
        /*0004*/ 	.word	0x00000082


	//----- nvinfo : EIATTR_KPARAM_INFO
	.align		4
.L_446:
        /*0008*/ 	.byte	0x04, 0x17
        /*000a*/ 	.short	(.L_448 - .L_447)
.L_447:
        /*000c*/ 	.word	0x00000000
        /*0010*/ 	.short	0x0005
        /*0012*/ 	.short	0x001c
        /*0014*/ 	.byte	0x00, 0xf0, 0x05, 0x00


	//----- nvinfo : EIATTR_KPARAM_INFO
	.align		4
.L_448:
        /*0018*/ 	.byte	0x04, 0x17
        /*001a*/ 	.short	(.L_450 - .L_449)
.L_449:
        /*001c*/ 	.word	0x00000000
        /*0020*/ 	.short	0x0004
        /*0022*/ 	.short	0x0018
        /*0024*/ 	.byte	0x00, 0xf0, 0x11, 0x00


	//----- nvinfo : EIATTR_KPARAM_INFO
	.align		4
.L_450:
        /*0028*/ 	.byte	0x04, 0x17
        /*002a*/ 	.short	(.L_452 - .L_451)
.L_451:
        /*002c*/ 	.word	0x00000000
        /*0030*/ 	.short	0x0003
        /*0032*/ 	.short	0x0014
        /*0034*/ 	.byte	0x00, 0xf0, 0x05, 0x00


	//----- nvinfo : EIATTR_KPARAM_INFO
	.align		4
.L_452:
        /*0038*/ 	.byte	0x04, 0x17
        /*003a*/ 	.short	(.L_454 - .L_453)
.L_453:
        /*003c*/ 	.word	0x00000000
        /*0040*/ 	.short	0x0002
        /*0042*/ 	.short	0x0010
        /*0044*/ 	.byte	0x00, 0xf0, 0x11, 0x00


	//----- nvinfo : EIATTR_KPARAM_INFO
	.align		4
.L_454:
        /*0048*/ 	.byte	0x04, 0x17
        /*004a*/ 	.short	(.L_456 - .L_455)
.L_455:
        /*004c*/ 	.word	0x00000000
        /*0050*/ 	.short	0x0001
        /*0052*/ 	.short	0x0008
        /*0054*/ 	.byte	0x00, 0xf5, 0x21, 0x00


	//----- nvinfo : EIATTR_KPARAM_INFO
	.align		4
.L_456:
        /*0058*/ 	.byte	0x04, 0x17
        /*005a*/ 	.short	(.L_458 - .L_457)
.L_457:
        /*005c*/ 	.word	0x00000000
        /*0060*/ 	.short	0x0000
        /*0062*/ 	.short	0x0000
        /*0064*/ 	.byte	0x00, 0xf0, 0x21, 0x00


	//----- nvinfo : EIATTR_SPARSE_MMA_MASK
	.align		4
.L_458:
        /*0068*/ 	.byte	0x03, 0x50
        /*006a*/ 	.short	0x0000


	//----- nvinfo : EIATTR_MAXREG_COUNT
	.align		4
        /*006c*/ 	.byte	0x03, 0x1b
        /*006e*/ 	.short	0x00ff


	//----- nvinfo : EIATTR_NUM_BARRIERS
	.align		4
        /*0070*/ 	.byte	0x02, 0x4c
        /*0072*/ 	.byte	0x01
	.zero		1


	//----- nvinfo : EIATTR_MERCURY_ISA_VERSION
	.align		4
        /*0074*/ 	.byte	0x03, 0x5f
        /*0076*/ 	.short	0x0101


	//----- nvinfo : EIATTR_COOP_GROUP_MASK_REGIDS
	.align		4
        /*0078*/ 	.byte	0x04, 0x29
        /*007a*/ 	.short	(.L_460 - .L_459)


	//   ....[0]....
.L_459:
        /*007c*/ 	.word	0xffffffff


	//   ....[1]....
        /*0080*/ 	.word	0xffffffff


	//   ....[2]....
        /*0084*/ 	.word	0xffffffff


	//   ....[3]....
        /*0088*/ 	.word	0xffffffff


	//   ....[4]....
        /*008c*/ 	.word	0xffffffff


	//   ....[5]....
        /*0090*/ 	.word	0xffffffff


	//   ....[6]....
        /*0094*/ 	.word	0xffffffff


	//   ....[7]....
        /*0098*/ 	.word	0xffffffff


	//   ....[8]....
        /*009c*/ 	.word	0xffffffff


	//   ....[9]....
        /*00a0*/ 	.word	0xffffffff


	//   ....[10]....
        /*00a4*/ 	.word	0xffffffff


	//   ....[11]....
        /*00a8*/ 	.word	0xffffffff


	//   ....[12]....
        /*00ac*/ 	.word	0xffffffff


	//   ....[13]....
        /*00b0*/ 	.word	0xffffffff


	//   ....[14]....
        /*00b4*/ 	.word	0xffffffff


	//----- nvinfo : EIATTR_COOP_GROUP_INSTR_OFFSETS
	.align		4
.L_460:
        /*00b8*/ 	.byte	0x04, 0x28
        /*00ba*/ 	.short	(.L_462 - .L_461)


	//   ....[0]....
.L_461:
        /*00bc*/ 	.word	0x00000830


	//   ....[1]....
        /*00c0*/ 	.word	0x00000890


	//   ....[2]....
        /*00c4*/ 	.word	0x000008f0


	//   ....[3]....
        /*00c8*/ 	.word	0x00000950


	//   ....[4]....
        /*00cc*/ 	.word	0x000009b0


	//   ....[5]....
        /*00d0*/ 	.word	0x00000b40


	//   ....[6]....
        /*00d4*/ 	.word	0x00000be0


	//   ....[7]....
        /*00d8*/ 	.word	0x00000c60


	//   ....[8]....
        /*00dc*/ 	.word	0x00000cc0


	//   ....[9]....
        /*00e0*/ 	.word	0x00000d00


	//   ....[10]....
        /*00e4*/ 	.word	0x00001cc0


	//   ....[11]....
        /*00e8*/ 	.word	0x00001d20


	//   ....[12]....
        /*00ec*/ 	.word	0x00001d80


	//   ....[13]....
        /*00f0*/ 	.word	0x00001de0


	//   ....[14]....
        /*00f4*/ 	.word	0x00001e40


	//----- nvinfo : EIATTR_VRC_CTA_INIT_COUNT
	.align		4
.L_462:
        /*00f8*/ 	.byte	0x02, 0x4a
	.zero		1
	.zero		1


	//----- nvinfo : EIATTR_EXIT_INSTR_OFFSETS
	.align		4
        /*00fc*/ 	.byte	0x04, 0x1c
        /*00fe*/ 	.short	(.L_464 - .L_463)


	//   ....[0]....
.L_463:
        /*0100*/ 	.word	0x00000080


	//   ....[1]....
        /*0104*/ 	.word	0x000000c0


	//   ....[2]....
        /*0108*/ 	.word	0x00001f60


	//   ....[3]....
        /*010c*/ 	.word	0x00001fb0


	//----- nvinfo : EIATTR_MAX_THREADS
	.align		4
.L_464:
        /*0110*/ 	.byte	0x04, 0x05
        /*0112*/ 	.short	(.L_466 - .L_465)
.L_465:
        /*0114*/ 	.word	0x00000100
        /*0118*/ 	.word	0x00000001
        /*011c*/ 	.word	0x00000001


	//----- nvinfo : EIATTR_CRS_STACK_SIZE
	.align		4
.L_466:
        /*0120*/ 	.byte	0x04, 0x1e
        /*0122*/ 	.short	(.L_468 - .L_467)
.L_467:
        /*0124*/ 	.word	0x00000000


	//----- nvinfo : EIATTR_CBANK_PARAM_SIZE
	.align		4
.L_468:
        /*0128*/ 	.byte	0x03, 0x19
        /*012a*/ 	.short	0x001d


	//----- nvinfo : EIATTR_PARAM_CBANK
	.align		4
        /*012c*/ 	.byte	0x04, 0x0a
        /*012e*/ 	.short	(.L_470 - .L_469)
	.align		4
.L_469:
        /*0130*/ 	.word	index@(.nv.constant0._ZN3cub18CUB_300001_SM_10006detail6reduce28DeviceReduceSingleTileKernelINS2_10policy_hubIijN4cuda3std3__44plusIiEEE10Policy1000EN6thrust24THRUST_300001_SM_1000_NS6detail15normal_iteratorINSD_10device_ptrIiEEEEPijS9_iiNS7_10__identityEEEvT0_T1_T2_T3_T4_T6_)
        /*0134*/ 	.short	0x0380
        /*0136*/ 	.short	0x001d


	//----- nvinfo : EIATTR_SW_WAR
	.align		4
.L_470:
        /*0138*/ 	.byte	0x04, 0x36
        /*013a*/ 	.short	(.L_472 - .L_471)
.L_471:
        /*013c*/ 	.word	0x00000008
.L_472:


//--------------------- .nv.info._ZN3cub18CUB_300001_SM_10006detail8for_each13static_kernelINS2_12policy_hub_t12policy_500_tElNS2_12op_wrapper_tIl9convergedN6thrust24THRUST_300001_SM_1000_NS6detail15normal_iteratorINS9_10device_ptrIiEEEEEEEEvT0_T1_ --------------------------
	.section	.nv.info._ZN3cub18CUB_300001_SM_10006detail8for_each13static_kernelINS2_12policy_hub_t12policy_500_tElNS2_12op_wrapper_tIl9convergedN6thrust24THRUST_300001_SM_1000_NS6detail15normal_iteratorINS9_10device_ptrIiEEEEEEEEvT0_T1_,"",@"SHT_CUDA_INFO"
	.sectionflags	@""
	.align	4


	//----- nvinfo : EIATTR_CUDA_API_VERSION
	.align		4
        /*0000*/ 	.byte	0x04, 0x37
        /*0002*/ 	.short	(.L_474 - .L_473)
.L_473:
        /*0004*/ 	.word	0x00000082


	//----- nvinfo : EIATTR_KPARAM_INFO
	.align		4
.L_474:
        /*0008*/ 	.byte	0x04, 0x17
        /*000a*/ 	.short	(.L_476 - .L_475)
.L_475:
        /*000c*/ 	.word	0x00000000
        /*0010*/ 	.short	0x0001
        /*0012*/ 	.short	0x0008
        /*0014*/ 	.byte	0x00, 0xf0, 0xa1, 0x00


	//----- nvinfo : EIATTR_KPARAM_INFO
	.align		4
.L_476:
        /*0018*/ 	.byte	0x04, 0x17
        /*001a*/ 	.short	(.L_478 - .L_477)
.L_477:
        /*001c*/ 	.word	0x00000000
        /*0020*/ 	.short	0x0000
        /*0022*/ 	.short	0x0000
        /*0024*/ 	.byte	0x00, 0xf0, 0x21, 0x00


	//----- nvinfo : EIATTR_SPARSE_MMA_MASK
	.align		4
.L_478:
        /*0028*/ 	.byte	0x03, 0x50
        /*002a*/ 	.short	0x0000


	//----- nvinfo : EIATTR_MAXREG_COUNT
	.align		4
        /*002c*/ 	.byte	0x03, 0x1b
        /*002e*/ 	.short	0x00ff


	//----- nvinfo : EIATTR_MERCURY_ISA_VERSION
	.align		4
        /*0030*/ 	.byte	0x03, 0x5f
        /*0032*/ 	.short	0x0101


	//----- nvinfo : EIATTR_VRC_CTA_INIT_COUNT
	.align		4
        /*0034*/ 	.byte	0x02, 0x4a
	.zero		1
	.zero		1


	//----- nvinfo : EIATTR_EXIT_INSTR_OFFSETS
	.align		4
        /*0038*/ 	.byte	0x04, 0x1c
        /*003a*/ 	.short	(.L_480 - .L_479)


	//   ....[0]....
.L_479:
        /*003c*/ 	.word	0x000002f0


	//   ....[1]....
        /*0040*/ 	.word	0x00000330


	//   ....[2]....
        /*0044*/ 	.word	0x00000550


	//   ....[3]....
        /*0048*/ 	.word	0x00000640


	//   ....[4]....
        /*004c*/ 	.word	0x00000690


	//----- nvinfo : EIATTR_MAX_THREADS
	.align		4
.L_480:
        /*0050*/ 	.byte	0x04, 0x05
        /*0052*/ 	.short	(.L_482 - .L_481)
.L_481:
        /*0054*/ 	.word	0x00000100
        /*0058*/ 	.word	0x00000001
        /*005c*/ 	.word	0x00000001


	//----- nvinfo : EIATTR_CRS_STACK_SIZE
	.align		4
.L_482:
        /*0060*/ 	.byte	0x04, 0x1e
        /*0062*/ 	.short	(.L_484 - .L_483)
.L_483:
        /*0064*/ 	.word	0x00000000


	//----- nvinfo : EIATTR_CBANK_PARAM_SIZE
	.align		4
.L_484:
        /*0068*/ 	.byte	0x03, 0x19
        /*006a*/ 	.short	0x0030


	//----- nvinfo : EIATTR_PARAM_CBANK
	.align		4
        /*006c*/ 	.byte	0x04, 0x0a
        /*006e*/ 	.short	(.L_486 - .L_485)
	.align		4
.L_485:
        /*0070*/ 	.word	index@(.nv.constant0._ZN3cub18CUB_300001_SM_10006detail8for_each13static_kernelINS2_12policy_hub_t12policy_500_tElNS2_12op_wrapper_tIl9convergedN6thrust24THRUST_300001_SM_1000_NS6detail15normal_iteratorINS9_10device_ptrIiEEEEEEEEvT0_T1_)
        /*0074*/ 	.short	0x0380
        /*0076*/ 	.short	0x0030


	//----- nvinfo : EIATTR_SW_WAR
	.align		4
.L_486:
        /*0078*/ 	.byte	0x04, 0x36
        /*007a*/ 	.short	(.L_488 - .L_487)
.L_487:
        /*007c*/ 	.word	0x00000008
.L_488:


//--------------------- .nv.info._ZN3cub18CUB_300001_SM_10006detail8for_each13static_kernelINS2_12policy_hub_t12policy_500_tElNS2_12op_wrapper_tIl6divideN6thrust24THRUST_300001_SM_1000_NS6detail15normal_iteratorINS9_10device_ptrIiEEEEEEEEvT0_T1_ --------------------------
	.section	.nv.info._ZN3cub18CUB_300001_SM_10006detail8for_each13static_kernelINS2_12policy_hub_t12policy_500_tElNS2_12op_wrapper_tIl6divideN6thrust24THRUST_300001_SM_1000_NS6detail15normal_iteratorINS9_10device_ptrIiEEEEEEEEvT0_T1_,"",@"SHT_CUDA_INFO"
	.sectionflags	@""
	.align	4


	//----- nvinfo : EIATTR_CUDA_API_VERSION
	.align		4
        /*0000*/ 	.byte	0x04, 0x37
        /*0002*/ 	.short	(.L_490 - .L_489)
.L_489:
        /*0004*/ 	.word	0x00000082


	//----- nvinfo : EIATTR_KPARAM_INFO
	.align		4
.L_490:
        /*0008*/ 	.byte	0x04, 0x17
        /*000a*/ 	.short	(.L_492 - .L_491)
.L_491:
        /*000c*/ 	.word	0x00000000
        /*0010*/ 	.short	0x0001
        /*0012*/ 	.short	0x0008
        /*0014*/ 	.byte	0x00, 0xf0, 0x81, 0x00


	//----- nvinfo : EIATTR_KPARAM_INFO
	.align		4
.L_492:
        /*0018*/ 	.byte	0x04, 0x17
        /*001a*/ 	.short	(.L_494 - .L_493)
.L_493:
        /*001c*/ 	.word	0x00000000
        /*0020*/ 	.short	0x0000
        /*0022*/ 	.short	0x0000
        /*0024*/ 	.byte	0x00, 0xf0, 0x21, 0x00


	//----- nvinfo : EIATTR_SPARSE_MMA_MASK
	.align		4
.L_494:
        /*0028*/ 	.byte	0x03, 0x50
        /*002a*/ 	.short	0x0000


	//----- nvinfo : EIATTR_MAXREG_COUNT
	.align		4
        /*002c*/ 	.byte	0x03, 0x1b
        /*002e*/ 	.short	0x00ff


	//----- nvinfo : EIATTR_MERCURY_ISA_VERSION
	.align		4
        /*0030*/ 	.byte	0x03, 0x5f
        /*0032*/ 	.short	0x0101


	//----- nvinfo : EIATTR_VRC_CTA_INIT_COUNT
	.align		4
        /*0034*/ 	.byte	0x02, 0x4a
	.zero		1
	.zero		1


	//----- nvinfo : EIATTR_EXIT_INSTR_OFFSETS
	.align		4
        /*0038*/ 	.byte	0x04, 0x1c
        /*003a*/ 	.short	(.L_496 - .L_495)


	//   ....[0]....
.L_495:
        /*003c*/ 	.word	0x000000c0


	//   ....[1]....
        /*0040*/ 	.word	0x00001e30


	//   ....[2]....
        /*0044*/ 	.word	0x000022f0


	//   ....[3]....
        /*0048*/ 	.word	0x000025b0


	//   ....[4]....
        /*004c*/ 	.word	0x00002700


	//   ....[5]....
        /*0050*/ 	.word	0x00002730


	//   ....[6]....
        /*0054*/ 	.word	0x00003b00


	//   ....[7]....
        /*0058*/ 	.word	0x000044f0


	//   ....[8]....
        /*005c*/ 	.word	0x000049b0


	//   ....[9]....
        /*0060*/ 	.word	0x00004c70


	//   ....[10]....
        /*0064*/ 	.word	0x00004dc0


	//----- nvinfo : EIATTR_MAX_THREADS
	.align		4
.L_496:
        /*0068*/ 	.byte	0x04, 0x05
        /*006a*/ 	.short	(.L_498 - .L_497)
.L_497:
        /*006c*/ 	.word	0x00000100
        /*0070*/ 	.word	0x00000001
        /*0074*/ 	.word	0x00000001


	//----- nvinfo : EIATTR_CRS_STACK_SIZE
	.align		4
.L_498:
        /*0078*/ 	.byte	0x04, 0x1e
        /*007a*/ 	.short	(.L_500 - .L_499)
.L_499:
        /*007c*/ 	.word	0x00000000


	//----- nvinfo : EIATTR_CBANK_PARAM_SIZE
	.align		4
.L_500:
        /*0080*/ 	.byte	0x03, 0x19
        /*0082*/ 	.short	0x0028


	//----- nvinfo : EIATTR_PARAM_CBANK
	.align		4
        /*0084*/ 	.byte	0x04, 0x0a
        /*0086*/ 	.short	(.L_502 - .L_501)
	.align		4
.L_501:
        /*0088*/ 	.word	index@(.nv.constant0._ZN3cub18CUB_300001_SM_10006detail8for_each13static_kernelINS2_12policy_hub_t12policy_500_tElNS2_12op_wrapper_tIl6divideN6thrust24THRUST_300001_SM_1000_NS6detail15normal_iteratorINS9_10device_ptrIiEEEEEEEEvT0_T1_)
        /*008c*/ 	.short	0x0380
        /*008e*/ 	.short	0x0028


	//----- nvinfo : EIATTR_SW_WAR
	.align		4
.L_502:
        /*0090*/ 	.byte	0x04, 0x36
        /*0092*/ 	.short	(.L_504 - .L_503)
.L_503:
        /*0094*/ 	.word	0x00000008
.L_504:


//--------------------- .nv.info._ZN3cub18CUB_300001_SM_10006detail8for_each13static_kernelINS2_12policy_hub_t12policy_500_tElNS2_12op_wrapper_tIl6newaddN6thrust24THRUST_300001_SM_1000_NS6detail15normal_iteratorINS9_10device_ptrIiEEEEEEEEvT0_T1_ --------------------------
	.section	.nv.info._ZN3cub18CUB_300001_SM_10006detail8for_each13static_kernelINS2_12policy_hub_t12policy_500_tElNS2_12op_wrapper_tIl6newaddN6thrust24THRUST_300001_SM_1000_NS6detail15normal_iteratorINS9_10device_ptrIiEEEEEEEEvT0_T1_,"",@"SHT_CUDA_INFO"
	.sectionflags	@""
	.align	4


	//----- nvinfo : EIATTR_CUDA_API_VERSION
	.align		4
        /*0000*/ 	.byte	0x04, 0x37
        /*0002*/ 	.short	(.L_506 - .L_505)
.L_505:
        /*0004*/ 	.word	0x00000082


	//----- nvinfo : EIATTR_KPARAM_INFO
	.align		4
.L_506:
        /*0008*/ 	.byte	0x04, 0x17
        /*000a*/ 	.short	(.L_508 - .L_507)
.L_507:
        /*000c*/ 	.word	0x00000000
        /*0010*/ 	.short	0x0001
        /*0012*/ 	.short	0x0008
        /*0014*/ 	.byte	0x00, 0xf0, 0xa1, 0x00


	//----- nvinfo : EIATTR_KPARAM_INFO
	.align		4
.L_508:
        /*0018*/ 	.byte	0x04, 0x17
        /*001a*/ 	.short	(.L_510 - .L_509)
.L_509:
        /*001c*/ 	.word	0x00000000
        /*0020*/ 	.short	0x0000
        /*0022*/ 	.short	0x0000
        /*0024*/ 	.byte	0x00, 0xf0, 0x21, 0x00


	//----- nvinfo : EIATTR_SPARSE_MMA_MASK
	.align		4
.L_510:
        /*0028*/ 	.byte	0x03, 0x50
        /*002a*/ 	.short	0x0000


	//----- nvinfo : EIATTR_MAXREG_COUNT
	.align		4
        /*002c*/ 	.byte	0x03, 0x1b
        /*002e*/ 	.short	0x00ff


	//----- nvinfo : EIATTR_MERCURY_ISA_VERSION
	.align		4
        /*0030*/ 	.byte	0x03, 0x5f
        /*0032*/ 	.short	0x0101


	//----- nvinfo : EIATTR_VRC_CTA_INIT_COUNT
	.align		4
        /*0034*/ 	.byte	0x02, 0x4a
	.zero		1
	.zero		1


	//----- nvinfo : EIATTR_EXIT_INSTR_OFFSETS
	.align		4
        /*0038*/ 	.byte	0x04, 0x1c
        /*003a*/ 	.short	(.L_512 - .L_511)


	//   ....[0]....
.L_511:
        /*003c*/ 	.word	0x000000c0


	//   ....[1]....
        /*0040*/ 	.word	0x00001d30


	//   ....[2]....
        /*0044*/ 	.word	0x00002190


	//   ....[3]....
        /*0048*/ 	.word	0x00002400


	//   ....[4]....
        /*004c*/ 	.word	0x000024b0


	//   ....[5]....
        /*0050*/ 	.word	0x00002550


	//   ....[6]....
        /*0054*/ 	.word	0x000025e0


	//   ....[7]....
        /*0058*/ 	.word	0x00002610


	//   ....[8]....
        /*005c*/ 	.word	0x000039b0


	//   ....[9]....
        /*0060*/ 	.word	0x00004360


	//   ....[10]....
        /*0064*/ 	.word	0x000047d0


	//   ....[11]....
        /*0068*/ 	.word	0x00004a50


	//   ....[12]....
        /*006c*/ 	.word	0x00004b00


	//   ....[13]....
        /*0070*/ 	.word	0x00004bb0


	//   ....[14]....
        /*0074*/ 	.word	0x00004c40


	//----- nvinfo : EIATTR_MAX_THREADS
	.align		4
.L_512:
        /*0078*/ 	.byte	0x04, 0x05
        /*007a*/ 	.short	(.L_514 - .L_513)
.L_513:
        /*007c*/ 	.word	0x00000100
        /*0080*/ 	.word	0x00000001
        /*0084*/ 	.word	0x00000001


	//----- nvinfo : EIATTR_CRS_STACK_SIZE
	.align		4
.L_514:
        /*0088*/ 	.byte	0x04, 0x1e
        /*008a*/ 	.short	(.L_516 - .L_515)
.L_515:
        /*008c*/ 	.word	0x00000000


	//----- nvinfo : EIATTR_CBANK_PARAM_SIZE
	.align		4
.L_516:
        /*0090*/ 	.byte	0x03, 0x19
        /*0092*/ 	.short	0x0030


	//----- nvinfo : EIATTR_PARAM_CBANK
	.align		4
        /*0094*/ 	.byte	0x04, 0x0a
        /*0096*/ 	.short	(.L_518 - .L_517)
	.align		4
.L_517:
        /*0098*/ 	.word	index@(.nv.constant0._ZN3cub18CUB_300001_SM_10006detail8for_each13static_kernelINS2_12policy_hub_t12policy_500_tElNS2_12op_wrapper_tIl6newaddN6thrust24THRUST_300001_SM_1000_NS6detail15normal_iteratorINS9_10device_ptrIiEEEEEEEEvT0_T1_)
        /*009c*/ 	.short	0x0380
        /*009e*/ 	.short	0x0030


	//----- nvinfo : EIATTR_SW_WAR
	.align		4
.L_518:
        /*00a0*/ 	.byte	0x04, 0x36
        /*00a2*/ 	.short	(.L_520 - .L_519)
.L_519:
        /*00a4*/ 	.word	0x00000008
.L_520:


//--------------------- .nv.info._ZN3cub18CUB_300001_SM_10006detail8for_each13static_kernelINS2_12policy_hub_t12policy_500_tElN6thrust24THRUST_300001_SM_1000_NS8cuda_cub6__fill7functorINS7_6detail15normal_iteratorINS7_10device_ptrIfEEEEiEEEEvT0_T1_ --------------------------
	.section	.nv.info._ZN3cub18CUB_300001_SM_10006detail8for_each13static_kernelINS2_12policy_hub_t12policy_500_tElN6thrust24THRUST_300001_SM_1000_NS8cuda_cub6__fill7functorINS7_6detail15normal_iteratorINS7_10device_ptrIfEEEEiEEEEvT0_T1_,"",@"SHT_CUDA_INFO"
	.sectionflags	@""
	.align	4


	//----- nvinfo : EIATTR_CUDA_API_VERSION
	.align		4
        /*0000*/ 	.byte	0x04, 0x37
        /*0002*/ 	.short	(.L_522 - .L_521)
.L_521:
        /*0004*/ 	.word	0x00000082


	//----- nvinfo : EIATTR_KPARAM_INFO
	.align		4
.L_522:
        /*0008*/ 	.byte	0x04, 0x17
        /*000a*/ 	.short	(.L_524 - .L_523)
.L_523:
        /*000c*/ 	.word	0x00000000
        /*0010*/ 	.short	0x0001
        /*0012*/ 	.short	0x0008
        /*0014*/ 	.byte	0x00, 0xf0, 0x41, 0x00


	//----- nvinfo : EIATTR_KPARAM_INFO
	.align		4
.L_524:
        /*0018*/ 	.byte	0x04, 0x17
        /*001a*/ 	.short	(.L_526 - .L_525)
.L_525:
        /*001c*/ 	.word	0x00000000
        /*0020*/ 	.short	0x0000
        /*0022*/ 	.short	0x0000
        /*0024*/ 	.byte	0x00, 0xf0, 0x21, 0x00


	//----- nvinfo : EIATTR_SPARSE_MMA_MASK
	.align		4
.L_526:
        /*0028*/ 	.byte	0x03, 0x50
        /*002a*/ 	.short	0x0000


	//----- nvinfo : EIATTR_MAXREG_COUNT
	.align		4
        /*002c*/ 	.byte	0x03, 0x1b
        /*002e*/ 	.short	0x00ff


	//----- nvinfo : EIATTR_MERCURY_ISA_VERSION
	.align		4
        /*0030*/ 	.byte	0x03, 0x5f
        /*0032*/ 	.short	0x0101


	//----- nvinfo : EIATTR_VRC_CTA_INIT_COUNT
	.align		4
        /*0034*/ 	.byte	0x02, 0x4a
	.zero		1
	.zero		1


	//----- nvinfo : EIATTR_EXIT_INSTR_OFFSETS
	.align		4
        /*0038*/ 	.byte	0x04, 0x1c
        /*003a*/ 	.short	(.L_528 - .L_527)


	//   ....[0]....
.L_527:
        /*003c*/ 	.word	0x00000140


	//   ....[1]....
        /*0040*/ 	.word	0x00000260


	//   ....[2]....
        /*0044*/ 	.word	0x00000280


	//----- nvinfo : EIATTR_MAX_THREADS
	.align		4
.L_528:
        /*0048*/ 	.byte	0x04, 0x05
        /*004a*/ 	.short	(.L_530 - .L_529)
.L_529:
        /*004c*/ 	.word	0x00000100
        /*0050*/ 	.word	0x00000001
        /*0054*/ 	.word	0x00000001


	//----- nvinfo : EIATTR_CBANK_PARAM_SIZE
	.align		4
.L_530:
        /*0058*/ 	.byte	0x03, 0x19
        /*005a*/ 	.short	0x0018


	//----- nvinfo : EIATTR_PARAM_CBANK
	.align		4
        /*005c*/ 	.byte	0x04, 0x0a
        /*005e*/ 	.short	(.L_532 - .L_531)
	.align		4
.L_531:
        /*0060*/ 	.word	index@(.nv.constant0._ZN3cub18CUB_300001_SM_10006detail8for_each13static_kernelINS2_12policy_hub_t12policy_500_tElN6thrust24THRUST_300001_SM_1000_NS8cuda_cub6__fill7functorINS7_6detail15normal_iteratorINS7_10device_ptrIfEEEEiEEEEvT0_T1_)
        /*0064*/ 	.short	0x0380
        /*0066*/ 	.short	0x0018


	//----- nvinfo : EIATTR_SW_WAR
	.align		4
.L_532:
        /*0068*/ 	.byte	0x04, 0x36
        /*006a*/ 	.short	(.L_534 - .L_533)
.L_533:
        /*006c*/ 	.word	0x00000008
.L_534:


//--------------------- .nv.info._ZN3cub18CUB_300001_SM_10006detail8for_each13static_kernelINS2_12policy_hub_t12policy_500_tElNS2_12op_wrapper_tIl20findNearestCentroidsN6thrust24THRUST_300001_SM_1000_NS6detail15normal_iteratorINS9_10device_ptrIiEEEEEEEEvT0_T1_ --------------------------
	.section	.nv.info._ZN3cub18CUB_300001_SM_10006detail8for_each13static_kernelINS2_12policy_hub_t12policy_500_tElNS2_12op_wrapper_tIl20findNearestCentroidsN6thrust24THRUST_300001_SM_1000_NS6detail15normal_iteratorINS9_10device_ptrIiEEEEEEEEvT0_T1_,"",@"SHT_CUDA_INFO"
	.sectionflags	@""
	.align	4


	//----- nvinfo : EIATTR_CUDA_API_VERSION
	.align		4
        /*0000*/ 	.byte	0x04, 0x37
        /*0002*/ 	.short	(.L_536 - .L_535)
.L_535:
        /*0004*/ 	.word	0x00000082


	//----- nvinfo : EIATTR_KPARAM_INFO
	.align		4
.L_536:
        /*0008*/ 	.byte	0x04, 0x17
        /*000a*/ 	.short	(.L_538 - .L_537)
.L_537:
        /*000c*/ 	.word	0x00000000
        /*0010*/ 	.short	0x0001
        /*0012*/ 	.short	0x0008
        /*0014*/ 	.byte	0x00, 0xf0, 0xa1, 0x00


	//----- nvinfo : EIATTR_KPARAM_INFO
	.align		4
.L_538:
        /*0018*/ 	.byte	0x04, 0x17
        /*001a*/ 	.short	(.L_540 - .L_539)
.L_539:
        /*001c*/ 	.word	0x00000000
        /*0020*/ 	.short	0x0000
        /*0022*/ 	.short	0x0000
        /*0024*/ 	.byte	0x00, 0xf0, 0x21, 0x00


	//----- nvinfo : EIATTR_SPARSE_MMA_MASK
	.align		4
.L_540:
        /*0028*/ 	.byte	0x03, 0x50
        /*002a*/ 	.short	0x0000


	//----- nvinfo : EIATTR_MAXREG_COUNT
	.align		4
        /*002c*/ 	.byte	0x03, 0x1b
        /*002e*/ 	.short	0x00ff


	//----- nvinfo : EIATTR_MERCURY_ISA_VERSION
	.align		4
        /*0030*/ 	.byte	0x03, 0x5f
        /*0032*/ 	.short	0x0101


	//----- nvinfo : EIATTR_VRC_CTA_INIT_COUNT
	.align		4
        /*0034*/ 	.byte	0x02, 0x4a
	.zero		1
	.zero		1


	//----- nvinfo : EIATTR_EXIT_INSTR_OFFSETS
	.align		4
        /*0038*/ 	.byte	0x04, 0x1c
        /*003a*/ 	.short	(.L_542 - .L_541)


	//   ....[0]....
.L_541:
        /*003c*/ 	.word	0x00004b30


	//   ....[1]....
        /*0040*/ 	.word	0x00004c30


	//   ....[2]....
        /*0044*/ 	.word	0x00004d00


	//   ....[3]....
        /*0048*/ 	.word	0x00007220


	//   ....[4]....
        /*004c*/ 	.word	0x00009530


	//   ....[5]....
        /*0050*/ 	.word	0x00009680


	//   ....[6]....
        /*0054*/ 	.word	0x000096d0


	//   ....[7]....
        /*0058*/ 	.word	0x00009850


	//   ....[8]....
        /*005c*/ 	.word	0x000098a0


	//   ....[9]....
        /*0060*/ 	.word	0x000099f0


	//   ....[10]....
        /*0064*/ 	.word	0x00009a40


	//----- nvinfo : EIATTR_MAX_THREADS
	.align		4
.L_542:
        /*0068*/ 	.byte	0x04, 0x05
        /*006a*/ 	.short	(.L_544 - .L_543)
.L_543:
        /*006c*/ 	.word	0x00000100
        /*0070*/ 	.word	0x00000001
        /*0074*/ 	.word	0x00000001


	//----- nvinfo : EIATTR_CRS_STACK_SIZE
	.align		4
.L_544:
        /*0078*/ 	.byte	0x04, 0x1e
        /*007a*/ 	.short	(.L_546 - .L_545)
.L_545:
        /*007c*/ 	.word	0x00000000


	//----- nvinfo : EIATTR_CBANK_PARAM_SIZE
	.align		4
.L_546:
        /*0080*/ 	.byte	0x03, 0x19
        /*0082*/ 	.short	0x0030


	//----- nvinfo : EIATTR_PARAM_CBANK
	.align		4
        /*0084*/ 	.byte	0x04, 0x0a
        /*0086*/ 	.short	(.L_548 - .L_547)
	.align		4
.L_547:
        /*0088*/ 	.word	index@(.nv.constant0._ZN3cub18CUB_300001_SM_10006detail8for_each13static_kernelINS2_12policy_hub_t12policy_500_tElNS2_12op_wrapper_tIl20findNearestCentroidsN6thrust24THRUST_300001_SM_1000_NS6detail15normal_iteratorINS9_10device_ptrIiEEEEEEEEvT0_T1_)
        /*008c*/ 	.short	0x0380
        /*008e*/ 	.short	0x0030


	//----- nvinfo : EIATTR_SW_WAR
	.align		4
.L_548:
        /*0090*/ 	.byte	0x04, 0x36
        /*0092*/ 	.short	(.L_550 - .L_549)
.L_549:
        /*0094*/ 	.word	0x00000008
.L_550:


//--------------------- .nv.info._ZN3cub18CUB_300001_SM_10006detail8for_each13static_kernelINS2_12policy_hub_t12policy_500_tElN6thrust24THRUST_300001_SM_1000_NS8cuda_cub10__tabulate7functorINS7_6detail15normal_iteratorINS7_10device_ptrIiEEEENS7_6system6detail7generic6detail22compute_sequence_valueIivEElEEEEvT0_T1_ --------------------------
	.section	.nv.info._ZN3cub18CUB_300001_SM_10006detail8for_each13static_kernelINS2_12policy_hub_t12policy_500_tElN6thrust24THRUST_300001_SM_1000_NS8cuda_cub10__tabulate7functorINS7_6detail15normal_iteratorINS7_10device_ptrIiEEEENS7_6system6detail7generic6detail22compute_sequence_valueIivEElEEEEvT0_T1_,"",@"SHT_CUDA_INFO"
	.sectionflags	@""
	.align	4


	//----- nvinfo : EIATTR_CUDA_API_VERSION
	.align		4
        /*0000*/ 	.byte	0x04, 0x37
        /*0002*/ 	.short	(.L_552 - .L_551)
.L_551:
        /*0004*/ 	.word	0x00000082


	//----- nvinfo : EIATTR_KPARAM_INFO
	.align		4
.L_552:
        /*0008*/ 	.byte	0x04, 0x17
        /*000a*/ 	.short	(.L_554 - .L_553)
.L_553:
        /*000c*/ 	.word	0x00000000
        /*0010*/ 	.short	0x0001
        /*0012*/ 	.short	0x0008
        /*0014*/ 	.byte	0x00, 0xf0, 0x41, 0x00


	//----- nvinfo : EIATTR_KPARAM_INFO
	.align		4
.L_554:
        /*0018*/ 	.byte	0x04, 0x17
        /*001a*/ 	.short	(.L_556 - .L_555)
.L_555:
        /*001c*/ 	.word	0x00000000
        /*0020*/ 	.short	0x0000
        /*0022*/ 	.short	0x0000
        /*0024*/ 	.byte	0x00, 0xf0, 0x21, 0x00


	//----- nvinfo : EIATTR_SPARSE_MMA_MASK
	.align		4
.L_556:
        /*0028*/ 	.byte	0x03, 0x50
        /*002a*/ 	.short	0x0000


	//----- nvinfo : EIATTR_MAXREG_COUNT
	.align		4
        /*002c*/ 	.byte	0x03, 0x1b
        /*002e*/ 	.short	0x00ff


	//----- nvinfo : EIATTR_MERCURY_ISA_VERSION
	.align		4
        /*0030*/ 	.byte	0x03, 0x5f
        /*0032*/ 	.short	0x0101


	//----- nvinfo : EIATTR_VRC_CTA_INIT_COUNT
	.align		4
        /*0034*/ 	.byte	0x02, 0x4a
	.zero		1
	.zero		1


	//----- nvinfo : EIATTR_EXIT_INSTR_OFFSETS
	.align		4
        /*0038*/ 	.byte	0x04, 0x1c
        /*003a*/ 	.short	(.L_558 - .L_557)


	//   ....[0]....
.L_557:
        /*003c*/ 	.word	0x00000160


	//   ....[1]....
        /*0040*/ 	.word	0x000002b0


	//   ....[2]....
        /*0044*/ 	.word	0x00000340


	//----- nvinfo : EIATTR_MAX_THREADS
	.align		4
.L_558:
        /*0048*/ 	.byte	0x04, 0x05
        /*004a*/ 	.short	(.L_560 - .L_559)
.L_559:
        /*004c*/ 	.word	0x00000100
        /*0050*/ 	.word	0x00000001
        /*0054*/ 	.word	0x00000001


	//----- nvinfo : EIATTR_CRS_STACK_SIZE
	.align		4
.L_560:
        /*0058*/ 	.byte	0x04, 0x1e
        /*005a*/ 	.short	(.L_562 - .L_561)
.L_561:
        /*005c*/ 	.word	0x00000000


	//----- nvinfo : EIATTR_CBANK_PARAM_SIZE
	.align		4
.L_562:
        /*0060*/ 	.byte	0x03, 0x19
        /*0062*/ 	.short	0x0018


	//----- nvinfo : EIATTR_PARAM_CBANK
	.align		4
        /*0064*/ 	.byte	0x04, 0x0a
        /*0066*/ 	.short	(.L_564 - .L_563)
	.align		4
.L_563:
        /*0068*/ 	.word	index@(.nv.constant0._ZN3cub18CUB_300001_SM_10006detail8for_each13static_kernelINS2_12policy_hub_t12policy_500_tElN6thrust24THRUST_300001_SM_1000_NS8cuda_cub10__tabulate7functorINS7_6detail15normal_iteratorINS7_10device_ptrIiEEEENS7_6system6detail7generic6detail22compute_sequence_valueIivEElEEEEvT0_T1_)
        /*006c*/ 	.short	0x0380
        /*006e*/ 	.short	0x0018


	//----- nvinfo : EIATTR_SW_WAR
	.align		4
.L_564:
        /*0070*/ 	.byte	0x04, 0x36
        /*0072*/ 	.short	(.L_566 - .L_565)
.L_565:
        /*0074*/ 	.word	0x00000008
.L_566:


//--------------------- .nv.info._ZN3cub18CUB_300001_SM_10006detail8for_each13static_kernelINS2_12policy_hub_t12policy_500_tElN6thrust24THRUST_300001_SM_1000_NS8cuda_cub6__fill7functorINS7_6detail15normal_iteratorINS7_10device_ptrIiEEEEiEEEEvT0_T1_ --------------------------
	.section	.nv.info._ZN3cub18CUB_300001_SM_10006detail8for_each13static_kernelINS2_12policy_hub_t12policy_500_tElN6thrust24THRUST_300001_SM_1000_NS8cuda_cub6__fill7functorINS7_6detail15normal_iteratorINS7_10device_ptrIiEEEEiEEEEvT0_T1_,"",@"SHT_CUDA_INFO"
	.sectionflags	@""
	.align	4


	//----- nvinfo : EIATTR_CUDA_API_VERSION
	.align		4
        /*0000*/ 	.byte	0x04, 0x37
        /*0002*/ 	.short	(.L_568 - .L_567)
.L_567:
        /*0004*/ 	.word	0x00000082


	//----- nvinfo : EIATTR_KPARAM_INFO
	.align		4
.L_568:
        /*0008*/ 	.byte	0x04, 0x17
        /*000a*/ 	.short	(.L_570 - .L_569)
.L_569:
        /*000c*/ 	.word	0x00000000
        /*0010*/ 	.short	0x0001
        /*0012*/ 	.short	0x0008
        /*0014*/ 	.byte	0x00, 0xf0, 0x41, 0x00


	//----- nvinfo : EIATTR_KPARAM_INFO
	.align		4
.L_570:
        /*0018*/ 	.byte	0x04, 0x17
        /*001a*/ 	.short	(.L_572 - .L_571)
.L_571:
        /*001c*/ 	.word	0x00000000
        /*0020*/ 	.short	0x0000
        /*0022*/ 	.short	0x0000
        /*0024*/ 	.byte	0x00, 0xf0, 0x21, 0x00


	//----- nvinfo : EIATTR_SPARSE_MMA_MASK
	.align		4
.L_572:
        /*0028*/ 	.byte	0x03, 0x50
        /*002a*/ 	.short	0x0000


	//----- nvinfo : EIATTR_MAXREG_COUNT
	.align		4
        /*002c*/ 	.byte	0x03, 0x1b
        /*002e*/ 	.short	0x00ff


	//----- nvinfo : EIATTR_MERCURY_ISA_VERSION
	.align		4
        /*0030*/ 	.byte	0x03, 0x5f
        /*0032*/ 	.short	0x0101


	//----- nvinfo : EIATTR_VRC_CTA_INIT_COUNT
	.align		4
        /*0034*/ 	.byte	0x02, 0x4a
	.zero		1
	.zero		1


	//----- nvinfo : EIATTR_EXIT_INSTR_OFFSETS
	.align		4
        /*0038*/ 	.byte	0x04, 0x1c
        /*003a*/ 	.short	(.L_574 - .L_573)


	//   ....[0]....
.L_573:
        /*003c*/ 	.word	0x00000130


	//   ....[1]....
        /*0040*/ 	.word	0x00000240


	//   ....[2]....
        /*0044*/ 	.word	0x00000270


	//----- nvinfo : EIATTR_MAX_THREADS
	.align		4
.L_574:
        /*0048*/ 	.byte	0x04, 0x05
        /*004a*/ 	.short	(.L_576 - .L_575)
.L_575:
        /*004c*/ 	.word	0x00000100
        /*0050*/ 	.word	0x00000001
        /*0054*/ 	.word	0x00000001


	//----- nvinfo : EIATTR_CBANK_PARAM_SIZE
	.align		4
.L_576:
        /*0058*/ 	.byte	0x03, 0x19
        /*005a*/ 	.short	0x0018


	//----- nvinfo : EIATTR_PARAM_CBANK
	.align		4
        /*005c*/ 	.byte	0x04, 0x0a
        /*005e*/ 	.short	(.L_578 - .L_577)
	.align		4
.L_577:
        /*0060*/ 	.word	index@(.nv.constant0._ZN3cub18CUB_300001_SM_10006detail8for_each13static_kernelINS2_12policy_hub_t12policy_500_tElN6thrust24THRUST_300001_SM_1000_NS8cuda_cub6__fill7functorINS7_6detail15normal_iteratorINS7_10device_ptrIiEEEEiEEEEvT0_T1_)
        /*0064*/ 	.short	0x0380
        /*0066*/ 	.short	0x0018


	//----- nvinfo : EIATTR_SW_WAR
	.align		4
.L_578:
        /*0068*/ 	.byte	0x04, 0x36
        /*006a*/ 	.short	(.L_580 - .L_579)
.L_579:
        /*006c*/ 	.word	0x00000008
.L_580:


//--------------------- .nv.info._ZN3cub18CUB_300001_SM_10006detail8for_each13static_kernelINS2_12policy_hub_t12policy_500_tEmN6thrust24THRUST_300001_SM_1000_NS8cuda_cub20__uninitialized_fill7functorINS7_10device_ptrIiEEiEEEEvT0_T1_ --------------------------
	.section	.nv.info._ZN3cub18CUB_300001_SM_10006detail8for_each13static_kernelINS2_12policy_hub_t12policy_500_tEmN6thrust24THRUST_300001_SM_1000_NS8cuda_cub20__uninitialized_fill7functorINS7_10device_ptrIiEEiEEEEvT0_T1_,"",@"SHT_CUDA_INFO"
	.sectionflags	@""
	.align	4


	//----- nvinfo : EIATTR_CUDA_API_VERSION
	.align		4
        /*0000*/ 	.byte	0x04, 0x37
        /*0002*/ 	.short	(.L_582 - .L_581)
.L_581:
        /*0004*/ 	.word	0x00000082


	//----- nvinfo : EIATTR_KPARAM_INFO
	.align		4
.L_582:
        /*0008*/ 	.byte	0x04, 0x17
        /*000a*/ 	.short	(.L_584 - .L_583)
.L_583:
        /*000c*/ 	.word	0x00000000
        /*0010*/ 	.short	0x0001
        /*0012*/ 	.short	0x0008
        /*0014*/ 	.byte	0x00, 0xf0, 0x41, 0x00


	//----- nvinfo : EIATTR_KPARAM_INFO
	.align		4
.L_584:
        /*0018*/ 	.byte	0x04, 0x17
        /*001a*/ 	.short	(.L_586 - .L_585)
.L_585:
        /*001c*/ 	.word	0x00000000
        /*0020*/ 	.short	0x0000
        /*0022*/ 	.short	0x0000
        /*0024*/ 	.byte	0x00, 0xf0, 0x21, 0x00


	//----- nvinfo : EIATTR_SPARSE_MMA_MASK
	.align		4
.L_586:
        /*0028*/ 	.byte	0x03, 0x50
        /*002a*/ 	.short	0x0000


	//----- nvinfo : EIATTR_MAXREG_COUNT
	.align		4
        /*002c*/ 	.byte	0x03, 0x1b
        /*002e*/ 	.short	0x00ff


	//----- nvinfo : EIATTR_MERCURY_ISA_VERSION
	.align		4
        /*0030*/ 	.byte	0x03, 0x5f
        /*0032*/ 	.short	0x0101


	//----- nvinfo : EIATTR_VRC_CTA_INIT_COUNT
	.align		4
        /*0034*/ 	.byte	0x02, 0x4a
	.zero		1
	.zero		1


	//----- nvinfo : EIATTR_EXIT_INSTR_OFFSETS
	.align		4
        /*0038*/ 	.byte	0x04, 0x1c
        /*003a*/ 	.short	(.L_588 - .L_587)


	//   ....[0]....
.L_587:
        /*003c*/ 	.word	0x00000130


	//   ....[1]....
        /*0040*/ 	.word	0x00000230


	//   ....[2]....
        /*0044*/ 	.word	0x00000260


	//----- nvinfo : EIATTR_MAX_THREADS
	.align		4
.L_588:
        /*0048*/ 	.byte	0x04, 0x05
        /*004a*/ 	.short	(.L_590 - .L_589)
.L_589:
        /*004c*/ 	.word	0x00000100
        /*0050*/ 	.word	0x00000001
        /*0054*/ 	.word	0x00000001


	//----- nvinfo : EIATTR_CBANK_PARAM_SIZE
	.align		4
.L_590:
        /*0058*/ 	.byte	0x03, 0x19
        /*005a*/ 	.short	0x0018


	//----- nvinfo : EIATTR_PARAM_CBANK
	.align		4
        /*005c*/ 	.byte	0x04, 0x0a
        /*005e*/ 	.short	(.L_592 - .L_591)
	.align		4
.L_591:
        /*0060*/ 	.word	index@(.nv.constant0._ZN3cub18CUB_300001_SM_10006detail8for_each13static_kernelINS2_12policy_hub_t12policy_500_tEmN6thrust24THRUST_300001_SM_1000_NS8cuda_cub20__uninitialized_fill7functorINS7_10device_ptrIiEEiEEEEvT0_T1_)
        /*0064*/ 	.short	0x0380
        /*0066*/ 	.short	0x0018


	//----- nvinfo : EIATTR_SW_WAR
	.align		4
.L_592:
        /*0068*/ 	.byte	0x04, 0x36
        /*006a*/ 	.short	(.L_594 - .L_593)
.L_593:
        /*006c*/ 	.word	0x00000008
.L_594:


//--------------------- .nv.info._ZN3cub18CUB_300001_SM_10006detail8for_each13static_kernelINS2_12policy_hub_t12policy_500_tEmN6thrust24THRUST_300001_SM_1000_NS8cuda_cub20__uninitialized_fill7functorINS7_10device_ptrIfEEfEEEEvT0_T1_ --------------------------
	.section	.nv.info._ZN3cub18CUB_300001_SM_10006detail8for_each13static_kernelINS2_12policy_hub_t12policy_500_tEmN6thrust24THRUST_300001_SM_1000_NS8cuda_cub20__uninitialized_fill7functorINS7_10device_ptrIfEEfEEEEvT0_T1_,"",@"SHT_CUDA_INFO"
	.sectionflags	@""
	.align	4


	//----- nvinfo : EIATTR_CUDA_API_VERSION
	.align		4
        /*0000*/ 	.byte	0x04, 0x37
        /*0002*/ 	.short	(.L_596 - .L_595)
.L_595:
        /*0004*/ 	.word	0x00000082


	//----- nvinfo : EIATTR_KPARAM_INFO
	.align		4
.L_596:
        /*0008*/ 	.byte	0x04, 0x17
        /*000a*/ 	.short	(.L_598 - .L_597)
.L_597:
        /*000c*/ 	.word	0x00000000
        /*0010*/ 	.short	0x0001
        /*0012*/ 	.short	0x0008
        /*0014*/ 	.byte	0x00, 0xf0, 0x41, 0x00


	//----- nvinfo : EIATTR_KPARAM_INFO
	.align		4
.L_598:
        /*0018*/ 	.byte	0x04, 0x17
        /*001a*/ 	.short	(.L_600 - .L_599)
.L_599:
        /*001c*/ 	.word	0x00000000
        /*0020*/ 	.short	0x0000
        /*0022*/ 	.short	0x0000
        /*0024*/ 	.byte	0x00, 0xf0, 0x21, 0x00


	//----- nvinfo : EIATTR_SPARSE_MMA_MASK
	.align		4
.L_600:
        /*0028*/ 	.byte	0x03, 0x50
        /*002a*/ 	.short	0x0000


	//----- nvinfo : EIATTR_MAXREG_COUNT
	.align		4
        /*002c*/ 	.byte	0x03, 0x1b
        /*002e*/ 	.short	0x00ff


	//----- nvinfo : EIATTR_MERCURY_ISA_VERSION
	.align		4
        /*0030*/ 	.byte	0x03, 0x5f
        /*0032*/ 	.short	0x0101


	//----- nvinfo : EIATTR_VRC_CTA_INIT_COUNT
	.align		4
        /*0034*/ 	.byte	0x02, 0x4a
	.zero		1
	.zero		1


	//----- nvinfo : EIATTR_EXIT_INSTR_OFFSETS
	.align		4
        /*0038*/ 	.byte	0x04, 0x1c
        /*003a*/ 	.short	(.L_602 - .L_601)


	//   ....[0]....
.L_601:
        /*003c*/ 	.word	0x00000130


	//   ....[1]....
        /*0040*/ 	.word	0x00000230


	//   ....[2]....
        /*0044*/ 	.word	0x00000260


	//----- nvinfo : EIATTR_MAX_THREADS
	.align		4
.L_602:
        /*0048*/ 	.byte	0x04, 0x05
        /*004a*/ 	.short	(.L_604 - .L_603)
.L_603:
        /*004c*/ 	.word	0x00000100
        /*0050*/ 	.word	0x00000001
        /*0054*/ 	.word	0x00000001


	//----- nvinfo : EIATTR_CBANK_PARAM_SIZE
	.align		4
.L_604:
        /*0058*/ 	.byte	0x03, 0x19
        /*005a*/ 	.short	0x0018


	//----- nvinfo : EIATTR_PARAM_CBANK
	.align		4
        /*005c*/ 	.byte	0x04, 0x0a
        /*005e*/ 	.short	(.L_606 - .L_605)
	.align		4
.L_605:
        /*0060*/ 	.word	index@(.nv.constant0._ZN3cub18CUB_300001_SM_10006detail8for_each13static_kernelINS2_12policy_hub_t12policy_500_tEmN6thrust24THRUST_300001_SM_1000_NS8cuda_cub20__uninitialized_fill7functorINS7_10device_ptrIfEEfEEEEvT0_T1_)
        /*0064*/ 	.short	0x0380
        /*0066*/ 	.short	0x0018


	//----- nvinfo : EIATTR_SW_WAR
	.align		4
.L_606:
        /*0068*/ 	.byte	0x04, 0x36
        /*006a*/ 	.short	(.L_608 - .L_607)
.L_607:
        /*006c*/ 	.word	0x00000008
.L_608:


//--------------------- .nv.info._ZN3cub18CUB_300001_SM_10006detail11EmptyKernelIvEEvv --------------------------
	.section	.nv.info._ZN3cub18CUB_300001_SM_10006detail11EmptyKernelIvEEvv,"",@"SHT_CUDA_INFO"
	.sectionflags	@""
	.align	4


	//----- nvinfo : EIATTR_CUDA_API_VERSION
	.align		4
        /*0000*/ 	.byte	0x04, 0x37
        /*0002*/ 	.short	(.L_610 - .L_609)
.L_609:
        /*0004*/ 	.word	0x00000082


	//----- nvinfo : EIATTR_SPARSE_MMA_MASK
	.align		4
.L_610:
        /*0008*/ 	.byte	0x03, 0x50
        /*000a*/ 	.short	0x0000


	//----- nvinfo : EIATTR_MAXREG_COUNT
	.align		4
        /*000c*/ 	.byte	0x03, 0x1b
        /*000e*/ 	.short	0x00ff


	//----- nvinfo : EIATTR_MERCURY_ISA_VERSION
	.align		4
        /*0010*/ 	.byte	0x03, 0x5f
        /*0012*/ 	.short	0x0101


	//----- nvinfo : EIATTR_VRC_CTA_INIT_COUNT
	.align		4
        /*0014*/ 	.byte	0x02, 0x4a
	.zero		1
	.zero		1


	//----- nvinfo : EIATTR_EXIT_INSTR_OFFSETS
	.align		4
        /*0018*/ 	.byte	0x04, 0x1c
        /*001a*/ 	.short	(.L_612 - .L_611)


	//   ....[0]....
.L_611:
        /*001c*/ 	.word	0x00000010


	//----- nvinfo : EIATTR_SW_WAR
	.align		4
.L_612:
        /*0020*/ 	.byte	0x04, 0x36
        /*0022*/ 	.short	(.L_614 - .L_613)
.L_613:
        /*0024*/ 	.word	0x00000008
.L_614:


//--------------------- .nv.info._ZN6thrust24THRUST_300001_SM_1000_NS8cuda_cub4core6detail13_kernel_agentINS1_15__reduce_by_key16ReduceByKeyAgentINS0_6detail15normal_iteratorINS0_10device_ptrIiEEEESB_SB_SB_N4cuda3std3__48equal_toIiEENSE_4plusIiEEPllEEJSB_SB_SB_SB_SJ_N3cub18CUB_300001_SM_100024ReduceByKeyScanTileStateIilLb1EEESG_SI_llEEEvDpT0_ --------------------------
	.section	.nv.info._ZN6thrust24THRUST_300001_SM_1000_NS8cuda_cub4core6detail13_kernel_agentINS1_15__reduce_by_key16ReduceByKeyAgentINS0_6detail15normal_iteratorINS0_10device_ptrIiEEEESB_SB_SB_N4cuda3std3__48equal_toIiEENSE_4plusIiEEPllEEJSB_SB_SB_SB_SJ_N3cub18CUB_300001_SM_100024ReduceByKeyScanTileStateIilLb1EEESG_SI_llEEEvDpT0_,"",@"SHT_CUDA_INFO"
	.sectionflags	@""
	.align	4


	//----- nvinfo : EIATTR_CUDA_API_VERSION
	.align		4
        /*0000*/ 	.byte	0x04, 0x37
        /*0002*/ 	.short	(.L_616 - .L_615)
.L_615:
        /*0004*/ 	.word	0x00000082


	//----- nvinfo : EIATTR_KPARAM_INFO
	.align		4
.L_616:
        /*0008*/ 	.byte	0x04, 0x17
        /*000a*/ 	.short	(.L_618 - .L_617)
.L_617:
        /*000c*/ 	.word	0x00000000
        /*0010*/ 	.short	0x0009
        /*0012*/ 	.short	0x0040
        /*0014*/ 	.byte	0x00, 0xf0, 0x21, 0x00


	//----- nvinfo : EIATTR_KPARAM_INFO
	.align		4
.L_618:
        /*0018*/ 	.byte	0x04, 0x17
        /*001a*/ 	.short	(.L_620 - .L_619)
.L_619:
        /*001c*/ 	.word	0x00000000
        /*0020*/ 	.short	0x0008
        /*0022*/ 	.short	0x0038
        /*0024*/ 	.byte	0x00, 0xf0, 0x21, 0x00


	//----- nvinfo : EIATTR_KPARAM_INFO
	.align		4
.L_620:
        /*0028*/ 	.byte	0x04, 0x17
        /*002a*/ 	.short	(.L_622 - .L_621)
.L_621:
        /*002c*/ 	.word	0x00000000
        /*0030*/ 	.short	0x0007
        /*0032*/ 	.short	0x0031
        /*0034*/ 	.byte	0x00, 0xf0, 0x05, 0x00


	//----- nvinfo : EIATTR_KPARAM_INFO
	.align		4
.L_622:
        /*0038*/ 	.byte	0x04, 0x17
        /*003a*/ 	.short	(.L_624 - .L_623)
.L_623:
        /*003c*/ 	.word	0x00000000
        /*0040*/ 	.short	0x0006
        /*0042*/ 	.short	0x0030
        /*0044*/ 	.byte	0x00, 0xf0, 0x05, 0x00


	//----- nvinfo : EIATTR_KPARAM_INFO
	.align		4
.L_624:
        /*0048*/ 	.byte	0x04, 0x17
        /*004a*/ 	.short	(.L_626 - .L_625)
.L_625:
        /*004c*/ 	.word	0x00000000
        /*0050*/ 	.short	0x0005
        /*0052*/ 	.short	0x0028
        /*0054*/ 	.byte	0x00, 0xf0, 0x21, 0x00


	//----- nvinfo : EIATTR_KPARAM_INFO
	.align		4
.L_626:
        /*0058*/ 	.byte	0x04, 0x17
        /*005a*/ 	.short	(.L_628 - .L_627)
.L_627:
        /*005c*/ 	.word	0x00000000
        /*0060*/ 	.short	0x0004
        /*0062*/ 	.short	0x0020
        /*0064*/ 	.byte	0x00, 0xf5, 0x21, 0x00


	//----- nvinfo : EIATTR_KPARAM_INFO
	.align		4
.L_628:
        /*0068*/ 	.byte	0x04, 0x17
        /*006a*/ 	.short	(.L_630 - .L_629)
.L_629:
        /*006c*/ 	.word	0x00000000
        /*0070*/ 	.short	0x0003
        /*0072*/ 	.short	0x0018
        /*0074*/ 	.byte	0x00, 0xf0, 0x21, 0x00


	//----- nvinfo : EIATTR_KPARAM_INFO
	.align		4
.L_630:
        /*0078*/ 	.byte	0x04, 0x17
        /*007a*/ 	.short	(.L_632 - .L_631)
.L_631:
        /*007c*/ 	.word	0x00000000
        /*0080*/ 	.short	0x0002
        /*0082*/ 	.short	0x0010
        /*0084*/ 	.byte	0x00, 0xf0, 0x21, 0x00


	//----- nvinfo : EIATTR_KPARAM_INFO
	.align		4
.L_632:
        /*0088*/ 	.byte	0x04, 0x17
        /*008a*/ 	.short	(.L_634 - .L_633)
.L_633:
        /*008c*/ 	.word	0x00000000
        /*0090*/ 	.short	0x0001
        /*0092*/ 	.short	0x0008
        /*0094*/ 	.byte	0x00, 0xf0, 0x21, 0x00


	//----- nvinfo : EIATTR_KPARAM_INFO
	.align		4
.L_634:
        /*0098*/ 	.byte	0x04, 0x17
        /*009a*/ 	.short	(.L_636 - .L_635)
.L_635:
        /*009c*/ 	.word	0x00000000
        /*00a0*/ 	.short	0x0000
        /*00a2*/ 	.short	0x0000
        /*00a4*/ 	.byte	0x00, 0xf0, 0x21, 0x00


	//----- nvinfo : EIATTR_SPARSE_MMA_MASK
	.align		4
.L_636:
        /*00a8*/ 	.byte	0x03, 0x50
        /*00aa*/ 	.short	0x0000


	//----- nvinfo : EIATTR_MAXREG_COUNT
	.align		4
        /*00ac*/ 	.byte	0x03, 0x1b
        /*00ae*/ 	.short	0x00ff


	//----- nvinfo : EIATTR_NUM_BARRIERS
	.align		4
        /*00b0*/ 	.byte	0x02, 0x4c
        /*00b2*/ 	.byte	0x01
	.zero		1


	//----- nvinfo : EIATTR_MERCURY_ISA_VERSION
	.align		4
        /*00b4*/ 	.byte	0x03, 0x5f
        /*00b6*/ 	.short	0x0101


	//----- nvinfo : EIATTR_COOP_GROUP_MASK_REGIDS
	.align		4
        /*00b8*/ 	.byte	0x04, 0x29
        /*00ba*/ 	.short	(.L_638 - .L_637)


	//   ....[0]....
.L_637:
        /*00bc*/ 	.word	0xffffffff


	//   ....[1]....
        /*00c0*/ 	.word	0xffffffff


	//   ....[2]....
        /*00c4*/ 	.word	0xffffffff


	//   ....[3]....
        /*00c8*/ 	.word	0xffffffff


	//   ....[4]....
        /*00cc*/ 	.word	0xffffffff


	//   ....[5]....
        /*00d0*/ 	.word	0xffffffff


	//   ....[6]....
        /*00d4*/ 	.word	0xffffffff


	//   ....[7]....
        /*00d8*/ 	.word	0xffffffff


	//   ....[8]....
        /*00dc*/ 	.word	0xffffffff


	//   ....[9]....
        /*00e0*/ 	.word	0xffffffff


	//   ....[10]....
        /*00e4*/ 	.word	0xffffffff


	//   ....[11]....
        /*00e8*/ 	.word	0xffffffff


	//   ....[12]....
        /*00ec*/ 	.word	0xffffffff


	//   ....[13]....
        /*00f0*/ 	.word	0xffffffff


	//   ....[14]....
        /*00f4*/ 	.word	0xffffffff


	//   ....[15]....
        /*00f8*/ 	.word	0xffffffff


	//   ....[16]....
        /*00fc*/ 	.word	0xffffffff


	//   ....[17]....
        /*0100*/ 	.word	0xffffffff


	//   ....[18]....
        /*0104*/ 	.word	0xffffffff


	//   ....[19]....
        /*0108*/ 	.word	0xffffffff


	//   ....[20]....
        /*010c*/ 	.word	0xffffffff


	//   ....[21]....
        /*0110*/ 	.word	0xffffffff


	//   ....[22]....
        /*0114*/ 	.word	0xffffffff


	//   ....[23]....
        /*0118*/ 	.word	0xffffffff


	//   ....[24]....
        /*011c*/ 	.word	0xffffffff


	//   ....[25]....
        /*0120*/ 	.word	0xffffffff


	//   ....[26]....
        /*0124*/ 	.word	0xffffffff


	//   ....[27]....
        /*0128*/ 	.word	0xffffffff


	//   ....[28]....
        /*012c*/ 	.word	0xffffffff


	//   ....[29]....
        /*0130*/ 	.word	0xffffffff


	//   ....[30]....
        /*0134*/ 	.word	0xffffffff


	//   ....[31]....
        /*0138*/ 	.word	0xffffffff


	//   ....[32]....
        /*013c*/ 	.word	0xffffffff


	//   ....[33]....
        /*0140*/ 	.word	0xffffffff


	//   ....[34]....
        /*0144*/ 	.word	0xffffffff


	//   ....[35]....
        /*0148*/ 	.word	0xffffffff


	//   ....[36]....
        /*014c*/ 	.word	0xffffffff


	//   ....[37]....
        /*0150*/ 	.word	0xffffffff


	//   ....[38]....
        /*0154*/ 	.word	0xffffffff


	//   ....[39]....
        /*0158*/ 	.word	0xffffffff


	//   ....[40]....
        /*015c*/ 	.word	0xffffffff


	//   ....[41]....
        /*0160*/ 	.word	0xffffffff


	//   ....[42]....
        /*0164*/ 	.word	0xffffffff


	//   ....[43]....
        /*0168*/ 	.word	0xffffffff


	//   ....[44]....
        /*016c*/ 	.word	0xffffffff


	//   ....[45]....
        /*0170*/ 	.word	0xffffffff


	//   ....[46]....
        /*0174*/ 	.word	0xffffffff


	//   ....[47]....
        /*0178*/ 	.word	0xffffffff


	//   ....[48]....
        /*017c*/ 	.word	0xffffffff


	//   ....[49]....
        /*0180*/ 	.word	0xffffffff


	//   ....[50]....
        /*0184*/ 	.word	0xffffffff


	//   ....[51]....
        /*0188*/ 	.word	0xffffffff


	//   ....[52]....
        /*018c*/ 	.word	0xffffffff


	//   ....[53]....
        /*0190*/ 	.word	0xffffffff


	//   ....[54]....
        /*0194*/ 	.word	0xffffffff


	//   ....[55]....
        /*0198*/ 	.word	0xffffffff


	//   ....[56]....
        /*019c*/ 	.word	0xffffffff


	//   ....[57]....
        /*01a0*/ 	.word	0xffffffff


	//   ....[58]....
        /*01a4*/ 	.word	0xffffffff


	//   ....[59]....
        /*01a8*/ 	.word	0xffffffff


	//   ....[60]....
        /*01ac*/ 	.word	0xffffffff


	//   ....[61]....
        /*01b0*/ 	.word	0xffffffff


	//   ....[62]....
        /*01b4*/ 	.word	0xffffffff


	//   ....[63]....
        /*01b8*/ 	.word	0xffffffff


	//   ....[64]....
        /*01bc*/ 	.word	0xffffffff


	//   ....[65]....
        /*01c0*/ 	.word	0xffffffff


	//   ....[66]....
        /*01c4*/ 	.word	0xffffffff


	//   ....[67]....
        /*01c8*/ 	.word	0xffffffff


	//   ....[68]....
        /*01cc*/ 	.word	0xffffffff


	//   ....[69]....
        /*01d0*/ 	.word	0xffffffff


	//   ....[70]....
        /*01d4*/ 	.word	0xffffffff


	//   ....[71]....
        /*01d8*/ 	.word	0xffffffff


	//   ....[72]....
        /*01dc*/ 	.word	0xffffffff


	//   ....[73]....
        /*01e0*/ 	.word	0xffffffff


	//   ....[74]....
        /*01e4*/ 	.word	0xffffffff


	//   ....[75]....
        /*01e8*/ 	.word	0xffffffff


	//   ....[76]....
        /*01ec*/ 	.word	0xffffffff


	//   ....[77]....
        /*01f0*/ 	.word	0xffffffff


	//   ....[78]....
        /*01f4*/ 	.word	0xffffffff


	//   ....[79]....
        /*01f8*/ 	.word	0xffffffff


	//   ....[80]....
        /*01fc*/ 	.word	0xffffffff


	//   ....[81]....
        /*0200*/ 	.word	0xffffffff


	//   ....[82]....
        /*0204*/ 	.word	0xffffffff


	//   ....[83]....
        /*0208*/ 	.word	0xffffffff


	//   ....[84]....
        /*020c*/ 	.word	0xffffffff


	//   ....[85]....
        /*0210*/ 	.word	0xffffffff


	//   ....[86]....
        /*0214*/ 	.word	0xffffffff


	//   ....[87]....
        /*0218*/ 	.word	0xffffffff


	//   ....[88]....
        /*021c*/ 	.word	0xffffffff


	//   ....[89]....
        /*0220*/ 	.word	0xffffffff


	//   ....[90]....
        /*0224*/ 	.word	0xffffffff


	//   ....[91]....
        /*0228*/ 	.word	0xffffffff


	//   ....[92]....
        /*022c*/ 	.word	0xffffffff


	//   ....[93]....
        /*0230*/ 	.word	0xffffffff


	//   ....[94]....
        /*0234*/ 	.word	0xffffffff


	//   ....[95]....
        /*0238*/ 	.word	0xffffffff


	//   ....[96]....
        /*023c*/ 	.word	0xffffffff


	//   ....[97]....
        /*0240*/ 	.word	0xffffffff


	//   ....[98]....
        /*0244*/ 	.word	0xffffffff


	//   ....[99]....
        /*0248*/ 	.word	0xffffffff


	//   ....[100]....
        /*024c*/ 	.word	0xffffffff


	//   ....[101]....
        /*0250*/ 	.word	0xffffffff


	//   ....[102]....
        /*0254*/ 	.word	0xffffffff


	//   ....[103]....
        /*0258*/ 	.word	0xffffffff


	//   ....[104]....
        /*025c*/ 	.word	0xffffffff


	//   ....[105]....
        /*0260*/ 	.word	0xffffffff


	//   ....[106]....
        /*0264*/ 	.word	0xffffffff


	//   ....[107]....
        /*0268*/ 	.word	0xffffffff


	//   ....[108]....
        /*026c*/ 	.word	0xffffffff


	//   ....[109]....
        /*0270*/ 	.word	0xffffffff


	//   ....[110]....
        /*0274*/ 	.word	0xffffffff


	//   ....[111]....
        /*0278*/ 	.word	0xffffffff


	//   ....[112]....
        /*027c*/ 	.word	0xffffffff


	//   ....[113]....
        /*0280*/ 	.word	0xffffffff


	//   ....[114]....
        /*0284*/ 	.word	0xffffffff


	//   ....[115]....
        /*0288*/ 	.word	0xffffffff


	//   ....[116]....
        /*028c*/ 	.word	0xffffffff


	//   ....[117]....
        /*0290*/ 	.word	0xffffffff


	//   ....[118]....
        /*0294*/ 	.word	0xffffffff


	//   ....[119]....
        /*0298*/ 	.word	0xffffffff


	//   ....[120]....
        /*029c*/ 	.word	0xffffffff


	//   ....[121]....
        /*02a0*/ 	.word	0xffffffff


	//   ....[122]....
        /*02a4*/ 	.word	0xffffffff


	//   ....[123]....
        /*02a8*/ 	.word	0xffffffff


	//   ....[124]....
        /*02ac*/ 	.word	0xffffffff


	//   ....[125]....
        /*02b0*/ 	.word	0xffffffff


	//   ....[126]....
        /*02b4*/ 	.word	0xffffffff


	//   ....[127]....
        /*02b8*/ 	.word	0xffffffff


	//   ....[128]....
        /*02bc*/ 	.word	0xffffffff


	//   ....[129]....
        /*02c0*/ 	.word	0xffffffff


	//   ....[130]....
        /*02c4*/ 	.word	0xffffffff


	//   ....[131]....
        /*02c8*/ 	.word	0xffffffff


	//   ....[132]....
        /*02cc*/ 	.word	0xffffffff


	//   ....[133]....
        /*02d0*/ 	.word	0xffffffff


	//   ....[134]....
        /*02d4*/ 	.word	0xffffffff


	//   ....[135]....
        /*02d8*/ 	.word	0xffffffff


	//   ....[136]....
        /*02dc*/ 	.word	0xffffffff


	//   ....[137]....
        /*02e0*/ 	.word	0xffffffff


	//   ....[138]....
        /*02e4*/ 	.word	0xffffffff


	//   ....[139]....
        /*02e8*/ 	.word	0xffffffff


	//   ....[140]....
        /*02ec*/ 	.word	0xffffffff


	//   ....[141]....
        /*02f0*/ 	.word	0xffffffff


	//   ....[142]....
        /*02f4*/ 	.word	0xffffffff


	//   ....[143]....
        /*02f8*/ 	.word	0xffffffff


	//   ....[144]....
        /*02fc*/ 	.word	0xffffffff


	//   ....[145]....
        /*0300*/ 	.word	0xffffffff


	//   ....[146]....
        /*0304*/ 	.word	0xffffffff


	//   ....[147]....
        /*0308*/ 	.word	0xffffffff


	//   ....[148]....
        /*030c*/ 	.word	0xffffffff


	//   ....[149]....
        /*0310*/ 	.word	0xffffffff


	//   ....[150]....
        /*0314*/ 	.word	0xffffffff


	//   ....[151]....
        /*0318*/ 	.word	0xffffffff


	//   ....[152]....
        /*031c*/ 	.word	0x05000022


	//   ....[153]....
        /*0320*/ 	.word	0x05000022


	//   ....[154]....
        /*0324*/ 	.word	0x05000022


	//   ....[155]....
        /*0328*/ 	.word	0x05000022


	//   ....[156]....
        /*032c*/ 	.word	0x05000022


	//   ....[157]....
        /*0330*/ 	.word	0x05000022


	//   ....[158]....
        /*0334*/ 	.word	0x05000022


	//   ....[159]....
        /*0338*/ 	.word	0x05000022


	//   ....[160]....
        /*033c*/ 	.word	0x05000022


	//   ....[161]....
        /*0340*/ 	.word	0x05000022


	//   ....[162]....
        /*0344*/ 	.word	0x05000022


	//   ....[163]....
        /*0348*/ 	.word	0x05000022


	//   ....[164]....
        /*034c*/ 	.word	0x05000022


	//   ....[165]....
        /*0350*/ 	.word	0x05000022


	//   ....[166]....
        /*0354*/ 	.word	0x05000022


	//   ....[167]....
        /*0358*/ 	.word	0x05000022


	//   ....[168]....
        /*035c*/ 	.word	0x05000022


	//   ....[169]....
        /*0360*/ 	.word	0x05000022


	//   ....[170]....
        /*0364*/ 	.word	0x05000022


	//   ....[171]....
        /*0368*/ 	.word	0x05000022


	//   ....[172]....
        /*036c*/ 	.word	0x05000022


	//   ....[173]....
        /*0370*/ 	.word	0x05000022


	//   ....[174]....
        /*0374*/ 	.word	0x05000022


	//   ....[175]....
        /*0378*/ 	.word	0x05000022


	//   ....[176]....
        /*037c*/ 	.word	0x05000022


	//   ....[177]....
        /*0380*/ 	.word	0x05000022


	//   ....[178]....
        /*0384*/ 	.word	0x05000022


	//   ....[179]....
        /*0388*/ 	.word	0x05000022


	//   ....[180]....
        /*038c*/ 	.word	0x05000022


	//   ....[181]....
        /*0390*/ 	.word	0x05000022


	//   ....[182]....
        /*0394*/ 	.word	0x05000022


	//   ....[183]....
        /*0398*/ 	.word	0x05000022


	//   ....[184]....
        /*039c*/ 	.word	0x05000022


	//   ....[185]....
        /*03a0*/ 	.word	0x05000022


	//   ....[186]....
        /*03a4*/ 	.word	0x05000022


	//   ....[187]....
        /*03a8*/ 	.word	0x05000022


	//   ....[188]....
        /*03ac*/ 	.word	0x05000022


	//   ....[189]....
        /*03b0*/ 	.word	0x05000022


	//   ....[190]....
        /*03b4*/ 	.word	0x05000022


	//   ....[191]....
        /*03b8*/ 	.word	0x05000022


	//   ....[192]....
        /*03bc*/ 	.word	0x05000022


	//   ....[193]....
        /*03c0*/ 	.word	0x05000022


	//   ....[194]....
        /*03c4*/ 	.word	0x05000022


	//   ....[195]....
        /*03c8*/ 	.word	0x05000022


	//   ....[196]....
        /*03cc*/ 	.word	0x05000022


	//   ....[197]....
        /*03d0*/ 	.word	0x05000022


	//   ....[198]....
        /*03d4*/ 	.word	0x05000022


	//   ....[199]....
        /*03d8*/ 	.word	0x05000022


	//   ....[200]....
        /*03dc*/ 	.word	0x05000022


	//   ....[201]....
        /*03e0*/ 	.word	0x05000022


	//   ....[202]....
        /*03e4*/ 	.word	0x05000022


	//   ....[203]....
        /*03e8*/ 	.word	0x05000022


	//   ....[204]....
        /*03ec*/ 	.word	0x05000022


	//   ....[205]....
        /*03f0*/ 	.word	0x05000022


	//   ....[206]....
        /*03f4*/ 	.word	0x05000022


	//   ....[207]....
        /*03f8*/ 	.word	0x05000022


	//   ....[208]....
        /*03fc*/ 	.word	0x05000022


	//   ....[209]....
        /*0400*/ 	.word	0x05000022


	//   ....[210]....
        /*0404*/ 	.word	0x05000022


	//   ....[211]....
        /*0408*/ 	.word	0x05000022


	//   ....[212]....
        /*040c*/ 	.word	0x05000022


	//   ....[213]....
        /*0410*/ 	.word	0x05000022


	//   ....[214]....
        /*0414*/ 	.word	0x05000022


	//   ....[215]....
        /*0418*/ 	.word	0x05000022


	//   ....[216]....
        /*041c*/ 	.word	0x05000022


	//   ....[217]....
        /*0420*/ 	.word	0x05000022


	//   ....[218]....
        /*0424*/ 	.word	0x05000022


	//   ....[219]....
        /*0428*/ 	.word	0x05000022


	//   ....[220]....
        /*042c*/ 	.word	0x05000022


	//   ....[221]....
        /*0430*/ 	.word	0x05000022


	//   ....[222]....
        /*0434*/ 	.word	0x05000022


	//   ....[223]....
        /*0438*/ 	.word	0x05000022


	//   ....[224]....
        /*043c*/ 	.word	0x05000022


	//   ....[225]....
        /*0440*/ 	.word	0x05000022


	//   ....[226]....
        /*0444*/ 	.word	0x05000022


	//   ....[227]....
        /*0448*/ 	.word	0x05000022


	//   ....[228]....
        /*044c*/ 	.word	0x05000022


	//   ....[229]....
        /*0450*/ 	.word	0x05000022


	//   ....[230]....
        /*0454*/ 	.word	0x05000022


	//   ....[231]....
        /*0458*/ 	.word	0x05000022


	//   ....[232]....
        /*045c*/ 	.word	0x05000022


	//   ....[233]....
        /*0460*/ 	.word	0x05000022


	//   ....[234]....
        /*0464*/ 	.word	0x05000022


	//   ....[235]....
        /*0468*/ 	.word	0x05000022


	//   ....[236]....
        /*046c*/ 	.word	0x05000022


	//   ....[237]....
        /*0470*/ 	.word	0x05000022


	//   ....[238]....
        /*0474*/ 	.word	0x05000022


	//   ....[239]....
        /*0478*/ 	.word	0x05000022


	//   ....[240]....
        /*047c*/ 	.word	0x05000022


	//   ....[241]....
        /*0480*/ 	.word	0x05000022


	//   ....[242]....
        /*0484*/ 	.word	0x05000022


	//   ....[243]....
        /*0488*/ 	.word	0x05000022


	//----- nvinfo : EIATTR_COOP_GROUP_INSTR_OFFSETS
	.align		4
.L_638:
        /*048c*/ 	.byte	0x04, 0x28
        /*048e*/ 	.short	(.L_640 - .L_639)


	//   ....[0]....
.L_639:
        /*0490*/ 	.word	0x00000400


	//   ....[1]....
        /*0494*/ 	.word	0x000005c0


	//   ....[2]....
        /*0498*/ 	.word	0x00000990


	//   ....[3]....
        /*049c*/ 	.word	0x000009b0


	//   ....[4]....
        /*04a0*/ 	.word	0x000009d0


	//   ....[5]....
        /*04a4*/ 	.word	0x00000a20


	//   ....[6]....
        /*04a8*/ 	.word	0x00000a80


	//   ....[7]....
        /*04ac*/ 	.word	0x00000aa0


	//   ....[8]....
        /*04b0*/ 	.word	0x00000b10


	//   ....[9]....
        /*04b4*/ 	.word	0x00000b50


	//   ....[10]....
        /*04b8*/ 	.word	0x00000b70


	//   ....[11]....
        /*04bc*/ 	.word	0x00000be0


	//   ....[12]....
        /*04c0*/ 	.word	0x00000c20


	//   ....[13]....
        /*04c4*/ 	.word	0x00000c40


	//   ....[14]....
        /*04c8*/ 	.word	0x00000cb0


	//   ....[15]....
        /*04cc*/ 	.word	0x00000cf0


	//   ....[16]....
        /*04d0*/ 	.word	0x00000d10


	//   ....[17]....
        /*04d4*/ 	.word	0x00000de0


	//   ....[18]....
        /*04d8*/ 	.word	0x00000df0


	//   ....[19]....
        /*04dc*/ 	.word	0x00001350


	//   ....[20]....
        /*04e0*/ 	.word	0x00002860


	//   ....[21]....
        /*04e4*/ 	.word	0x000029f0


	//   ....[22]....
        /*04e8*/ 	.word	0x00002d60


	//   ....[23]....
        /*04ec*/ 	.word	0x00002dc0


	//   ....[24]....
        /*04f0*/ 	.word	0x00002df0


	//   ....[25]....
        /*04f4*/ 	.word	0x00002e60


	//   ....[26]....
        /*04f8*/ 	.word	0x00002ea0


	//   ....[27]....
        /*04fc*/ 	.word	0x00002ec0


	//   ....[28]....
        /*0500*/ 	.word	0x00002f40


	//   ....[29]....
        /*0504*/ 	.word	0x00002f70


	//   ....[30]....
        /*0508*/ 	.word	0x00002f90


	//   ....[31]....
        /*050c*/ 	.word	0x00003010


	//   ....[32]....
        /*0510*/ 	.word	0x00003040


	//   ....[33]....
        /*0514*/ 	.word	0x00003060


	//   ....[34]....
        /*0518*/ 	.word	0x000030f0


	//   ....[35]....
        /*051c*/ 	.word	0x00003120


	//   ....[36]....
        /*0520*/ 	.word	0x00003140


	//   ....[37]....
        /*0524*/ 	.word	0x000035d0


	//   ....[38]....
        /*0528*/ 	.word	0x00003610


	//   ....[39]....
        /*052c*/ 	.word	0x00003660


	//   ....[40]....
        /*0530*/ 	.word	0x00003970


	//   ....[41]....
        /*0534*/ 	.word	0x00003a00


	//   ....[42]....
        /*0538*/ 	.word	0x00003a50


	//   ....[43]....
        /*053c*/ 	.word	0x00003a60


	//   ....[44]....
        /*0540*/ 	.word	0x00003a70


	//   ....[45]....
        /*0544*/ 	.word	0x00003b50


	//   ....[46]....
        /*0548*/ 	.word	0x00003b60


	//   ....[47]....
        /*054c*/ 	.word	0x00003b70


	//   ....[48]....
        /*0550*/ 	.word	0x00003c60


	//   ....[49]....
        /*0554*/ 	.word	0x00003c70


	//   ....[50]....
        /*0558*/ 	.word	0x00003c80


	//   ....[51]....
        /*055c*/ 	.word	0x00003d70


	//   ....[52]....
        /*0560*/ 	.word	0x00003d80


	//   ....[53]....
        /*0564*/ 	.word	0x00003d90


	//   ....[54]....
        /*0568*/ 	.word	0x00003e80


	//   ....[55]....
        /*056c*/ 	.word	0x00003e90


	//   ....[56]....
        /*0570*/ 	.word	0x00003ea0


	//   ....[57]....
        /*0574*/ 	.word	0x00003fe0


	//   ....[58]....
        /*0578*/ 	.word	0x00004060


	//   ....[59]....
        /*057c*/ 	.word	0x000040e0


	//   ....[60]....
        /*0580*/ 	.word	0x00004130


	//   ....[61]....
        /*0584*/ 	.word	0x00004140


	//   ....[62]....
        /*0588*/ 	.word	0x00004150


	//   ....[63]....
        /*058c*/ 	.word	0x00004230


	//   ....[64]....
        /*0590*/ 	.word	0x00004240


	//   ....[65]....
        /*0594*/ 	.word	0x00004250


	//   ....[66]....
        /*0598*/ 	.word	0x00004330


	//   ....[67]....
        /*059c*/ 	.word	0x00004340


	//   ....[68]....
        /*05a0*/ 	.word	0x00004350


	//   ....[69]....
        /*05a4*/ 	.word	0x00004430


	//   ....[70]....
        /*05a8*/ 	.word	0x00004440


	//   ....[71]....
        /*05ac*/ 	.word	0x00004450


	//   ....[72]....
        /*05b0*/ 	.word	0x00004530


	//   ....[73]....
        /*05b4*/ 	.word	0x00004540


	//   ....[74]....
        /*05b8*/ 	.word	0x00004550


	//   ....[75]....
        /*05bc*/ 	.word	0x000046b0


	//   ....[76]....
        /*05c0*/ 	.word	0x00006330


	//   ....[77]....
        /*05c4*/ 	.word	0x00006470


	//   ....[78]....
        /*05c8*/ 	.word	0x00006a30


	//   ....[79]....
        /*05cc*/ 	.word	0x00006ae0


	//   ....[80]....
        /*05d0*/ 	.word	0x00006af0


	//   ....[81]....
        /*05d4*/ 	.word	0x00006b30


	//   ....[82]....
        /*05d8*/ 	.word	0x00006ba0


	//   ....[83]....
        /*05dc*/ 	.word	0x00006bc0


	//   ....[84]....
        /*05e0*/ 	.word	0x00006c30


	//   ....[85]....
        /*05e4*/ 	.word	0x00006c70


	//   ....[86]....
        /*05e8*/ 	.word	0x00006c90


	//   ....[87]....
        /*05ec*/ 	.word	0x00006d00


	//   ....[88]....
        /*05f0*/ 	.word	0x00006d40


	//   ....[89]....
        /*05f4*/ 	.word	0x00006d60


	//   ....[90]....
        /*05f8*/ 	.word	0x00006dd0


	//   ....[91]....
        /*05fc*/ 	.word	0x00006e10


	//   ....[92]....
        /*0600*/ 	.word	0x00006e40


	//   ....[93]....
        /*0604*/ 	.word	0x000072d0


	//   ....[94]....
        /*0608*/ 	.word	0x00007360


	//   ....[95]....
        /*060c*/ 	.word	0x00007450


	//   ....[96]....
        /*0610*/ 	.word	0x00008e50


	//   ....[97]....
        /*0614*/ 	.word	0x00008f90


	//   ....[98]....
        /*0618*/ 	.word	0x00009520


	//   ....[99]....
        /*061c*/ 	.word	0x00009540


	//   ....[100]....
        /*0620*/ 	.word	0x00009560


	//   ....[101]....
        /*0624*/ 	.word	0x000095c0


	//   ....[102]....
        /*0628*/ 	.word	0x00009600


	//   ....[103]....
        /*062c*/ 	.word	0x00009620


	//   ....[104]....
        /*0630*/ 	.word	0x000096a0


	//   ....[105]....
        /*0634*/ 	.word	0x000096d0


	//   ....[106]....
        /*0638*/ 	.word	0x000096f0


	//   ....[107]....
        /*063c*/ 	.word	0x00009780


	//   ....[108]....
        /*0640*/ 	.word	0x000097a0


	//   ....[109]....
        /*0644*/ 	.word	0x000097b0


	//   ....[110]....
        /*0648*/ 	.word	0x00009850


	//   ....[111]....
        /*064c*/ 	.word	0x00009870


	//   ....[112]....
        /*0650*/ 	.word	0x00009880


	//   ....[113]....
        /*0654*/ 	.word	0x00009ea0


	//   ....[114]....
        /*0658*/ 	.word	0x00009eb0


	//   ....[115]....
        /*065c*/ 	.word	0x00009ed0


	//   ....[116]....
        /*0660*/ 	.word	0x0000a150


	//   ....[117]....
        /*0664*/ 	.word	0x0000a1e0


	//   ....[118]....
        /*0668*/ 	.word	0x0000a230


	//   ....[119]....
        /*066c*/ 	.word	0x0000a240


	//   ....[120]....
        /*0670*/ 	.word	0x0000a250


	//   ....[121]....
        /*0674*/ 	.word	0x0000a330


	//   ....[122]....
        /*0678*/ 	.word	0x0000a340


	//   ....[123]....
        /*067c*/ 	.word	0x0000a350


	//   ....[124]....
        /*0680*/ 	.word	0x0000a440


	//   ....[125]....
        /*0684*/ 	.word	0x0000a450


	//   ....[126]....
        /*0688*/ 	.word	0x0000a460


	//   ....[127]....
        /*068c*/ 	.word	0x0000a550


	//   ....[128]....
        /*0690*/ 	.word	0x0000a560


	//   ....[129]....
        /*0694*/ 	.word	0x0000a570


	//   ....[130]....
        /*0698*/ 	.word	0x0000a660


	//   ....[131]....
        /*069c*/ 	.word	0x0000a670


	//   ....[132]....
        /*06a0*/ 	.word	0x0000a680


	//   ....[133]....
        /*06a4*/ 	.word	0x0000a7d0


	//   ....[134]....
        /*06a8*/ 	.word	0x0000a850


	//   ....[135]....
        /*06ac*/ 	.word	0x0000a8d0


	//   ....[136]....
        /*06b0*/ 	.word	0x0000a920


	//   ....[137]....
        /*06b4*/ 	.word	0x0000a930


	//   ....[138]....
        /*06b8*/ 	.word	0x0000a940


	//   ....[139]....
        /*06bc*/ 	.word	0x0000aa20


	//   ....[140]....
        /*06c0*/ 	.word	0x0000aa30


	//   ....[141]....
        /*06c4*/ 	.word	0x0000aa40


	//   ....[142]....
        /*06c8*/ 	.word	0x0000ab20


	//   ....[143]....
        /*06cc*/ 	.word	0x0000ab30


	//   ....[144]....
        /*06d0*/ 	.word	0x0000ab40


	//   ....[145]....
        /*06d4*/ 	.word	0x0000ac20


	//   ....[146]....
        /*06d8*/ 	.word	0x0000ac30


	//   ....[147]....
        /*06dc*/ 	.word	0x0000ac40


	//   ....[148]....
        /*06e0*/ 	.word	0x0000ad20


	//   ....[149]....
        /*06e4*/ 	.word	0x0000ad40


	//   ....[150]....
        /*06e8*/ 	.word	0x0000ad50


	//   ....[151]....
        /*06ec*/ 	.word	0x0000aeb0


	//   ....[152]....
        /*06f0*/ 	.word	0x0000c750


	//   ....[153]....
        /*06f4*/ 	.word	0x0000c7f0


	//   ....[154]....
        /*06f8*/ 	.word	0x0000c8a0


	//   ....[155]....
        /*06fc*/ 	.word	0x0000c8f0


	//   ....[156]....
        /*0700*/ 	.word	0x0000c940


	//   ....[157]....
        /*0704*/ 	.word	0x0000c9b0


	//   ....[158]....
        /*0708*/ 	.word	0x0000ca40


	//   ....[159]....
        /*070c*/ 	.word	0x0000cac0


	//   ....[160]....
        /*0710*/ 	.word	0x0000cb10


	//   ....[161]....
        /*0714*/ 	.word	0x0000cb80


	//   ....[162]....
        /*0718*/ 	.word	0x0000cc10


	//   ....[163]....
        /*071c*/ 	.word	0x0000cc90


	//   ....[164]....
        /*0720*/ 	.word	0x0000cce0


	//   ....[165]....
        /*0724*/ 	.word	0x0000cd50


	//   ....[166]....
        /*0728*/ 	.word	0x0000cde0


	//   ....[167]....
        /*072c*/ 	.word	0x0000ce60


	//   ....[168]....
        /*0730*/ 	.word	0x0000ceb0


	//   ....[169]....
        /*0734*/ 	.word	0x0000cf20


	//   ....[170]....
        /*0738*/ 	.word	0x0000cfb0


	//   ....[171]....
        /*073c*/ 	.word	0x0000d030


	//   ....[172]....
        /*0740*/ 	.word	0x0000d080


	//   ....[173]....
        /*0744*/ 	.word	0x0000d0f0


	//   ....[174]....
        /*0748*/ 	.word	0x0000d170


	//   ....[175]....
        /*074c*/ 	.word	0x0000d200


	//   ....[176]....
        /*0750*/ 	.word	0x0000d290


	//   ....[177]....
        /*0754*/ 	.word	0x0000d340


	//   ....[178]....
        /*0758*/ 	.word	0x0000d390


	//   ....[179]....
        /*075c*/ 	.word	0x0000d3e0


	//   ....[180]....
        /*0760*/ 	.word	0x0000d460


	//   ....[181]....
        /*0764*/ 	.word	0x0000d4f0


	//   ....[182]....
        /*0768*/ 	.word	0x0000d570


	//   ....[183]....
        /*076c*/ 	.word	0x0000d5c0


	//   ....[184]....
        /*0770*/ 	.word	0x0000d640


	//   ....[185]....
        /*0774*/ 	.word	0x0000d6d0


	//   ....[186]....
        /*0778*/ 	.word	0x0000d750


	//   ....[187]....
        /*077c*/ 	.word	0x0000d7a0


	//   ....[188]....
        /*0780*/ 	.word	0x0000d820


	//   ....[189]....
        /*0784*/ 	.word	0x0000d8b0


	//   ....[190]....
        /*0788*/ 	.word	0x0000d930


	//   ....[191]....
        /*078c*/ 	.word	0x0000d980


	//   ....[192]....
        /*0790*/ 	.word	0x0000da00


	//   ....[193]....
        /*0794*/ 	.word	0x0000da90


	//   ....[194]....
        /*0798*/ 	.word	0x0000db10


	//   ....[195]....
        /*079c*/ 	.word	0x0000db60


	//   ....[196]....
        /*07a0*/ 	.word	0x0000dbd0


	//   ....[197]....
        /*07a4*/ 	.word	0x0000dc50


	//   ....[198]....
        /*07a8*/ 	.word	0x0000dce0


	//   ....[199]....
        /*07ac*/ 	.word	0x0000dd70


	//   ....[200]....
        /*07b0*/ 	.word	0x0000de20


	//   ....[201]....
        /*07b4*/ 	.word	0x0000de70


	//   ....[202]....
        /*07b8*/ 	.word	0x0000dec0


	//   ....[203]....
        /*07bc*/ 	.word	0x0000df30


	//   ....[204]....
        /*07c0*/ 	.word	0x0000dfc0


	//   ....[205]....
        /*07c4*/ 	.word	0x0000e040


	//   ....[206]....
        /*07c8*/ 	.word	0x0000e090


	//   ....[207]....
        /*07cc*/ 	.word	0x0000e100


	//   ....[208]....
        /*07d0*/ 	.word	0x0000e190


	//   ....[209]....
        /*07d4*/ 	.word	0x0000e210


	//   ....[210]....
        /*07d8*/ 	.word	0x0000e260


	//   ....[211]....
        /*07dc*/ 	.word	0x0000e2d0


	//   ....[212]....
        /*07e0*/ 	.word	0x0000e360


	//   ....[213]....
        /*07e4*/ 	.word	0x0000e3e0


	//   ....[214]....
        /*07e8*/ 	.word	0x0000e430


	//   ....[215]....
        /*07ec*/ 	.word	0x0000e4a0


	//   ....[216]....
        /*07f0*/ 	.word	0x0000e530


	//   ....[217]....
        /*07f4*/ 	.word	0x0000e5b0


	//   ....[218]....
        /*07f8*/ 	.word	0x0000e600


	//   ....[219]....
        /*07fc*/ 	.word	0x0000e670


	//   ....[220]....
        /*0800*/ 	.word	0x0000e6e0


	//   ....[221]....
        /*0804*/ 	.word	0x0000e760


	//   ....[222]....
        /*0808*/ 	.word	0x0000e7e0


	//   ....[223]....
        /*080c*/ 	.word	0x0000e890


	//   ....[224]....
        /*0810*/ 	.word	0x0000e8e0


	//   ....[225]....
        /*0814*/ 	.word	0x0000e930


	//   ....[226]....
        /*0818*/ 	.word	0x0000e9a0


	//   ....[227]....
        /*081c*/ 	.word	0x0000ea30


	//   ....[228]....
        /*0820*/ 	.word	0x0000eab0


	//   ....[229]....
        /*0824*/ 	.word	0x0000eb00


	//   ....[230]....
        /*0828*/ 	.word	0x0000eb70


	//   ....[231]....
        /*082c*/ 	.word	0x0000ec00


	//   ....[232]....
        /*0830*/ 	.word	0x0000ec80


	//   ....[233]....
        /*0834*/ 	.word	0x0000ecd0


	//   ....[234]....
        /*0838*/ 	.word	0x0000ed40


	//   ....[235]....
        /*083c*/ 	.word	0x0000edd0


	//   ....[236]....
        /*0840*/ 	.word	0x0000ee50


	//   ....[237]....
        /*0844*/ 	.word	0x0000eea0


	//   ....[238]....
        /*0848*/ 	.word	0x0000ef10


	//   ....[239]....
        /*084c*/ 	.word	0x0000efa0


	//   ....[240]....
        /*0850*/ 	.word	0x0000f030


	//   ....[241]....
        /*0854*/ 	.word	0x0000f080


	//   ....[242]....
        /*0858*/ 	.word	0x0000f0f0


	//   ....[243]....
        /*085c*/ 	.word	0x0000f160


	//----- nvinfo : EIATTR_VRC_CTA_INIT_COUNT
	.align		4
.L_640:
        /*0860*/ 	.byte	0x02, 0x4a
	.zero		1
	.zero		1


	//----- nvinfo : EIATTR_EXIT_INSTR_OFFSETS
	.align		4
        /*0864*/ 	.byte	0x04, 0x1c
        /*0866*/ 	.short	(.L_642 - .L_641)


	//   ....[0]....
.L_641:
        /*0868*/ 	.word	0x000018c0


	//   ....[1]....
        /*086c*/ 	.word	0x00001bb0


	//   ....[2]....
        /*0870*/ 	.word	0x00001da0


	//   ....[3]....
        /*0874*/ 	.word	0x00002430


	//   ....[4]....
        /*0878*/ 	.word	0x000024d0


	//   ....[5]....
        /*087c*/ 	.word	0x00005110


	//   ....[6]....
        /*0880*/ 	.word	0x00005420


	//   ....[7]....
        /*0884*/ 	.word	0x00005630


	//   ....[8]....
        /*0888*/ 	.word	0x00005cd0


	//   ....[9]....
        /*088c*/ 	.word	0x00005d70


	//   ....[10]....
        /*0890*/ 	.word	0x00005da0


	//   ....[11]....
        /*0894*/ 	.word	0x00008770


	//   ....[12]....
        /*0898*/ 	.word	0x00008890


	//   ....[13]....
        /*089c*/ 	.word	0x0000c5f0


	//   ....[14]....
        /*08a0*/ 	.word	0x0000c700


	//----- nvinfo : EIATTR_MAX_THREADS
	.align		4
.L_642:
        /*08a4*/ 	.byte	0x04, 0x05
        /*08a6*/ 	.short	(.L_644 - .L_643)
.L_643:
        /*08a8*/ 	.word	0x00000100
        /*08ac*/ 	.word	0x00000001
        /*08b0*/ 	.word	0x00000001


	//----- nvinfo : EIATTR_CRS_STACK_SIZE
	.align		4
.L_644:
        /*08b4*/ 	.byte	0x04, 0x1e
        /*08b6*/ 	.short	(.L_646 - .L_645)
.L_645:
        /*08b8*/ 	.word	0x00000000


	//----- nvinfo : EIATTR_CBANK_PARAM_SIZE
	.align		4
.L_646:
        /*08bc*/ 	.byte	0x03, 0x19
        /*08be*/ 	.short	0x0048


	//----- nvinfo : EIATTR_PARAM_CBANK
	.align		4
        /*08c0*/ 	.byte	0x04, 0x0a
        /*08c2*/ 	.short	(.L_648 - .L_647)
	.align		4
.L_647:
        /*08c4*/ 	.word	index@(.nv.constant0._ZN6thrust24THRUST_300001_SM_1000_NS8cuda_cub4core6detail13_kernel_agentINS1_15__reduce_by_key16ReduceByKeyAgentINS0_6detail15normal_iteratorINS0_10device_ptrIiEEEESB_SB_SB_N4cuda3std3__48equal_toIiEENSE_4plusIiEEPllEEJSB_SB_SB_SB_SJ_N3cub18CUB_300001_SM_100024ReduceByKeyScanTileStateIilLb1EEESG_SI_llEEEvDpT0_)
        /*08c8*/ 	.short	0x0380
        /*08ca*/ 	.short	0x0048


	//----- nvinfo : EIATTR_SW_WAR
	.align		4
.L_648:
        /*08cc*/ 	.byte	0x04, 0x36
        /*08ce*/ 	.short	(.L_650 - .L_649)
.L_649:
        /*08d0*/ 	.word	0x00000008
.L_650:


//--------------------- .nv.info._ZN6thrust24THRUST_300001_SM_1000_NS8cuda_cub4core6detail13_kernel_agentINS1_15__reduce_by_key9InitAgentIN3cub18CUB_300001_SM_100024ReduceByKeyScanTileStateIilLb1EEElPlEEJSA_lSB_EEEvDpT0_ --------------------------
	.section	.nv.info._ZN6thrust24THRUST_300001_SM_1000_NS8cuda_cub4core6detail13_kernel_agentINS1_15__reduce_by_key9InitAgentIN3cub18CUB_300001_SM_100024ReduceByKeyScanTileStateIilLb1EEElPlEEJSA_lSB_EEEvDpT0_,"",@"SHT_CUDA_INFO"
	.sectionflags	@""
	.align	4


	//----- nvinfo : EIATTR_CUDA_API_VERSION
	.align		4
        /*0000*/ 	.byte	0x04, 0x37
        /*0002*/ 	.short	(.L_652 - .L_651)
.L_651:
        /*0004*/ 	.word	0x00000082


	//----- nvinfo : EIATTR_KPARAM_INFO
	.align		4
.L_652:
        /*0008*/ 	.byte	0x04, 0x17
        /*000a*/ 	.short	(.L_654 - .L_653)
.L_653:
        /*000c*/ 	.word	0x00000000
        /*0010*/ 	.short	0x0002
        /*0012*/ 	.short	0x0010
        /*0014*/ 	.byte	0x00, 0xf5, 0x21, 0x00


	//----- nvinfo : EIATTR_KPARAM_INFO
	.align		4
.L_654:
        /*0018*/ 	.byte	0x04, 0x17
        /*001a*/ 	.short	(.L_656 - .L_655)
.L_655:
        /*001c*/ 	.word	0x00000000
        /*0020*/ 	.short	0x0001
        /*0022*/ 	.short	0x0008
        /*0024*/ 	.byte	0x00, 0xf0, 0x21, 0x00


	//----- nvinfo : EIATTR_KPARAM_INFO
	.align		4
.L_656:
        /*0028*/ 	.byte	0x04, 0x17
        /*002a*/ 	.short	(.L_658 - .L_657)
.L_657:
        /*002c*/ 	.word	0x00000000
        /*0030*/ 	.short	0x0000
        /*0032*/ 	.short	0x0000
        /*0034*/ 	.byte	0x00, 0xf0, 0x21, 0x00


	//----- nvinfo : EIATTR_SPARSE_MMA_MASK
	.align		4
.L_658:
        /*0038*/ 	.byte	0x03, 0x50
        /*003a*/ 	.short	0x0000


	//----- nvinfo : EIATTR_MAXREG_COUNT
	.align		4
        /*003c*/ 	.byte	0x03, 0x1b
        /*003e*/ 	.short	0x00ff


	//----- nvinfo : EIATTR_MERCURY_ISA_VERSION
	.align		4
        /*0040*/ 	.byte	0x03, 0x5f
        /*0042*/ 	.short	0x0101


	//----- nvinfo : EIATTR_VRC_CTA_INIT_COUNT
	.align		4
        /*0044*/ 	.byte	0x02, 0x4a
	.zero		1
	.zero		1


	//----- nvinfo : EIATTR_EXIT_INSTR_OFFSETS
	.align		4
        /*0048*/ 	.byte	0x04, 0x1c
        /*004a*/ 	.short	(.L_660 - .L_659)


	//   ....[0]....
.L_659:
        /*004c*/ 	.word	0x00000140


	//   ....[1]....
        /*0050*/ 	.word	0x00000170


	//----- nvinfo : EIATTR_MAX_THREADS
	.align		4
.L_660:
        /*0054*/ 	.byte	0x04, 0x05
        /*0056*/ 	.short	(.L_662 - .L_661)
.L_661:
        /*0058*/ 	.word	0x00000080
        /*005c*/ 	.word	0x00000001
        /*0060*/ 	.word	0x00000001


	//----- nvinfo : EIATTR_CBANK_PARAM_SIZE
	.align		4
.L_662:
        /*0064*/ 	.byte	0x03, 0x19
        /*0066*/ 	.short	0x0018


	//----- nvinfo : EIATTR_PARAM_CBANK
	.align		4
        /*0068*/ 	.byte	0x04, 0x0a
        /*006a*/ 	.short	(.L_664 - .L_663)
	.align		4
.L_663:
        /*006c*/ 	.word	index@(.nv.constant0._ZN6thrust24THRUST_300001_SM_1000_NS8cuda_cub4core6detail13_kernel_agentINS1_15__reduce_by_key9InitAgentIN3cub18CUB_300001_SM_100024ReduceByKeyScanTileStateIilLb1EEElPlEEJSA_lSB_EEEvDpT0_)
        /*0070*/ 	.short	0x0380
        /*0072*/ 	.short	0x0018


	//----- nvinfo : EIATTR_SW_WAR
	.align		4
.L_664:
        /*0074*/ 	.byte	0x04, 0x36
        /*0076*/ 	.short	(.L_666 - .L_665)
.L_665:
        /*0078*/ 	.word	0x00000008
.L_666:


//--------------------- .nv.info._ZN6thrust24THRUST_300001_SM_1000_NS8cuda_cub4core6detail13_kernel_agentINS1_15__reduce_by_key16ReduceByKeyAgentINS0_6detail15normal_iteratorINS0_10device_ptrIiEEEESB_SB_SB_N4cuda3std3__48equal_toIiEENSE_4plusIiEEPiiEEJSB_SB_SB_SB_SJ_N3cub18CUB_300001_SM_100024ReduceByKeyScanTileStateIiiLb1EEESG_SI_iiEEEvDpT0_ --------------------------
	.section	.nv.info._ZN6thrust24THRUST_300001_SM_1000_NS8cuda_cub4core6detail13_kernel_agentINS1_15__reduce_by_key16ReduceByKeyAgentINS0_6detail15normal_iteratorINS0_10device_ptrIiEEEESB_SB_SB_N4cuda3std3__48equal_toIiEENSE_4plusIiEEPiiEEJSB_SB_SB_SB_SJ_N3cub18CUB_300001_SM_100024ReduceByKeyScanTileStateIiiLb1EEESG_SI_iiEEEvDpT0_,"",@"SHT_CUDA_INFO"
	.sectionflags	@""
	.align	4


	//----- nvinfo : EIATTR_CUDA_API_VERSION
	.align		4
        /*0000*/ 	.byte	0x04, 0x37
        /*0002*/ 	.short	(.L_668 - .L_667)
.L_667:
        /*0004*/ 	.word	0x00000082


	//----- nvinfo : EIATTR_KPARAM_INFO
	.align		4
.L_668:
        /*0008*/ 	.byte	0x04, 0x17
        /*000a*/ 	.short	(.L_670 - .L_669)
.L_669:
        /*000c*/ 	.word	0x00000000
        /*0010*/ 	.short	0x0009
        /*0012*/ 	.short	0x0038
        /*0014*/ 	.byte	0x00, 0xf0, 0x11, 0x00


	//----- nvinfo : EIATTR_KPARAM_INFO
	.align		4
.L_670:
        /*0018*/ 	.byte	0x04, 0x17
        /*001a*/ 	.short	(.L_672 - .L_671)
.L_671:
        /*001c*/ 	.word	0x00000000
        /*0020*/ 	.short	0x0008
        /*0022*/ 	.short	0x0034
        /*0024*/ 	.byte	0x00, 0xf0, 0x11, 0x00


	//----- nvinfo : EIATTR_KPARAM_INFO
	.align		4
.L_672:
        /*0028*/ 	.byte	0x04, 0x17
        /*002a*/ 	.short	(.L_674 - .L_673)
.L_673:
        /*002c*/ 	.word	0x00000000
        /*0030*/ 	.short	0x0007
        /*0032*/ 	.short	0x0031
        /*0034*/ 	.byte	0x00, 0xf0, 0x05, 0x00


	//----- nvinfo : EIATTR_KPARAM_INFO
	.align		4
.L_674:
        /*0038*/ 	.byte	0x04, 0x17
        /*003a*/ 	.short	(.L_676 - .L_675)
.L_675:
        /*003c*/ 	.word	0x00000000
        /*0040*/ 	.short	0x0006
        /*0042*/ 	.short	0x0030
        /*0044*/ 	.byte	0x00, 0xf0, 0x05, 0x00


	//----- nvinfo : EIATTR_KPARAM_INFO
	.align		4
.L_676:
        /*0048*/ 	.byte	0x04, 0x17
        /*004a*/ 	.short	(.L_678 - .L_677)
.L_677:
        /*004c*/ 	.word	0x00000000
        /*0050*/ 	.short	0x0005
        /*0052*/ 	.short	0x0028
        /*0054*/ 	.byte	0x00, 0xf0, 0x21, 0x00


	//----- nvinfo : EIATTR_KPARAM_INFO
	.align		4
.L_678:
        /*0058*/ 	.byte	0x04, 0x17
        /*005a*/ 	.short	(.L_680 - .L_679)
.L_679:
        /*005c*/ 	.word	0x00000000
        /*0060*/ 	.short	0x0004
        /*0062*/ 	.short	0x0020
        /*0064*/ 	.byte	0x00, 0xf5, 0x21, 0x00


	//----- nvinfo : EIATTR_KPARAM_INFO
	.align		4
.L_680:
        /*0068*/ 	.byte	0x04, 0x17
        /*006a*/ 	.short	(.L_682 - .L_681)
.L_681:
        /*006c*/ 	.word	0x00000000
        /*0070*/ 	.short	0x0003
        /*0072*/ 	.short	0x0018
        /*0074*/ 	.byte	0x00, 0xf0, 0x21, 0x00


	//----- nvinfo : EIATTR_KPARAM_INFO
	.align		4
.L_682:
        /*0078*/ 	.byte	0x04, 0x17
        /*007a*/ 	.short	(.L_684 - .L_683)
.L_683:
        /*007c*/ 	.word	0x00000000
        /*0080*/ 	.short	0x0002
        /*0082*/ 	.short	0x0010
        /*0084*/ 	.byte	0x00, 0xf0, 0x21, 0x00


	//----- nvinfo : EIATTR_KPARAM_INFO
	.align		4
.L_684:
        /*0088*/ 	.byte	0x04, 0x17
        /*008a*/ 	.short	(.L_686 - .L_685)
.L_685:
        /*008c*/ 	.word	0x00000000
        /*0090*/ 	.short	0x0001
        /*0092*/ 	.short	0x0008
        /*0094*/ 	.byte	0x00, 0xf0, 0x21, 0x00


	//----- nvinfo : EIATTR_KPARAM_INFO
	.align		4
.L_686:
        /*0098*/ 	.byte	0x04, 0x17
        /*009a*/ 	.short	(.L_688 - .L_687)
.L_687:
        /*009c*/ 	.word	0x00000000
        /*00a0*/ 	.short	0x0000
        /*00a2*/ 	.short	0x0000
        /*00a4*/ 	.byte	0x00, 0xf0, 0x21, 0x00


	//----- nvinfo : EIATTR_SPARSE_MMA_MASK
	.align		4
.L_688:
        /*00a8*/ 	.byte	0x03, 0x50
        /*00aa*/ 	.short	0x0000


	//----- nvinfo : EIATTR_MAXREG_COUNT
	.align		4
        /*00ac*/ 	.byte	0x03, 0x1b
        /*00ae*/ 	.short	0x00ff


	//----- nvinfo : EIATTR_NUM_BARRIERS
	.align		4
        /*00b0*/ 	.byte	0x02, 0x4c
        /*00b2*/ 	.byte	0x01
	.zero		1


	//----- nvinfo : EIATTR_MERCURY_ISA_VERSION
	.align		4
        /*00b4*/ 	.byte	0x03, 0x5f
        /*00b6*/ 	.short	0x0101


	//----- nvinfo : EIATTR_COOP_GROUP_MASK_REGIDS
	.align		4
        /*00b8*/ 	.byte	0x04, 0x29
        /*00ba*/ 	.short	(.L_690 - .L_689)


	//   ....[0]....
.L_689:
        /*00bc*/ 	.word	0xffffffff


	//   ....[1]....
        /*00c0*/ 	.word	0xffffffff


	//   ....[2]....
        /*00c4*/ 	.word	0xffffffff


	//   ....[3]....
        /*00c8*/ 	.word	0xffffffff


	//   ....[4]....
        /*00cc*/ 	.word	0xffffffff


	//   ....[5]....
        /*00d0*/ 	.word	0xffffffff


	//   ....[6]....
        /*00d4*/ 	.word	0xffffffff


	//   ....[7]....
        /*00d8*/ 	.word	0xffffffff


	//   ....[8]....
        /*00dc*/ 	.word	0xffffffff


	//   ....[9]....
        /*00e0*/ 	.word	0xffffffff


	//   ....[10]....
        /*00e4*/ 	.word	0xffffffff


	//   ....[11]....
        /*00e8*/ 	.word	0xffffffff


	//   ....[12]....
        /*00ec*/ 	.word	0xffffffff


	//   ....[13]....
        /*00f0*/ 	.word	0xffffffff


	//   ....[14]....
        /*00f4*/ 	.word	0xffffffff


	//   ....[15]....
        /*00f8*/ 	.word	0xffffffff


	//   ....[16]....
        /*00fc*/ 	.word	0xffffffff


	//   ....[17]....
        /*0100*/ 	.word	0xffffffff


	//   ....[18]....
        /*0104*/ 	.word	0xffffffff


	//   ....[19]....
        /*0108*/ 	.word	0xffffffff


	//   ....[20]....
        /*010c*/ 	.word	0xffffffff


	//   ....[21]....
        /*0110*/ 	.word	0xffffffff


	//   ....[22]....
        /*0114*/ 	.word	0xffffffff


	//   ....[23]....
        /*0118*/ 	.word	0xffffffff


	//   ....[24]....
        /*011c*/ 	.word	0xffffffff


	//   ....[25]....
        /*0120*/ 	.word	0xffffffff


	//   ....[26]....
        /*0124*/ 	.word	0xffffffff


	//   ....[27]....
        /*0128*/ 	.word	0xffffffff


	//   ....[28]....
        /*012c*/ 	.word	0xffffffff


	//   ....[29]....
        /*0130*/ 	.word	0xffffffff


	//   ....[30]....
        /*0134*/ 	.word	0xffffffff


	//   ....[31]....
        /*0138*/ 	.word	0xffffffff


	//   ....[32]....
        /*013c*/ 	.word	0xffffffff


	//   ....[33]....
        /*0140*/ 	.word	0xffffffff


	//   ....[34]....
        /*0144*/ 	.word	0xffffffff


	//   ....[35]....
        /*0148*/ 	.word	0xffffffff


	//   ....[36]....
        /*014c*/ 	.word	0xffffffff


	//   ....[37]....
        /*0150*/ 	.word	0xffffffff


	//   ....[38]....
        /*0154*/ 	.word	0xffffffff


	//   ....[39]....
        /*0158*/ 	.word	0xffffffff


	//   ....[40]....
        /*015c*/ 	.word	0xffffffff


	//   ....[41]....
        /*0160*/ 	.word	0xffffffff


	//   ....[42]....
        /*0164*/ 	.word	0xffffffff


	//   ....[43]....
        /*0168*/ 	.word	0xffffffff


	//   ....[44]....
        /*016c*/ 	.word	0xffffffff


	//   ....[45]....
        /*0170*/ 	.word	0xffffffff


	//   ....[46]....
        /*0174*/ 	.word	0xffffffff


	//   ....[47]....
        /*0178*/ 	.word	0xffffffff


	//   ....[48]....
        /*017c*/ 	.word	0xffffffff


	//   ....[49]....
        /*0180*/ 	.word	0xffffffff


	//   ....[50]....
        /*0184*/ 	.word	0xffffffff


	//   ....[51]....
        /*0188*/ 	.word	0xffffffff


	//   ....[52]....
        /*018c*/ 	.word	0xffffffff


	//   ....[53]....
        /*0190*/ 	.word	0xffffffff


	//   ....[54]....
        /*0194*/ 	.word	0xffffffff


	//   ....[55]....
        /*0198*/ 	.word	0xffffffff


	//   ....[56]....
        /*019c*/ 	.word	0xffffffff


	//   ....[57]....
        /*01a0*/ 	.word	0xffffffff


	//   ....[58]....
        /*01a4*/ 	.word	0xffffffff


	//   ....[59]....
        /*01a8*/ 	.word	0xffffffff


	//   ....[60]....
        /*01ac*/ 	.word	0xffffffff


	//   ....[61]....
        /*01b0*/ 	.word	0xffffffff


	//   ....[62]....
        /*01b4*/ 	.word	0xffffffff


	//   ....[63]....
        /*01b8*/ 	.word	0xffffffff


	//   ....[64]....
        /*01bc*/ 	.word	0xffffffff


	//   ....[65]....
        /*01c0*/ 	.word	0xffffffff


	//   ....[66]....
        /*01c4*/ 	.word	0xffffffff


	//   ....[67]....
        /*01c8*/ 	.word	0xffffffff


	//   ....[68]....
        /*01cc*/ 	.word	0xffffffff


	//   ....[69]....
        /*01d0*/ 	.word	0xffffffff


	//   ....[70]....
        /*01d4*/ 	.word	0xffffffff


	//   ....[71]....
        /*01d8*/ 	.word	0xffffffff


	//   ....[72]....
        /*01dc*/ 	.word	0xffffffff


	//   ....[73]....
        /*01e0*/ 	.word	0xffffffff


	//   ....[74]....
        /*01e4*/ 	.word	0xffffffff


	//   ....[75]....
        /*01e8*/ 	.word	0xffffffff


	//   ....[76]....
        /*01ec*/ 	.word	0xffffffff


	//   ....[77]....
        /*01f0*/ 	.word	0xffffffff


	//   ....[78]....
        /*01f4*/ 	.word	0xffffffff


	//   ....[79]....
        /*01f8*/ 	.word	0xffffffff


	//   ....[80]....
        /*01fc*/ 	.word	0xffffffff


	//   ....[81]....
        /*0200*/ 	.word	0xffffffff


	//   ....[82]....
        /*0204*/ 	.word	0xffffffff


	//   ....[83]....
        /*0208*/ 	.word	0xffffffff


	//   ....[84]....
        /*020c*/ 	.word	0xffffffff


	//   ....[85]....
        /*0210*/ 	.word	0xffffffff


	//   ....[86]....
        /*0214*/ 	.word	0xffffffff


	//   ....[87]....
        /*0218*/ 	.word	0xffffffff


	//   ....[88]....
        /*021c*/ 	.word	0xffffffff


	//   ....[89]....
        /*0220*/ 	.word	0xffffffff


	//   ....[90]....
        /*0224*/ 	.word	0xffffffff


	//   ....[91]....
        /*0228*/ 	.word	0xffffffff


	//   ....[92]....
        /*022c*/ 	.word	0xffffffff


	//   ....[93]....
        /*0230*/ 	.word	0xffffffff


	//   ....[94]....
        /*0234*/ 	.word	0xffffffff


	//   ....[95]....
        /*0238*/ 	.word	0xffffffff


	//   ....[96]....
        /*023c*/ 	.word	0xffffffff


	//   ....[97]....
        /*0240*/ 	.word	0xffffffff


	//   ....[98]....
        /*0244*/ 	.word	0xffffffff


	//   ....[99]....
        /*0248*/ 	.word	0xffffffff


	//   ....[100]....
        /*024c*/ 	.word	0xffffffff


	//   ....[101]....
        /*0250*/ 	.word	0xffffffff


	//   ....[102]....
        /*0254*/ 	.word	0xffffffff


	//   ....[103]....
        /*0258*/ 	.word	0xffffffff


	//   ....[104]....
        /*025c*/ 	.word	0xffffffff


	//   ....[105]....
        /*0260*/ 	.word	0xffffffff


	//   ....[106]....
        /*0264*/ 	.word	0xffffffff


	//   ....[107]....
        /*0268*/ 	.word	0xffffffff


	//   ....[108]....
        /*026c*/ 	.word	0x05000015


	//   ....[109]....
        /*0270*/ 	.word	0x05000015


	//   ....[110]....
        /*0274*/ 	.word	0x05000015


	//   ....[111]....
        /*0278*/ 	.word	0x05000015


	//   ....[112]....
        /*027c*/ 	.word	0x05000015


	//   ....[113]....
        /*0280*/ 	.word	0x05000015


	//   ....[114]....
        /*0284*/ 	.word	0x05000015


	//   ....[115]....
        /*0288*/ 	.word	0x05000015


	//   ....[116]....
        /*028c*/ 	.word	0x05000015


	//   ....[117]....
        /*0290*/ 	.word	0x05000015


	//   ....[118]....
        /*0294*/ 	.word	0x05000015


	//   ....[119]....
        /*0298*/ 	.word	0x05000015


	//   ....[120]....
        /*029c*/ 	.word	0x05000015


	//   ....[121]....
        /*02a0*/ 	.word	0x05000015


	//   ....[122]....
        /*02a4*/ 	.word	0x05000015


	//   ....[123]....
        /*02a8*/ 	.word	0x05000015


	//   ....[124]....
        /*02ac*/ 	.word	0x05000015


	//   ....[125]....
        /*02b0*/ 	.word	0x05000015


	//   ....[126]....
        /*02b4*/ 	.word	0x05000015


	//   ....[127]....
        /*02b8*/ 	.word	0x05000015


	//   ....[128]....
        /*02bc*/ 	.word	0x05000015


	//   ....[129]....
        /*02c0*/ 	.word	0x05000015


	//   ....[130]....
        /*02c4*/ 	.word	0x05000015


	//   ....[131]....
        /*02c8*/ 	.word	0x05000015


	//   ....[132]....
        /*02cc*/ 	.word	0x05000015


	//   ....[133]....
        /*02d0*/ 	.word	0x05000015


	//   ....[134]....
        /*02d4*/ 	.word	0x05000015


	//   ....[135]....
        /*02d8*/ 	.word	0x05000015


	//   ....[136]....
        /*02dc*/ 	.word	0x05000015


	//   ....[137]....
        /*02e0*/ 	.word	0x05000015


	//   ....[138]....
        /*02e4*/ 	.word	0x05000015


	//   ....[139]....
        /*02e8*/ 	.word	0x05000015


	//   ....[140]....
        /*02ec*/ 	.word	0x05000015


	//   ....[141]....
        /*02f0*/ 	.word	0x05000015


	//   ....[142]....
        /*02f4*/ 	.word	0x05000015


	//   ....[143]....
        /*02f8*/ 	.word	0x05000015


	//   ....[144]....
        /*02fc*/ 	.word	0x05000015


	//   ....[145]....
        /*0300*/ 	.word	0x05000015


	//   ....[146]....
        /*0304*/ 	.word	0x05000015


	//   ....[147]....
        /*0308*/ 	.word	0x05000015


	//   ....[148]....
        /*030c*/ 	.word	0x05000015


	//   ....[149]....
        /*0310*/ 	.word	0x05000015


	//   ....[150]....
        /*0314*/ 	.word	0x05000015


	//   ....[151]....
        /*0318*/ 	.word	0x05000015


	//   ....[152]....
        /*031c*/ 	.word	0x05000015


	//   ....[153]....
        /*0320*/ 	.word	0x05000015


	//   ....[154]....
        /*0324*/ 	.word	0x05000015


	//   ....[155]....
        /*0328*/ 	.word	0x05000015


	//   ....[156]....
        /*032c*/ 	.word	0x05000015


	//   ....[157]....
        /*0330*/ 	.word	0x05000015


	//   ....[158]....
        /*0334*/ 	.word	0x05000015


	//   ....[159]....
        /*0338*/ 	.word	0x05000015


	//----- nvinfo : EIATTR_COOP_GROUP_INSTR_OFFSETS
	.align		4
.L_690:
        /*033c*/ 	.byte	0x04, 0x28
        /*033e*/ 	.short	(.L_692 - .L_691)


	//   ....[0]....
.L_691:
        /*0340*/ 	.word	0x00000390


	//   ....[1]....
        /*0344*/ 	.word	0x00000530


	//   ....[2]....
        /*0348*/ 	.word	0x000008a0


	//   ....[3]....
        /*034c*/ 	.word	0x000008c0


	//   ....[4]....
        /*0350*/ 	.word	0x00000900


	//   ....[5]....
        /*0354*/ 	.word	0x00000930


	//   ....[6]....
        /*0358*/ 	.word	0x000009a0


	//   ....[7]....
        /*035c*/ 	.word	0x000009e0


	//   ....[8]....
        /*0360*/ 	.word	0x00000a20


	//   ....[9]....
        /*0364*/ 	.word	0x00000a70


	//   ....[10]....
        /*0368*/ 	.word	0x00000ac0


	//   ....[11]....
        /*036c*/ 	.word	0x00000ae0


	//   ....[12]....
        /*0370*/ 	.word	0x00000ba0


	//   ....[13]....
        /*0374*/ 	.word	0x00000ea0


	//   ....[14]....
        /*0378*/ 	.word	0x00002630


	//   ....[15]....
        /*037c*/ 	.word	0x000027b0


	//   ....[16]....
        /*0380*/ 	.word	0x00002b10


	//   ....[17]....
        /*0384*/ 	.word	0x00002b60


	//   ....[18]....
        /*0388*/ 	.word	0x00002bd0


	//   ....[19]....
        /*038c*/ 	.word	0x00002bf0


	//   ....[20]....
        /*0390*/ 	.word	0x00002c70


	//   ....[21]....
        /*0394*/ 	.word	0x00002c90


	//   ....[22]....
        /*0398*/ 	.word	0x00002d00


	//   ....[23]....
        /*039c*/ 	.word	0x00002d20


	//   ....[24]....
        /*03a0*/ 	.word	0x00002d90


	//   ....[25]....
        /*03a4*/ 	.word	0x00002db0


	//   ....[26]....
        /*03a8*/ 	.word	0x00002e10


	//   ....[27]....
        /*03ac*/ 	.word	0x00002e40


	//   ....[28]....
        /*03b0*/ 	.word	0x000033b0


	//   ....[29]....
        /*03b4*/ 	.word	0x00003420


	//   ....[30]....
        /*03b8*/ 	.word	0x000034a0


	//   ....[31]....
        /*03bc*/ 	.word	0x000034f0


	//   ....[32]....
        /*03c0*/ 	.word	0x00003510


	//   ....[33]....
        /*03c4*/ 	.word	0x00003580


	//   ....[34]....
        /*03c8*/ 	.word	0x000035a0


	//   ....[35]....
        /*03cc*/ 	.word	0x00003630


	//   ....[36]....
        /*03d0*/ 	.word	0x00003650


	//   ....[37]....
        /*03d4*/ 	.word	0x000036c0


	//   ....[38]....
        /*03d8*/ 	.word	0x000036e0


	//   ....[39]....
        /*03dc*/ 	.word	0x00003760


	//   ....[40]....
        /*03e0*/ 	.word	0x00003780


	//   ....[41]....
        /*03e4*/ 	.word	0x00003890


	//   ....[42]....
        /*03e8*/ 	.word	0x000038f0


	//   ....[43]....
        /*03ec*/ 	.word	0x00003980


	//   ....[44]....
        /*03f0*/ 	.word	0x00003990


	//   ....[45]....
        /*03f4*/ 	.word	0x000039b0


	//   ....[46]....
        /*03f8*/ 	.word	0x00003a20


	//   ....[47]....
        /*03fc*/ 	.word	0x00003a50


	//   ....[48]....
        /*0400*/ 	.word	0x00003ae0


	//   ....[49]....
        /*0404*/ 	.word	0x00003b00


	//   ....[50]....
        /*0408*/ 	.word	0x00003b70


	//   ....[51]....
        /*040c*/ 	.word	0x00003b90


	//   ....[52]....
        /*0410*/ 	.word	0x00003c10


	//   ....[53]....
        /*0414*/ 	.word	0x00003c30


	//   ....[54]....
        /*0418*/ 	.word	0x000058c0


	//   ....[55]....
        /*041c*/ 	.word	0x00005a10


	//   ....[56]....
        /*0420*/ 	.word	0x00005f00


	//   ....[57]....
        /*0424*/ 	.word	0x00005f30


	//   ....[58]....
        /*0428*/ 	.word	0x00005f70


	//   ....[59]....
        /*042c*/ 	.word	0x00005fa0


	//   ....[60]....
        /*0430*/ 	.word	0x00006010


	//   ....[61]....
        /*0434*/ 	.word	0x00006050


	//   ....[62]....
        /*0438*/ 	.word	0x00006090


	//   ....[63]....
        /*043c*/ 	.word	0x000060e0


	//   ....[64]....
        /*0440*/ 	.word	0x00006130


	//   ....[65]....
        /*0444*/ 	.word	0x00006150


	//   ....[66]....
        /*0448*/ 	.word	0x00006430


	//   ....[67]....
        /*044c*/ 	.word	0x00006500


	//   ....[68]....
        /*0450*/ 	.word	0x00007fd0


	//   ....[69]....
        /*0454*/ 	.word	0x00008110


	//   ....[70]....
        /*0458*/ 	.word	0x00008580


	//   ....[71]....
        /*045c*/ 	.word	0x000085d0


	//   ....[72]....
        /*0460*/ 	.word	0x00008630


	//   ....[73]....
        /*0464*/ 	.word	0x00008660


	//   ....[74]....
        /*0468*/ 	.word	0x000086d0


	//   ....[75]....
        /*046c*/ 	.word	0x000086f0


	//   ....[76]....
        /*0470*/ 	.word	0x00008770


	//   ....[77]....
        /*0474*/ 	.word	0x00008780


	//   ....[78]....
        /*0478*/ 	.word	0x00008800


	//   ....[79]....
        /*047c*/ 	.word	0x00008810


	//   ....[80]....
        /*0480*/ 	.word	0x00008ab0


	//   ....[81]....
        /*0484*/ 	.word	0x00008b50


	//   ....[82]....
        /*0488*/ 	.word	0x00008e60


	//   ....[83]....
        /*048c*/ 	.word	0x00008ed0


	//   ....[84]....
        /*0490*/ 	.word	0x00008f40


	//   ....[85]....
        /*0494*/ 	.word	0x00008f60


	//   ....[86]....
        /*0498*/ 	.word	0x00008fd0


	//   ....[87]....
        /*049c*/ 	.word	0x00008ff0


	//   ....[88]....
        /*04a0*/ 	.word	0x00009070


	//   ....[89]....
        /*04a4*/ 	.word	0x00009090


	//   ....[90]....
        /*04a8*/ 	.word	0x00009100


	//   ....[91]....
        /*04ac*/ 	.word	0x00009120


	//   ....[92]....
        /*04b0*/ 	.word	0x000091d0


	//   ....[93]....
        /*04b4*/ 	.word	0x00009210


	//   ....[94]....
        /*04b8*/ 	.word	0x00009230


	//   ....[95]....
        /*04bc*/ 	.word	0x00009330


	//   ....[96]....
        /*04c0*/ 	.word	0x00009390


	//   ....[97]....
        /*04c4*/ 	.word	0x00009400


	//   ....[98]....
        /*04c8*/ 	.word	0x00009420


	//   ....[99]....
        /*04cc*/ 	.word	0x00009490


	//   ....[100]....
        /*04d0*/ 	.word	0x000094c0


	//   ....[101]....
        /*04d4*/ 	.word	0x00009550


	//   ....[102]....
        /*04d8*/ 	.word	0x00009570


	//   ....[103]....
        /*04dc*/ 	.word	0x000095e0


	//   ....[104]....
        /*04e0*/ 	.word	0x00009600


	//   ....[105]....
        /*04e4*/ 	.word	0x00009690


	//   ....[106]....
        /*04e8*/ 	.word	0x000096b0


	//   ....[107]....
        /*04ec*/ 	.word	0x000096d0


	//   ....[108]....
        /*04f0*/ 	.word	0x0000af30


	//   ....[109]....
        /*04f4*/ 	.word	0x0000aff0


	//   ....[110]....
        /*04f8*/ 	.word	0x0000b0c0


	//   ....[111]....
        /*04fc*/ 	.word	0x0000b120


	//   ....[112]....
        /*0500*/ 	.word	0x0000b1d0


	//   ....[113]....
        /*0504*/ 	.word	0x0000b240


	//   ....[114]....
        /*0508*/ 	.word	0x0000b2e0


	//   ....[115]....
        /*050c*/ 	.word	0x0000b350


	//   ....[116]....
        /*0510*/ 	.word	0x0000b3d0


	//   ....[117]....
        /*0514*/ 	.word	0x0000b490


	//   ....[118]....
        /*0518*/ 	.word	0x0000b510


	//   ....[119]....
        /*051c*/ 	.word	0x0000b5d0


	//   ....[120]....
        /*0520*/ 	.word	0x0000b600


	//   ....[121]....
        /*0524*/ 	.word	0x0000b6e0


	//   ....[122]....
        /*0528*/ 	.word	0x0000b790


	//   ....[123]....
        /*052c*/ 	.word	0x0000b860


	//   ....[124]....
        /*0530*/ 	.word	0x0000b8c0


	//   ....[125]....
        /*0534*/ 	.word	0x0000b9a0


	//   ....[126]....
        /*0538*/ 	.word	0x0000b9f0


	//   ....[127]....
        /*053c*/ 	.word	0x0000bac0


	//   ....[128]....
        /*0540*/ 	.word	0x0000bb10


	//   ....[129]....
        /*0544*/ 	.word	0x0000bb90


	//   ....[130]....
        /*0548*/ 	.word	0x0000bc30


	//   ....[131]....
        /*054c*/ 	.word	0x0000bca0


	//   ....[132]....
        /*0550*/ 	.word	0x0000bd40


	//   ....[133]....
        /*0554*/ 	.word	0x0000bd70


	//   ....[134]....
        /*0558*/ 	.word	0x0000be70


	//   ....[135]....
        /*055c*/ 	.word	0x0000bf20


	//   ....[136]....
        /*0560*/ 	.word	0x0000bfe0


	//   ....[137]....
        /*0564*/ 	.word	0x0000c030


	//   ....[138]....
        /*0568*/ 	.word	0x0000c100


	//   ....[139]....
        /*056c*/ 	.word	0x0000c150


	//   ....[140]....
        /*0570*/ 	.word	0x0000c220


	//   ....[141]....
        /*0574*/ 	.word	0x0000c270


	//   ....[142]....
        /*0578*/ 	.word	0x0000c340


	//   ....[143]....
        /*057c*/ 	.word	0x0000c390


	//   ....[144]....
        /*0580*/ 	.word	0x0000c470


	//   ....[145]....
        /*0584*/ 	.word	0x0000c4d0


	//   ....[146]....
        /*0588*/ 	.word	0x0000c500


	//   ....[147]....
        /*058c*/ 	.word	0x0000c600


	//   ....[148]....
        /*0590*/ 	.word	0x0000c6a0


	//   ....[149]....
        /*0594*/ 	.word	0x0000c780


	//   ....[150]....
        /*0598*/ 	.word	0x0000c7d0


	//   ....[151]....
        /*059c*/ 	.word	0x0000c890


	//   ....[152]....
        /*05a0*/ 	.word	0x0000c8e0


	//   ....[153]....
        /*05a4*/ 	.word	0x0000c9b0


	//   ....[154]....
        /*05a8*/ 	.word	0x0000ca00


	//   ....[155]....
        /*05ac*/ 	.word	0x0000cad0


	//   ....[156]....
        /*05b0*/ 	.word	0x0000cb20


	//   ....[157]....
        /*05b4*/ 	.word	0x0000cbf0


	//   ....[158]....
        /*05b8*/ 	.word	0x0000cc40


	//   ....[159]....
        /*05bc*/ 	.word	0x0000cc70


	//----- nvinfo : EIATTR_VRC_CTA_INIT_COUNT
	.align		4
.L_692:
        /*05c0*/ 	.byte	0x02, 0x4a
	.zero		1
	.zero		1


	//----- nvinfo : EIATTR_EXIT_INSTR_OFFSETS
	.align		4
        /*05c4*/ 	.byte	0x04, 0x1c
        /*05c6*/ 	.short	(.L_694 - .L_693)


	//   ....[0]....
.L_693:
        /*05c8*/ 	.word	0x00001410


	//   ....[1]....
        /*05cc*/ 	.word	0x000016b0


	//   ....[2]....
        /*05d0*/ 	.word	0x00001e30


	//   ....[3]....
        /*05d4*/ 	.word	0x00001f00


	//   ....[4]....
        /*05d8*/ 	.word	0x00002290


	//   ....[5]....
        /*05dc*/ 	.word	0x00002300


	//   ....[6]....
        /*05e0*/ 	.word	0x00004460


	//   ....[7]....
        /*05e4*/ 	.word	0x00004630


	//   ....[8]....
        /*05e8*/ 	.word	0x00004df0


	//   ....[9]....
        /*05ec*/ 	.word	0x00004ee0


	//   ....[10]....
        /*05f0*/ 	.word	0x00005280


	//   ....[11]....
        /*05f4*/ 	.word	0x000052f0


	//   ....[12]....
        /*05f8*/ 	.word	0x00005310


	//   ....[13]....
        /*05fc*/ 	.word	0x00007950


	//   ....[14]....
        /*0600*/ 	.word	0x00007a00


	//   ....[15]....
        /*0604*/ 	.word	0x0000ae30


	//   ....[16]....
        /*0608*/ 	.word	0x0000aee0


	//----- nvinfo : EIATTR_MAX_THREADS
	.align		4
.L_694:
        /*060c*/ 	.byte	0x04, 0x05
        /*060e*/ 	.short	(.L_696 - .L_695)
.L_695:
        /*0610*/ 	.word	0x00000100
        /*0614*/ 	.word	0x00000001
        /*0618*/ 	.word	0x00000001


	//----- nvinfo : EIATTR_CRS_STACK_SIZE
	.align		4
.L_696:
        /*061c*/ 	.byte	0x04, 0x1e
        /*061e*/ 	.short	(.L_698 - .L_697)
.L_697:
        /*0620*/ 	.word	0x00000000


	//----- nvinfo : EIATTR_CBANK_PARAM_SIZE
	.align		4
.L_698:
        /*0624*/ 	.byte	0x03, 0x19
        /*0626*/ 	.short	0x003c


	//----- nvinfo : EIATTR_PARAM_CBANK
	.align		4
        /*0628*/ 	.byte	0x04, 0x0a
        /*062a*/ 	.short	(.L_700 - .L_699)
	.align		4
.L_699:
        /*062c*/ 	.word	index@(.nv.constant0._ZN6thrust24THRUST_300001_SM_1000_NS8cuda_cub4core6detail13_kernel_agentINS1_15__reduce_by_key16ReduceByKeyAgentINS0_6detail15normal_iteratorINS0_10device_ptrIiEEEESB_SB_SB_N4cuda3std3__48equal_toIiEENSE_4plusIiEEPiiEEJSB_SB_SB_SB_SJ_N3cub18CUB_300001_SM_100024ReduceByKeyScanTileStateIiiLb1EEESG_SI_iiEEEvDpT0_)
        /*0630*/ 	.short	0x0380
        /*0632*/ 	.short	0x003c


	//----- nvinfo : EIATTR_SW_WAR
	.align		4
.L_700:
        /*0634*/ 	.byte	0x04, 0x36
        /*0636*/ 	.short	(.L_702 - .L_701)
.L_701:
        /*0638*/ 	.word	0x00000008
.L_702:


//--------------------- .nv.info._ZN6thrust24THRUST_300001_SM_1000_NS8cuda_cub4core6detail13_kernel_agentINS1_15__reduce_by_key9InitAgentIN3cub18CUB_300001_SM_100024ReduceByKeyScanTileStateIiiLb1EEEiPiEEJSA_iSB_EEEvDpT0_ --------------------------
	.section	.nv.info._ZN6thrust24THRUST_300001_SM_1000_NS8cuda_cub4core6detail13_kernel_agentINS1_15__reduce_by_key9InitAgentIN3cub18CUB_300001_SM_100024ReduceByKeyScanTileStateIiiLb1EEEiPiEEJSA_iSB_EEEvDpT0_,"",@"SHT_CUDA_INFO"
	.sectionflags	@""
	.align	4


	//----- nvinfo : EIATTR_CUDA_API_VERSION
	.align		4
        /*0000*/ 	.byte	0x04, 0x37
        /*0002*/ 	.short	(.L_704 - .L_703)
.L_703:
        /*0004*/ 	.word	0x00000082


	//----- nvinfo : EIATTR_KPARAM_INFO
	.align		4
.L_704:
        /*0008*/ 	.byte	0x04, 0x17
        /*000a*/ 	.short	(.L_706 - .L_705)
.L_705:
        /*000c*/ 	.word	0x00000000
        /*0010*/ 	.short	0x0002
        /*0012*/ 	.short	0x0010
        /*0014*/ 	.byte	0x00, 0xf5, 0x21, 0x00


	//----- nvinfo : EIATTR_KPARAM_INFO
	.align		4
.L_706:
        /*0018*/ 	.byte	0x04, 0x17
        /*001a*/ 	.short	(.L_708 - .L_707)
.L_707:
        /*001c*/ 	.word	0x00000000
        /*0020*/ 	.short	0x0001
        /*0022*/ 	.short	0x0008
        /*0024*/ 	.byte	0x00, 0xf0, 0x11, 0x00


	//----- nvinfo : EIATTR_KPARAM_INFO
	.align		4
.L_708:
        /*0028*/ 	.byte	0x04, 0x17
        /*002a*/ 	.short	(.L_710 - .L_709)
.L_709:
        /*002c*/ 	.word	0x00000000
        /*0030*/ 	.short	0x0000
        /*0032*/ 	.short	0x0000
        /*0034*/ 	.byte	0x00, 0xf0, 0x21, 0x00


	//----- nvinfo : EIATTR_SPARSE_MMA_MASK
	.align		4
.L_710:
        /*0038*/ 	.byte	0x03, 0x50
        /*003a*/ 	.short	0x0000


	//----- nvinfo : EIATTR_MAXREG_COUNT
	.align		4
        /*003c*/ 	.byte	0x03, 0x1b
        /*003e*/ 	.short	0x00ff


	//----- nvinfo : EIATTR_MERCURY_ISA_VERSION
	.align		4
        /*0040*/ 	.byte	0x03, 0x5f
        /*0042*/ 	.short	0x0101


	//----- nvinfo : EIATTR_VRC_CTA_INIT_COUNT
	.align		4
        /*0044*/ 	.byte	0x02, 0x4a
	.zero		1
	.zero		1


	//----- nvinfo : EIATTR_EXIT_INSTR_OFFSETS
	.align		4
        /*0048*/ 	.byte	0x04, 0x1c
        /*004a*/ 	.short	(.L_712 - .L_711)


	//   ....[0]....
.L_711:
        /*004c*/ 	.word	0x00000140


	//   ....[1]....
        /*0050*/ 	.word	0x00000170


	//----- nvinfo : EIATTR_MAX_THREADS
	.align		4
.L_712:
        /*0054*/ 	.byte	0x04, 0x05
        /*0056*/ 	.short	(.L_714 - .L_713)
.L_713:
        /*0058*/ 	.word	0x00000080
        /*005c*/ 	.word	0x00000001
        /*0060*/ 	.word	0x00000001


	//----- nvinfo : EIATTR_CBANK_PARAM_SIZE
	.align		4
.L_714:
        /*0064*/ 	.byte	0x03, 0x19
        /*0066*/ 	.short	0x0018


	//----- nvinfo : EIATTR_PARAM_CBANK
	.align		4
        /*0068*/ 	.byte	0x04, 0x0a
        /*006a*/ 	.short	(.L_716 - .L_715)
	.align		4
.L_715:
        /*006c*/ 	.word	index@(.nv.constant0._ZN6thrust24THRUST_300001_SM_1000_NS8cuda_cub4core6detail13_kernel_agentINS1_15__reduce_by_key9InitAgentIN3cub18CUB_300001_SM_100024ReduceByKeyScanTileStateIiiLb1EEEiPiEEJSA_iSB_EEEvDpT0_)
        /*0070*/ 	.short	0x0380
        /*0072*/ 	.short	0x0018


	//----- nvinfo : EIATTR_SW_WAR
	.align		4
.L_716:
        /*0074*/ 	.byte	0x04, 0x36
        /*0076*/ 	.short	(.L_718 - .L_717)
.L_717:
        /*0078*/ 	.word	0x00000008
.L_718:


//--------------------- .nv.callgraph             --------------------------
	.section	.nv.callgraph,"",@"SHT_CUDA_CALLGRAPH"
	.align	4
	.sectionentsize	8
	.align		4
        /*0000*/ 	.word	0x00000000
	.align		4
        /*0004*/ 	.word	0xffffffff
	.align		4
        /*0008*/ 	.word	0x00000000
	.align		4
        /*000c*/ 	.word	0xfffffffe
	.align		4
        /*0010*/ 	.word	0x00000000
	.align		4
        /*0014*/ 	.word	0xfffffffd
	.align		4
        /*0018*/ 	.word	0x00000000
	.align		4
        /*001c*/ 	.word	0xfffffffc


//--------------------- .nv.constant4             --------------------------
	.section	.nv.constant4,"a",@progbits
	.align	8
	.align		8
.nv.constant4:
        /*0000*/ 	.dword	_ZN34_INTERNAL_4cfc8930_4_k_cu_5d5591d84cuda3std3__45__cpo5beginE
	.align		8
        /*0008*/ 	.dword	_ZN34_INTERNAL_4cfc8930_4_k_cu_5d5591d84cuda3std3__45__cpo3endE
	.align		8
        /*0010*/ 	.dword	_ZN34_INTERNAL_4cfc8930_4_k_cu_5d5591d84cuda3std3__45__cpo6cbeginE
	.align		8
        /*0018*/ 	.dword	_ZN34_INTERNAL_4cfc8930_4_k_cu_5d5591d84cuda3std3__45__cpo4cendE
	.align		8
        /*0020*/ 	.dword	_ZN34_INTERNAL_4cfc8930_4_k_cu_5d5591d84cuda3std3__45__cpo6rbeginE
	.align		8
        /*0028*/ 	.dword	_ZN34_INTERNAL_4cfc8930_4_k_cu_5d5591d84cuda3std3__45__cpo4rendE
	.align		8
        /*0030*/ 	.dword	_ZN34_INTERNAL_4cfc8930_4_k_cu_5d5591d84cuda3std3__45__cpo7crbeginE
	.align		8
        /*0038*/ 	.dword	_ZN34_INTERNAL_4cfc8930_4_k_cu_5d5591d84cuda3std3__45__cpo5crendE
	.align		8
        /*0040*/ 	.dword	_ZN34_INTERNAL_4cfc8930_4_k_cu_5d5591d84cuda3std3__436_GLOBAL__N__4cfc8930_4_k_cu_5d5591d86ignoreE
	.align		8
        /*0048*/ 	.dword	_ZN34_INTERNAL_4cfc8930_4_k_cu_5d5591d84cuda3std3__419piecewise_constructE
	.align		8
        /*0050*/ 	.dword	_ZN34_INTERNAL_4cfc8930_4_k_cu_5d5591d84cuda3std3__48in_placeE
	.align		8
        /*0058*/ 	.dword	_ZN34_INTERNAL_4cfc8930_4_k_cu_5d5591d84cuda3std3__420unreachable_sentinelE
	.align		8
        /*0060*/ 	.dword	_ZN34_INTERNAL_4cfc8930_4_k_cu_5d5591d84cuda3std3__47nulloptE
	.align		8
        /*0068*/ 	.dword	_ZN34_INTERNAL_4cfc8930_4_k_cu_5d5591d84cuda3std3__48unexpectE
	.align		8
        /*0070*/ 	.dword	_ZN34_INTERNAL_4cfc8930_4_k_cu_5d5591d84cuda3std6ranges3__45__cpo4swapE
	.align		8
        /*0078*/ 	.dword	_ZN34_INTERNAL_4cfc8930_4_k_cu_5d5591d84cuda3std6ranges3__45__cpo9iter_moveE
	.align		8
        /*0080*/ 	.dword	_ZN34_INTERNAL_4cfc8930_4_k_cu_5d5591d84cuda3std6ranges3__45__cpo5beginE
	.align		8
        /*0088*/ 	.dword	_ZN34_INTERNAL_4cfc8930_4_k_cu_5d5591d84cuda3std6ranges3__45__cpo3endE
	.align		8
        /*0090*/ 	.dword	_ZN34_INTERNAL_4cfc8930_4_k_cu_5d5591d84cuda3std6ranges3__45__cpo6cbeginE
	.align		8
        /*0098*/ 	.dword	_ZN34_INTERNAL_4cfc8930_4_k_cu_5d5591d84cuda3std6ranges3__45__cpo4cendE
	.align		8
        /*00a0*/ 	.dword	_ZN34_INTERNAL_4cfc8930_4_k_cu_5d5591d84cuda3std6ranges3__45__cpo7advanceE
	.align		8
        /*00a8*/ 	.dword	_ZN34_INTERNAL_4cfc8930_4_k_cu_5d5591d84cuda3std6ranges3__45__cpo9iter_swapE
	.align		8
        /*00b0*/ 	.dword	_ZN34_INTERNAL_4cfc8930_4_k_cu_5d5591d84cuda3std6ranges3__45__cpo4nextE
	.align		8
        /*00b8*/ 	.dword	_ZN34_INTERNAL_4cfc8930_4_k_cu_5d5591d84cuda3std6ranges3__45__cpo4prevE
	.align		8
        /*00c0*/ 	.dword	_ZN34_INTERNAL_4cfc8930_4_k_cu_5d5591d84cuda3std6ranges3__45__cpo4dataE
	.align		8
        /*00c8*/ 	.dword	_ZN34_INTERNAL_4cfc8930_4_k_cu_5d5591d84cuda3std6ranges3__45__cpo5cdataE
	.align		8
        /*00d0*/ 	.dword	_ZN34_INTERNAL_4cfc8930_4_k_cu_5d5591d84cuda3std6ranges3__45__cpo4sizeE
	.align		8
        /*00d8*/ 	.dword	_ZN34_INTERNAL_4cfc8930_4_k_cu_5d5591d84cuda3std6ranges3__45__cpo5ssizeE
	.align		8
        /*00e0*/ 	.dword	_ZN34_INTERNAL_4cfc8930_4_k_cu_5d5591d84cuda3std6ranges3__45__cpo8distanceE
	.align		8
        /*00e8*/ 	.dword	_ZN34_INTERNAL_4cfc8930_4_k_cu_5d5591d86thrust24THRUST_300001_SM_1000_NS8cuda_cub3parE
	.align		8
        /*00f0*/ 	.dword	_ZN34_INTERNAL_4cfc8930_4_k_cu_5d5591d86thrust24THRUST_300001_SM_1000_NS8cuda_cub10par_nosyncE
	.align		8
        /*00f8*/ 	.dword	_ZN34_INTERNAL_4cfc8930_4_k_cu_5d5591d86thrust24THRUST_300001_SM_1000_NS6system6detail10sequential3seqE
	.align		8
        /*0100*/ 	.dword	_ZN34_INTERNAL_4cfc8930_4_k_cu_5d5591d86thrust24THRUST_300001_SM_1000_NS6system3cpp3parE
	.align		8
        /*0108*/ 	.dword	_ZN34_INTERNAL_4cfc8930_4_k_cu_5d5591d86thrust24THRUST_300001_SM_1000_NS12placeholders2_1E
	.align		8
        /*0110*/ 	.dword	_ZN34_INTERNAL_4cfc8930_4_k_cu_5d5591d86thrust24THRUST_300001_SM_1000_NS12placeholders2_2E
	.align		8
        /*0118*/ 	.dword	_ZN34_INTERNAL_4cfc8930_4_k_cu_5d5591d86thrust24THRUST_300001_SM_1000_NS12placeholders2_3E
	.align		8
        /*0120*/ 	.dword	_ZN34_INTERNAL_4cfc8930_4_k_cu_5d5591d86thrust24THRUST_300001_SM_1000_NS12placeholders2_4E
	.align		8
        /*0128*/ 	.dword	_ZN34_INTERNAL_4cfc8930_4_k_cu_5d5591d86thrust24THRUST_300001_SM_1000_NS12placeholders2_5E
	.align		8
        /*0130*/ 	.dword	_ZN34_INTERNAL_4cfc8930_4_k_cu_5d5591d86thrust24THRUST_300001_SM_1000_NS12placeholders2_6E
	.align		8
        /*0138*/ 	.dword	_ZN34_INTERNAL_4cfc8930_4_k_cu_5d5591d86thrust24THRUST_300001_SM_1000_NS12placeholders2_7E
	.align		8
        /*0140*/ 	.dword	_ZN34_INTERNAL_4cfc8930_4_k_cu_5d5591d86thrust24THRUST_300001_SM_1000_NS12placeholders2_8E
	.align		8
        /*0148*/ 	.dword	_ZN34_INTERNAL_4cfc8930_4_k_cu_5d5591d86thrust24THRUST_300001_SM_1000_NS12placeholders2_9E
	.align		8
        /*0150*/ 	.dword	_ZN34_INTERNAL_4cfc8930_4_k_cu_5d5591d86thrust24THRUST_300001_SM_1000_NS12placeholders3_10E
	.align		8
        /*0158*/ 	.dword	_ZN34_INTERNAL_4cfc8930_4_k_cu_5d5591d86thrust24THRUST_300001_SM_1000_NS3seqE
	.align		8
        /*0160*/ 	.dword	_ZN34_INTERNAL_4cfc8930_4_k_cu_5d5591d86thrust24THRUST_300001_SM_1000_NS6deviceE


//--------------------- .text._ZN3cub18CUB_300001_SM_10006detail10radix_sort29DeviceRadixSortOnesweepKernelINS1_5radix10policy_hubIiNS0_8NullTypeEyE10Policy1000ELNS0_9SortOrderE0EiS6_yiiNS1_21identity_decomposer_tEEEvPT5_SC_PT3_PKSD_PT1_PKSH_PT2_PKSL_T4_iiT6_ --------------------------
	.section	.text._ZN3cub18CUB_300001_SM_10006detail10radix_sort29DeviceRadixSortOnesweepKernelINS1_5radix10policy_hubIiNS0_8NullTypeEyE10Policy1000ELNS0_9SortOrderE0EiS6_yiiNS1_21identity_decomposer_tEEEvPT5_SC_PT3_PKSD_PT1_PKSH_PT2_PKSL_T4_iiT6_,"ax",@progbits
	.align	128
        .global         _ZN3cub18CUB_300001_SM_10006detail10radix_sort29DeviceRadixSortOnesweepKernelINS1_5radix10policy_hubIiNS0_8NullTypeEyE10Policy1000ELNS0_9SortOrderE0EiS6_yiiNS1_21identity_decomposer_tEEEvPT5_SC_PT3_PKSD_PT1_PKSH_PT2_PKSL_T4_iiT6_
        .type           _ZN3cub18CUB_300001_SM_10006detail10radix_sort29DeviceRadixSortOnesweepKernelINS1_5radix10policy_hubIiNS0_8NullTypeEyE10Policy1000ELNS0_9SortOrderE0EiS6_yiiNS1_21identity_decomposer_tEEEvPT5_SC_PT3_PKSD_PT1_PKSH_PT2_PKSL_T4_iiT6_,@function
        .size           _ZN3cub18CUB_300001_SM_10006detail10radix_sort29DeviceRadixSortOnesweepKernelINS1_5radix10policy_hubIiNS0_8NullTypeEyE10Policy1000ELNS0_9SortOrderE0EiS6_yiiNS1_21identity_decomposer_tEEEvPT5_SC_PT3_PKSD_PT1_PKSH_PT2_PKSL_T4_iiT6_,(.L_x_1452 - _ZN3cub18CUB_300001_SM_10006detail10radix_sort29DeviceRadixSortOnesweepKernelINS1_5radix10policy_hubIiNS0_8NullTypeEyE10Policy1000ELNS0_9SortOrderE0EiS6_yiiNS1_21identity_decomposer_tEEEvPT5_SC_PT3_PKSD_PT1_PKSH_PT2_PKSL_T4_iiT6_)
        .other          _ZN3cub18CUB_300001_SM_10006detail10radix_sort29DeviceRadixSortOnesweepKernelINS1_5radix10policy_hubIiNS0_8NullTypeEyE10Policy1000ELNS0_9SortOrderE0EiS6_yiiNS1_21identity_decomposer_tEEEvPT5_SC_PT3_PKSD_PT1_PKSH_PT2_PKSL_T4_iiT6_,@"STO_CUDA_ENTRY STV_DEFAULT"
_ZN3cub18CUB_300001_SM_10006detail10radix_sort29DeviceRadixSortOnesweepKernelINS1_5radix10policy_hubIiNS0_8NullTypeEyE10Policy1000ELNS0_9SortOrderE0EiS6_yiiNS1_21identity_decomposer_tEEEvPT5_SC_PT3_PKSD_PT1_PKSH_PT2_PKSL_T4_iiT6_:
.text._ZN3cub18CUB_300001_SM_10006detail10radix_sort29DeviceRadixSortOnesweepKernelINS1_5radix10policy_hubIiNS0_8NullTypeEyE10Policy1000ELNS0_9SortOrderE0EiS6_yiiNS1_21identity_decomposer_tEEEvPT5_SC_PT3_PKSD_PT1_PKSH_PT2_PKSL_T4_iiT6_:
[----:B------:R-:W-:Y:S01]  /*0000*/  LDC R1, c[0x0][0x37c] ;  /* 0x0000df00ff017b82 */ /* 0x000fe20000000800 */
[----:B------:R-:W0:Y:S01]  /*0010*/  S2R R3, SR_TID.X ;  /* 0x0000000000037919 */ /* 0x000e220000002100 */
[----:B------:R-:W1:Y:S01]  /*0020*/  LDCU.64 UR8, c[0x0][0x358] ;  /* 0x00006b00ff0877ac */ /* 0x000e620008000a00 */
[----:B------:R-:W-:Y:S01]  /*0030*/  BSSY.RECONVERGENT B0, `(.L_x_0) ;  /* 0x000000a000007945 */ /* 0x000fe20003800200 */
[----:B0-----:R-:W-:-:S13]  /*0040*/  ISETP.NE.AND P0, PT, R3, RZ, PT ;  /* 0x000000ff0300720c */ /* 0x001fda0003f05270 */
[----:B-1----:R-:W-:Y:S05]  /*0050*/  @P0 BRA `(.L_x_1) ;  /* 0x00000000001c0947 */ /* 0x002fea0003800000 */
[----:B------:R-:W0:Y:S01]  /*0060*/  LDC.64 R4, c[0x0][0x388] ;  /* 0x0000e200ff047b82 */ /* 0x000e220000000a00 */
[----:B------:R-:W-:-:S05]  /*0070*/  IMAD.MOV.U32 R7, RZ, RZ, 0x1 ;  /* 0x00000001ff077424 */ /* 0x000fca00078e00ff */
[----:B0-----:R-:W2:Y:S02]  /*0080*/  ATOMG.E.ADD.STRONG.GPU PT, R4, desc[UR8][R4.64], R7 ;  /* 0x80000007040479a8 */ /* 0x001ea400081ef108 */
[----:B------:R-:W0:Y:S01]  /*0090*/  S2UR UR5, SR_CgaCtaId ;  /* 0x00000000000579c3 */ /* 0x000e220000008800 */
[----:B------:R-:W-:Y:S02]  /*00a0*/  UMOV UR4, 0x400 ;  /* 0x0000040000047882 */ /* 0x000fe40000000000 */
[----:B0-----:R-:W-:-:S09]  /*00b0*/  ULEA UR4, UR5, UR4, 0x18 ;  /* 0x0000000405047291 */ /* 0x001fd2000f8ec0ff */
[----:B--2---:R0:W-:Y:S03]  /*00c0*/  STS [UR4+0x7200], R4 ;  /* 0x00720004ff007988 */ /* 0x0041e60008000804 */
.L_x_1:
[----:B------:R-:W-:Y:S05]  /*00d0*/  BSYNC.RECONVERGENT B0 ;  /* 0x0000000000007941 */ /* 0x000fea0003800200 */
.L_x_0:
[----:B------:R-:W1:Y:S08]  /*00e0*/  S2UR UR5, SR_CgaCtaId ;  /* 0x00000000000579c3 */ /* 0x000e700000008800 */
[----:B------:R-:W-:Y:S06]  /*00f0*/  BAR.SYNC.DEFER_BLOCKING 0x0 ;  /* 0x0000000000007b1d */ /* 0x000fec0000010000 */
[----:B------:R-:W-:Y:S01]  /*0100*/  UMOV UR4, 0x400 ;  /* 0x0000040000047882 */ /* 0x000fe20000000000 */
[----:B------:R-:W2:Y:S01]  /*0110*/  S2R R46, SR_LANEID ;  /* 0x00000000002e7919 */ /* 0x000ea20000000000 */
[----:B-1----:R-:W-:Y:S01]  /*0120*/  ULEA UR4, UR5, UR4, 0x18 ;  /* 0x0000000405047291 */ /* 0x002fe2000f8ec0ff */
[----:B------:R-:W1:Y:S08]  /*0130*/  LDCU UR5, c[0x0][0x3c0] ;  /* 0x00007800ff0577ac */ /* 0x000e700008000800 */
[----:B------:R-:W3:Y:S02]  /*0140*/  LDS R0, [UR4+0x7200] ;  /* 0x00720004ff007984 */ /* 0x000ee40008000800 */
[----:B---3--:R-:W-:-:S13]  /*0150*/  R2UR UR7, R0 ;  /* 0x00000000000772ca */ /* 0x008fda00000e0000 */
[----:B------:R-:W-:-:S04]  /*0160*/  UIMAD UR6, UR7, 0x1c80, URZ ;  /* 0x00001c80070678a4 */ /* 0x000fc8000f8e02ff */
[----:B------:R-:W-:Y:S02]  /*0170*/  UIADD3 UR10, UPT, UPT, UR6, 0x1c80, URZ ;  /* 0x00001c80060a7890 */ /* 0x000fe4000fffe0ff */
[----:B------:R-:W-:Y:S02]  /*0180*/  USHF.R.S32.HI UR11, URZ, 0x1f, UR6 ;  /* 0x0000001fff0b7899 */ /* 0x000fe40008011406 */
[----:B-1----:R-:W-:-:S09]  /*0190*/  UISETP.GT.AND UP0, UPT, UR10, UR5, UPT ;  /* 0x000000050a00728c */ /* 0x002fd2000bf04270 */
[----:B--2---:R-:W-:Y:S05]  /*01a0*/  BRA.U UP0, `(.L_x_2) ;  /* 0x0000000100707547 */ /* 0x004fea000b800000 */
[----:B------:R-:W0:Y:S01]  /*01b0*/  LDCU.64 UR12, c[0x0][0x3a8] ;  /* 0x00007500ff0c77ac */ /* 0x000e220008000a00 */
[C---:B------:R-:W-:Y:S02]  /*01c0*/  LOP3.LUT R0, R3.reuse, 0x1f, RZ, 0xc0, !PT ;  /* 0x0000001f03007812 */ /* 0x040fe400078ec0ff */
[----:B------:R-:W-:-:S05]  /*01d0*/  LOP3.LUT R5, R3, 0x3e0, RZ, 0xc0, !PT ;  /* 0x000003e003057812 */ /* 0x000fca00078ec0ff */
[----:B------:R-:W-:-:S05]  /*01e0*/  IMAD R0, R5, 0x13, R0 ;  /* 0x0000001305007824 */ /* 0x000fca00078e0200 */
[----:B------:R-:W-:-:S05]  /*01f0*/  IADD3 R0, P0, PT, R0, UR6, RZ ;  /* 0x0000000600007c10 */ /* 0x000fca000ff1e0ff */
[----:B------:R-:W-:Y:S01]  /*0200*/  IMAD.X R5, RZ, RZ, UR11, P0 ;  /* 0x0000000bff057e24 */ /* 0x000fe200080e06ff */
[----:B0-----:R-:W-:-:S04]  /*0210*/  LEA R4, P0, R0, UR12, 0x2 ;  /* 0x0000000c00047c11 */ /* 0x001fc8000f8010ff */
[----:B------:R-:W-:-:S05]  /*0220*/  LEA.HI.X R5, R0, UR13, R5, 0x2, P0 ;  /* 0x0000000d00057c11 */ /* 0x000fca00080f1405 */
[----:B------:R0:W5:Y:S04]  /*0230*/  LDG.E R44, desc[UR8][R4.64] ;  /* 0x00000008042c7981 */ /* 0x000168000c1e1900 */
        /* <DEDUP_REMOVED lines=17> */
[----:B------:R0:W5:Y:S01]  /*0350*/  LDG.E R24, desc[UR8][R4.64+0x900] ;  /* 0x0009000804187981 */ /* 0x000162000c1e1900 */
[----:B------:R-:W-:Y:S05]  /*0360*/  BRA `(.L_x_3) ;  /* 0x0000000400507947 */ /* 0x000fea0003800000 */
.L_x_2:
[C---:B------:R-:W-:Y:S01]  /*0370*/  LOP3.LUT R0, R3.reuse, 0x1f, RZ, 0xc0, !PT ;  /* 0x0000001f03007812 */ /* 0x040fe200078ec0ff */
[----:B------:R-:W1:Y:S01]  /*0380*/  LDCU.64 UR12, c[0x0][0x3a8] ;  /* 0x00007500ff0c77ac */ /* 0x000e620008000a00 */
[----:B------:R-:W-:Y:S01]  /*0390*/  LOP3.LUT R5, R3, 0x3e0, RZ, 0xc0, !PT ;  /* 0x000003e003057812 */ /* 0x000fe200078ec0ff */
[----:B------:R-:W-:Y:S01]  /*03a0*/  IMAD.MOV.U32 R44, RZ, RZ, 0x7fffffff ;  /* 0x7fffffffff2c7424 */ /* 0x000fe200078e00ff */
[----:B------:R-:W-:Y:S01]  /*03b0*/  UIADD3 UR5, UPT, UPT, -UR6, UR5, URZ ;  /* 0x0000000506057290 */ /* 0x000fe2000fffe1ff */
[----:B------:R-:W-:Y:S02]  /*03c0*/  IMAD.MOV.U32 R42, RZ, RZ, 0x7fffffff ;  /* 0x7fffffffff2a7424 */ /* 0x000fe400078e00ff */
[----:B------:R-:W-:Y:S02]  /*03d0*/  IMAD R7, R5, 0x13, R0 ;  /* 0x0000001305077824 */ /* 0x000fe400078e0200 */
[----:B------:R-:W-:Y:S02]  /*03e0*/  IMAD.MOV.U32 R43, RZ, RZ, 0x7fffffff ;  /* 0x7fffffffff2b7424 */ /* 0x000fe400078e00ff */
[C---:B------:R-:W-:Y:S01]  /*03f0*/  VIADD R0, R7.reuse, 0x20 ;  /* 0x0000002007007836 */ /* 0x040fe20000000000 */
[C---:B------:R-:W-:Y:S01]  /*0400*/  ISETP.GE.AND P1, PT, R7.reuse, UR5, PT ;  /* 0x0000000507007c0c */ /* 0x040fe2000bf26270 */
[----:B------:R-:W-:-:S02]  /*0410*/  VIADD R5, R7, 0x60 ;  /* 0x0000006007057836 */ /* 0x000fc40000000000 */
[C---:B0-----:R-:W-:Y:S01]  /*0420*/  VIADD R4, R7.reuse, 0x40 ;  /* 0x0000004007047836 */ /* 0x041fe20000000000 */
[----:B------:R-:W-:Y:S01]  /*0430*/  ISETP.GE.AND P2, PT, R0, UR5, PT ;  /* 0x0000000500007c0c */ /* 0x000fe2000bf46270 */
[C---:B------:R-:W-:Y:S01]  /*0440*/  VIADD R8, R7.reuse, 0xa0 ;  /* 0x000000a007087836 */ /* 0x040fe20000000000 */
[C---:B------:R-:W-:Y:S01]  /*0450*/  IADD3 R0, P0, PT, R7.reuse, UR6, RZ ;  /* 0x0000000607007c10 */ /* 0x040fe2000ff1e0ff */
[----:B------:R-:W-:Y:S01]  /*0460*/  VIADD R6, R7, 0x80 ;  /* 0x0000008007067836 */ /* 0x000fe20000000000 */
[----:B------:R-:W-:Y:S01]  /*0470*/  ISETP.GE.AND P4, PT, R5, UR5, PT ;  /* 0x0000000505007c0c */ /* 0x000fe2000bf86270 */
[----:B------:R-:W-:Y:S01]  /*0480*/  VIADD R9, R7, 0xc0 ;  /* 0x000000c007097836 */ /* 0x000fe20000000000 */
[----:B------:R-:W-:Y:S01]  /*0490*/  ISETP.GE.AND P3, PT, R4, UR5, PT ;  /* 0x0000000504007c0c */ /* 0x000fe2000bf66270 */
[----:B------:R-:W-:Y:S01]  /*04a0*/  IMAD.X R5, RZ, RZ, UR11, P0 ;  /* 0x0000000bff057e24 */ /* 0x000fe200080e06ff */
[----:B-1----:R-:W-:Y:S02]  /*04b0*/  LEA R4, P0, R0, UR12, 0x2 ;  /* 0x0000000c00047c11 */ /* 0x002fe4000f8010ff */
[----:B------:R-:W-:-:S02]  /*04c0*/  ISETP.GE.AND P6, PT, R8, UR5, PT ;  /* 0x0000000508007c0c */ /* 0x000fc4000bfc6270 */
[----:B------:R-:W-:Y:S01]  /*04d0*/  LEA.HI.X R5, R0, UR13, R5, 0x2, P0 ;  /* 0x0000000d00057c11 */ /* 0x000fe200080f1405 */
[----:B------:R-:W-:Y:S01]  /*04e0*/  VIADD R0, R7, 0xe0 ;  /* 0x000000e007007836 */ /* 0x000fe20000000000 */
[----:B------:R-:W-:Y:S01]  /*04f0*/  ISETP.GE.AND P5, PT, R6, UR5, PT ;  /* 0x0000000506007c0c */ /* 0x000fe2000bfa6270 */
[----:B------:R-:W-:Y:S01]  /*0500*/  IMAD.MOV.U32 R8, RZ, RZ, 0x7fffffff ;  /* 0x7fffffffff087424 */ /* 0x000fe200078e00ff */
[----:B------:R-:W-:Y:S01]  /*0510*/  ISETP.GE.AND P0, PT, R9, UR5, PT ;  /* 0x0000000509007c0c */ /* 0x000fe2000bf06270 */
[----:B------:R1:W5:Y:S01]  /*0520*/  @!P1 LDG.E R44, desc[UR8][R4.64] ;  /* 0x00000008042c9981 */ /* 0x000362000c1e1900 */
[----:B------:R-:W-:Y:S01]  /*0530*/  ISETP.GE.AND P1, PT, R0, UR5, PT ;  /* 0x0000000500007c0c */ /* 0x000fe2000bf26270 */
[C---:B------:R-:W-:Y:S02]  /*0540*/  VIADD R0, R7.reuse, 0x120 ;  /* 0x0000012007007836 */ /* 0x040fe40000000000 */
[----:B------:R1:W5:Y:S01]  /*0550*/  @!P3 LDG.E R42, desc[UR8][R4.64+0x100] ;  /* 0x00010008042ab981 */ /* 0x000362000c1e1900 */
[----:B------:R-:W-:-:S02]  /*0560*/  VIADD R6, R7, 0x100 ;  /* 0x0000010007067836 */ /* 0x000fc40000000000 */
[----:B------:R-:W-:Y:S01]  /*0570*/  ISETP.GE.AND P3, PT, R0, UR5, PT ;  /* 0x0000000500007c0c */ /* 0x000fe2000bf66270 */
[----:B------:R-:W-:Y:S01]  /*0580*/  VIADD R0, R7, 0x140 ;  /* 0x0000014007007836 */ /* 0x000fe20000000000 */
[----:B------:R1:W5:Y:S01]  /*0590*/  @!P4 LDG.E R8, desc[UR8][R4.64+0x180] ;  /* 0x000180080408c981 */ /* 0x000362000c1e1900 */
[----:B------:R-:W-:-:S03]  /*05a0*/  IMAD.MOV.U32 R10, RZ, RZ, 0x7fffffff ;  /* 0x7fffffffff0a7424 */ /* 0x000fc600078e00ff */
[----:B------:R-:W-:Y:S01]  /*05b0*/  ISETP.GE.AND P4, PT, R0, UR5, PT ;  /* 0x0000000500007c0c */ /* 0x000fe2000bf86270 */
[C---:B------:R-:W-:Y:S01]  /*05c0*/  VIADD R0, R7.reuse, 0x180 ;  /* 0x0000018007007836 */ /* 0x040fe20000000000 */
[----:B------:R1:W5:Y:S01]  /*05d0*/  @!P2 LDG.E R43, desc[UR8][R4.64+0x80] ;  /* 0x00008008042ba981 */ /* 0x000362000c1e1900 */
[----:B------:R-:W-:Y:S01]  /*05e0*/  ISETP.GE.AND P2, PT, R6, UR5, PT ;  /* 0x0000000506007c0c */ /* 0x000fe2000bf46270 */
[----:B------:R-:W-:Y:S02]  /*05f0*/  IMAD.MOV.U32 R12, RZ, RZ, 0x7fffffff ;  /* 0x7fffffffff0c7424 */ /* 0x000fe400078e00ff */
[----:B------:R1:W5:Y:S01]  /*0600*/  @!P6 LDG.E R10, desc[UR8][R4.64+0x280] ;  /* 0x00028008040ae981 */ /* 0x000362000c1e1900 */
[----:B------:R-:W-:Y:S01]  /*0610*/  ISETP.GE.AND P6, PT, R0, UR5, PT ;  /* 0x0000000500007c0c */ /* 0x000fe2000bfc6270 */
[C---:B------:R-:W-:Y:S02]  /*0620*/  VIADD R0, R7.reuse, 0x1a0 ;  /* 0x000001a007007836 */ /* 0x040fe40000000000 */
[----:B------:R-:W-:Y:S01]  /*0630*/  IMAD.MOV.U32 R9, RZ, RZ, 0x7fffffff ;  /* 0x7fffffffff097424 */ /* 0x000fe200078e00ff */
[----:B------:R1:W5:Y:S01]  /*0640*/  @!P0 LDG.E R12, desc[UR8][R4.64+0x300] ;  /* 0x00030008040c8981 */ /* 0x000362000c1e1900 */
[----:B------:R-:W-:Y:S01]  /*0650*/  VIADD R6, R7, 0x160 ;  /* 0x0000016007067836 */ /* 0x000fe20000000000 */
[----:B------:R-:W-:Y:S01]  /*0660*/  ISETP.GE.AND P0, PT, R0, UR5, PT ;  /* 0x0000000500007c0c */ /* 0x000fe2000bf06270 */
[----:B------:R-:W-:-:S02]  /*0670*/  IMAD.MOV.U32 R14, RZ, RZ, 0x7fffffff ;  /* 0x7fffffffff0e7424 */ /* 0x000fc400078e00ff */
[C---:B------:R-:W-:Y:S01]  /*0680*/  VIADD R0, R7.reuse, 0x1e0 ;  /* 0x000001e007007836 */ /* 0x040fe20000000000 */
[----:B------:R1:W5:Y:S01]  /*0690*/  @!P5 LDG.E R9, desc[UR8][R4.64+0x200] ;  /* 0x000200080409d981 */ /* 0x000362000c1e1900 */
[----:B------:R-:W-:Y:S01]  /*06a0*/  ISETP.GE.AND P5, PT, R6, UR5, PT ;  /* 0x0000000506007c0c */ /* 0x000fe2000bfa6270 */
[----:B------:R-:W-:Y:S02]  /*06b0*/  IMAD.MOV.U32 R13, RZ, RZ, 0x7fffffff ;  /* 0x7fffffffff0d7424 */ /* 0x000fe400078e00ff */
[----:B------:R1:W5:Y:S01]  /*06c0*/  @!P2 LDG.E R14, desc[UR8][R4.64+0x400] ;  /* 0x00040008040ea981 */ /* 0x000362000c1e1900 */
[----:B------:R-:W-:Y:S01]  /*06d0*/  IMAD.MOV.U32 R15, RZ, RZ, 0x7fffffff ;  /* 0x7fffffffff0f7424 */ /* 0x000fe200078e00ff */
[----:B------:R-:W-:Y:S01]  /*06e0*/  ISETP.GE.AND P2, PT, R0, UR5, PT ;  /* 0x0000000500007c0c */ /* 0x000fe2000bf46270 */
[C---:B------:R-:W-:Y:S01]  /*06f0*/  VIADD R6, R7.reuse, 0x1c0 ;  /* 0x000001c007067836 */ /* 0x040fe20000000000 */
[----:B------:R1:W5:Y:S01]  /*0700*/  @!P1 LDG.E R13, desc[UR8][R4.64+0x380] ;  /* 0x00038008040d9981 */ /* 0x000362000c1e1900 */
[----:B------:R-:W-:-:S02]  /*0710*/  VIADD R0, R7, 0x200 ;  /* 0x0000020007007836 */ /* 0x000fc40000000000 */
[----:B------:R-:W-:Y:S01]  /*0720*/  IMAD.MOV.U32 R16, RZ, RZ, 0x7fffffff ;  /* 0x7fffffffff107424 */ /* 0x000fe200078e00ff */
[----:B------:R1:W5:Y:S01]  /*0730*/  @!P3 LDG.E R15, desc[UR8][R4.64+0x480] ;  /* 0x00048008040fb981 */ /* 0x000362000c1e1900 */
[----:B------:R-:W-:Y:S01]  /*0740*/  IMAD.MOV.U32 R17, RZ, RZ, 0x7fffffff ;  /* 0x7fffffffff117424 */ /* 0x000fe200078e00ff */
[----:B------:R-:W-:Y:S01]  /*0750*/  ISETP.GE.AND P1, PT, R6, UR5, PT ;  /* 0x0000000506007c0c */ /* 0x000fe2000bf26270 */
[C---:B------:R-:W-:Y:S01]  /*0760*/  VIADD R6, R7.reuse, 0x220 ;  /* 0x0000022007067836 */ /* 0x040fe20000000000 */
[----:B------:R-:W-:Y:S01]  /*0770*/  ISETP.GE.AND P3, PT, R0, UR5, PT ;  /* 0x0000000500007c0c */ /* 0x000fe2000bf66270 */
[----:B------:R-:W-:Y:S01]  /*0780*/  VIADD R0, R7, 0x240 ;  /* 0x0000024007007836 */ /* 0x000fe20000000000 */
[----:B------:R1:W5:Y:S02]  /*0790*/  @!P4 LDG.E R16, desc[UR8][R4.64+0x500] ;  /* 0x000500080410c981 */ /* 0x000364000c1e1900 */
[----:B------:R-:W-:Y:S02]  /*07a0*/  ISETP.GE.AND P4, PT, R6, UR5, PT ;  /* 0x0000000506007c0c */ /* 0x000fe4000bf86270 */
[----:B------:R1:W5:Y:S01]  /*07b0*/  @!P5 LDG.E R17, desc[UR8][R4.64+0x580] ;  /* 0x000580080411d981 */ /* 0x000362000c1e1900 */
[----:B------:R-:W-:Y:S01]  /*07c0*/  ISETP.GE.AND P5, PT, R0, UR5, PT ;  /* 0x0000000500007c0c */ /* 0x000fe2000bfa6270 */
[----:B------:R-:W-:-:S02]  /*07d0*/  IMAD.MOV.U32 R18, RZ, RZ, 0x7fffffff ;  /* 0x7fffffffff127424 */ /* 0x000fc400078e00ff */
[----:B------:R-:W-:Y:S02]  /*07e0*/  IMAD.MOV.U32 R19, RZ, RZ, 0x7fffffff ;  /* 0x7fffffffff137424 */ /* 0x000fe400078e00ff */
[----:B------:R-:W-:Y:S02]  /*07f0*/  IMAD.MOV.U32 R20, RZ, RZ, 0x7fffffff ;  /* 0x7fffffffff147424 */ /* 0x000fe400078e00ff */
[----:B------:R-:W-:Y:S01]  /*0800*/  IMAD.MOV.U32 R21, RZ, RZ, 0x7fffffff ;  /* 0x7fffffffff157424 */ /* 0x000fe200078e00ff */
[----:B------:R1:W5:Y:S01]  /*0810*/  @!P6 LDG.E R18, desc[UR8][R4.64+0x600] ;  /* 0x000600080412e981 */ /* 0x000362000c1e1900 */
[----:B------:R-:W-:Y:S02]  /*0820*/  IMAD.MOV.U32 R22, RZ, RZ, 0x7fffffff ;  /* 0x7fffffffff167424 */ /* 0x000fe400078e00ff */
[----:B------:R-:W-:Y:S01]  /*0830*/  IMAD.MOV.U32 R23, RZ, RZ, 0x7fffffff ;  /* 0x7fffffffff177424 */ /* 0x000fe200078e00ff */
[----:B------:R1:W5:Y:S01]  /*0840*/  @!P0 LDG.E R19, desc[UR8][R4.64+0x680] ;  /* 0x0006800804138981 */ /* 0x000362000c1e1900 */
[----:B------:R-:W-:-:S03]  /*0850*/  IMAD.MOV.U32 R24, RZ, RZ, 0x7fffffff ;  /* 0x7fffffffff187424 */ /* 0x000fc600078e00ff */
[----:B------:R1:W5:Y:S04]  /*0860*/  @!P1 LDG.E R20, desc[UR8][R4.64+0x700] ;  /* 0x0007000804149981 */ /* 0x000368000c1e1900 */
[----:B------:R1:W5:Y:S04]  /*0870*/  @!P2 LDG.E R21, desc[UR8][R4.64+0x780] ;  /* 0x000780080415a981 */ /* 0x000368000c1e1900 */
[----:B------:R1:W5:Y:S04]  /*0880*/  @!P3 LDG.E R22, desc[UR8][R4.64+0x800] ;  /* 0x000800080416b981 */ /* 0x000368000c1e1900 */
[----:B------:R1:W5:Y:S04]  /*0890*/  @!P4 LDG.E R23, desc[UR8][R4.64+0x880] ;  /* 0x000880080417c981 */ /* 0x000368000c1e1900 */
[----:B------:R1:W5:Y:S02]  /*08a0*/  @!P5 LDG.E R24, desc[UR8][R4.64+0x900] ;  /* 0x000900080418d981 */ /* 0x000364000c1e1900 */
.L_x_3:
[----:B01----:R-:W-:Y:S01]  /*08b0*/  VIMNMX R5, PT, PT, R46, 0xe0, !PT ;  /* 0x000000e02e057848 */ /* 0x003fe20007fe0100 */
[----:B------:R-:W0:Y:S01]  /*08c0*/  LDCU UR5, c[0x0][0x3c8] ;  /* 0x00007900ff0577ac */ /* 0x000e220008000800 */
[----:B------:R-:W-:Y:S01]  /*08d0*/  SHF.R.U32.HI R0, RZ, 0x5, R3 ;  /* 0x00000005ff007819 */ /* 0x000fe20000011603 */
[----:B------:R-:W-:Y:S01]  /*08e0*/  BSSY.RECONVERGENT B0, `(.L_x_4) ;  /* 0x0000026000007945 */ /* 0x000fe20003800200 */
[--C-:B------:R-:W-:Y:S01]  /*08f0*/  IADD3 R5, PT, PT, R5, 0x1f, -R46.reuse ;  /* 0x0000001f05057810 */ /* 0x100fe20007ffe82e */
[----:B------:R-:W-:Y:S01]  /*0900*/  UMOV UR6, 0xffffffff ;  /* 0xffffffff00067882 */ /* 0x000fe20000000000 */
[----:B------:R-:W-:Y:S02]  /*0910*/  IMAD.MOV.U32 R7, RZ, RZ, R46 ;  /* 0x000000ffff077224 */ /* 0x000fe400078e002e */
[C---:B------:R-:W-:Y:S02]  /*0920*/  ISETP.GE.U32.AND P0, PT, R5.reuse, 0x1e0, PT ;  /* 0x000001e00500780c */ /* 0x040fe40003f06070 */
[----:B------:R-:W-:Y:S01]  /*0930*/  LEA.HI R6, R5, 0x1, RZ, 0x1b ;  /* 0x0000000105067811 */ /* 0x000fe200078fd8ff */
[----:B------:R-:W-:-:S03]  /*0940*/  IMAD.SHL.U32 R5, R0, 0x400, RZ ;  /* 0x0000040000057824 */ /* 0x000fc600078e00ff */
[----:B------:R-:W-:-:S04]  /*0950*/  LOP3.LUT R25, R6, 0xf, RZ, 0xc0, !PT ;  /* 0x0000000f06197812 */ /* 0x000fc800078ec0ff */
[----:B------:R-:W-:Y:S01]  /*0960*/  ISETP.NE.AND P1, PT, R25, RZ, PT ;  /* 0x000000ff1900720c */ /* 0x000fe20003f25270 */
[----:B0-----:R-:W-:Y:S02]  /*0970*/  USHF.L.U32 UR5, UR6, UR5, URZ ;  /* 0x0000000506057299 */ /* 0x001fe400080006ff */
[----:B------:R-:W-:Y:S10]  /*0980*/  @!P0 BRA `(.L_x_5) ;  /* 0x00000000006c8947 */ /* 0x000ff40003800000 */
[----:B------:R-:W-:Y:S01]  /*0990*/  IMAD R4, R46, 0x4, R5 ;  /* 0x000000042e047824 */ /* 0x000fe200078e0205 */
[----:B------:R-:W-:Y:S01]  /*09a0*/  LOP3.LUT R0, R6, 0xffffff0, RZ, 0xc0, !PT ;  /* 0x0ffffff006007812 */ /* 0x000fe200078ec0ff */
[----:B------:R-:W-:Y:S02]  /*09b0*/  IMAD.U32 R11, RZ, RZ, UR4 ;  /* 0x00000004ff0b7e24 */ /* 0x000fe4000f8e00ff */
[----:B------:R-:W-:Y:S02]  /*09c0*/  IMAD.MOV.U32 R7, RZ, RZ, R46 ;  /* 0x000000ffff077224 */ /* 0x000fe400078e002e */
[----:B------:R-:W-:Y:S01]  /*09d0*/  IMAD.MOV R0, RZ, RZ, -R0 ;  /* 0x000000ffff007224 */ /* 0x000fe200078e0a00 */
[----:B------:R-:W-:-:S07]  /*09e0*/  IADD3 R4, PT, PT, R4, 0x400, R11 ;  /* 0x0000040004047810 */ /* 0x000fce0007ffe00b */
.L_x_6:
[----:B------:R-:W-:Y:S01]  /*09f0*/  VIADD R0, R0, 0x10 ;  /* 0x0000001000007836 */ /* 0x000fe20000000000 */
[----:B------:R-:W-:Y:S01]  /*0a00*/  STS [R4+-0x400], RZ ;  /* 0xfffc00ff04007388 */ /* 0x000fe20000000800 */
[----:B------:R-:W-:-:S03]  /*0a10*/  VIADD R7, R7, 0x200 ;  /* 0x0000020007077836 */ /* 0x000fc60000000000 */
[----:B------:R-:W-:Y:S01]  /*0a20*/  ISETP.NE.AND P0, PT, R0, RZ, PT ;  /* 0x000000ff0000720c */ /* 0x000fe20003f05270 */
[----:B------:R-:W-:Y:S04]  /*0a30*/  STS [R4+-0x380], RZ ;  /* 0xfffc80ff04007388 */ /* 0x000fe80000000800 */
[----:B------:R-:W-:Y:S04]  /*0a40*/  STS [R4+-0x300], RZ ;  /* 0xfffd00ff04007388 */ /* 0x000fe80000000800 */
[----:B------:R-:W-:Y:S04]  /*0a50*/  STS [R4+-0x280], RZ ;  /* 0xfffd80ff04007388 */ /* 0x000fe80000000800 */
[----:B------:R-:W-:Y:S04]  /*0a60*/  STS [R4+-0x200], RZ ;  /* 0xfffe00ff04007388 */ /* 0x000fe80000000800 */
[----:B------:R-:W-:Y:S04]  /*0a70*/  STS [R4+-0x180], RZ ;  /* 0xfffe80ff04007388 */ /* 0x000fe80000000800 */
[----:B------:R-:W-:Y:S04]  /*0a80*/  STS [R4+-0x100], RZ ;  /* 0xffff00ff04007388 */ /* 0x000fe80000000800 */
[----:B------:R-:W-:Y:S04]  /*0a90*/  STS [R4+-0x80], RZ ;  /* 0xffff80ff04007388 */ /* 0x000fe80000000800 */
[----:B------:R-:W-:Y:S04]  /*0aa0*/  STS [R4], RZ ;  /* 0x000000ff04007388 */ /* 0x000fe80000000800 */
[----:B------:R-:W-:Y:S04]  /*0ab0*/  STS [R4+0x80], RZ ;  /* 0x000080ff04007388 */ /* 0x000fe80000000800 */
[----:B------:R-:W-:Y:S04]  /*0ac0*/  STS [R4+0x100], RZ ;  /* 0x000100ff04007388 */ /* 0x000fe80000000800 */
[----:B------:R-:W-:Y:S04]  /*0ad0*/  STS [R4+0x180], RZ ;  /* 0x000180ff04007388 */ /* 0x000fe80000000800 */
[----:B------:R-:W-:Y:S04]  /*0ae0*/  STS [R4+0x200], RZ ;  /* 0x000200ff04007388 */ /* 0x000fe80000000800 */
[----:B------:R-:W-:Y:S04]  /*0af0*/  STS [R4+0x280], RZ ;  /* 0x000280ff04007388 */ /* 0x000fe80000000800 */
[----:B------:R-:W-:Y:S04]  /*0b00*/  STS [R4+0x300], RZ ;  /* 0x000300ff04007388 */ /* 0x000fe80000000800 */
[----:B------:R0:W-:Y:S02]  /*0b10*/  STS [R4+0x380], RZ ;  /* 0x000380ff04007388 */ /* 0x0001e40000000800 */
[----:B0-----:R-:W-:Y:S01]  /*0b20*/  VIADD R4, R4, 0x800 ;  /* 0x0000080004047836 */ /* 0x001fe20000000000 */
[----:B------:R-:W-:Y:S06]  /*0b30*/  @P0 BRA `(.L_x_6) ;  /* 0xfffffffc00ac0947 */ /* 0x000fec000383ffff */
.L_x_5:
[----:B------:R-:W-:Y:S05]  /*0b40*/  BSYNC.RECONVERGENT B0 ;  /* 0x0000000000007941 */ /* 0x000fea0003800200 */
.L_x_4:
[----:B------:R-:W-:Y:S01]  /*0b50*/  BSSY.RECONVERGENT B0, `(.L_x_7) ;  /* 0x0000026000007945 */ /* 0x000fe20003800200 */
[----:B------:R-:W-:-:S03]  /*0b60*/  VIADD R4, R5, UR4 ;  /* 0x0000000405047c36 */ /* 0x000fc60008000000 */
[----:B------:R-:W-:Y:S05]  /*0b70*/  @!P1 BRA `(.L_x_8) ;  /* 0x00000000008c9947 */ /* 0x000fea0003800000 */
[----:B------:R-:W-:Y:S01]  /*0b80*/  ISETP.GE.U32.AND P0, PT, R25, 0x8, PT ;  /* 0x000000081900780c */ /* 0x000fe20003f06070 */
[----:B------:R-:W-:Y:S01]  /*0b90*/  BSSY.RECONVERGENT B1, `(.L_x_9) ;  /* 0x000000e000017945 */ /* 0x000fe20003800200 */
[----:B------:R-:W-:-:S04]  /*0ba0*/  LOP3.LUT R11, R6, 0x7, RZ, 0xc0, !PT ;  /* 0x00000007060b7812 */ /* 0x000fc800078ec0ff */
[----:B------:R-:W-:-:S07]  /*0bb0*/  ISETP.NE.AND P1, PT, R11, RZ, PT ;  /* 0x000000ff0b00720c */ /* 0x000fce0003f25270 */
[----:B------:R-:W-:Y:S06]  /*0bc0*/  @!P0 BRA `(.L_x_10) ;  /* 0x0000000000288947 */ /* 0x000fec0003800000 */
[C---:B------:R-:W-:Y:S02]  /*0bd0*/  IMAD R0, R7.reuse, 0x4, R4 ;  /* 0x0000000407007824 */ /* 0x040fe400078e0204 */
[----:B------:R-:W-:-:S03]  /*0be0*/  VIADD R7, R7, 0x100 ;  /* 0x0000010007077836 */ /* 0x000fc60000000000 */
[----:B------:R0:W-:Y:S04]  /*0bf0*/  STS [R0], RZ ;  /* 0x000000ff00007388 */ /* 0x0001e80000000800 */
[----:B------:R0:W-:Y:S04]  /*0c00*/  STS [R0+0x80], RZ ;  /* 0x000080ff00007388 */ /* 0x0001e80000000800 */
[----:B------:R0:W-:Y:S04]  /*0c10*/  STS [R0+0x100], RZ ;  /* 0x000100ff00007388 */ /* 0x0001e80000000800 */
[----:B------:R0:W-:Y:S04]  /*0c20*/  STS [R0+0x180], RZ ;  /* 0x000180ff00007388 */ /* 0x0001e80000000800 */
[----:B------:R0:W-:Y:S04]  /*0c30*/  STS [R0+0x200], RZ ;  /* 0x000200ff00007388 */ /* 0x0001e80000000800 */
[----:B------:R0:W-:Y:S04]  /*0c40*/  STS [R0+0x280], RZ ;  /* 0x000280ff00007388 */ /* 0x0001e80000000800 */
[----:B------:R0:W-:Y:S04]  /*0c50*/  STS [R0+0x300], RZ ;  /* 0x000300ff00007388 */ /* 0x0001e80000000800 */
[----:B------:R0:W-:Y:S02]  /*0c60*/  STS [R0+0x380], RZ ;  /* 0x000380ff00007388 */ /* 0x0001e40000000800 */
.L_x_10:
[----:B------:R-:W-:Y:S05]  /*0c70*/  BSYNC.RECONVERGENT B1 ;  /* 0x0000000000017941 */ /* 0x000fea0003800200 */
.L_x_9:
[----:B------:R-:W-:Y:S05]  /*0c80*/  @!P1 BRA `(.L_x_8) ;  /* 0x0000000000489947 */ /* 0x000fea0003800000 */
[----:B------:R-:W-:Y:S02]  /*0c90*/  ISETP.GE.U32.AND P0, PT, R11, 0x4, PT ;  /* 0x000000040b00780c */ /* 0x000fe40003f06070 */
[----:B------:R-:W-:-:S04]  /*0ca0*/  LOP3.LUT R6, R6, 0x3, RZ, 0xc0, !PT ;  /* 0x0000000306067812 */ /* 0x000fc800078ec0ff */
[----:B------:R-:W-:-:S07]  /*0cb0*/  ISETP.NE.AND P1, PT, R6, RZ, PT ;  /* 0x000000ff0600720c */ /* 0x000fce0003f25270 */
[C---:B0-----:R-:W-:Y:S02]  /*0cc0*/  @P0 IMAD R0, R7.reuse, 0x4, R4 ;  /* 0x0000000407000824 */ /* 0x041fe400078e0204 */
[----:B------:R-:W-:-:S03]  /*0cd0*/  @P0 VIADD R7, R7, 0x80 ;  /* 0x0000008007070836 */ /* 0x000fc60000000000 */
[----:B------:R1:W-:Y:S04]  /*0ce0*/  @P0 STS [R0], RZ ;  /* 0x000000ff00000388 */ /* 0x0003e80000000800 */
[----:B------:R1:W-:Y:S04]  /*0cf0*/  @P0 STS [R0+0x80], RZ ;  /* 0x000080ff00000388 */ /* 0x0003e80000000800 */
[----:B------:R1:W-:Y:S04]  /*0d00*/  @P0 STS [R0+0x100], RZ ;  /* 0x000100ff00000388 */ /* 0x0003e80000000800 */
[----:B------:R1:W-:Y:S01]  /*0d10*/  @P0 STS [R0+0x180], RZ ;  /* 0x000180ff00000388 */ /* 0x0003e20000000800 */
[----:B------:R-:W-:Y:S05]  /*0d20*/  @!P1 BRA `(.L_x_8) ;  /* 0x0000000000209947 */ /* 0x000fea0003800000 */
[----:B------:R-:W-:Y:S02]  /*0d30*/  IMAD R5, R7, 0x4, R5 ;  /* 0x0000000407057824 */ /* 0x000fe400078e0205 */
[----:B------:R-:W-:Y:S02]  /*0d40*/  IMAD.MOV R6, RZ, RZ, -R6 ;  /* 0x000000ffff067224 */ /* 0x000fe400078e0a06 */
[----:B------:R-:W-:-:S07]  /*0d50*/  VIADD R5, R5, UR4 ;  /* 0x0000000405057c36 */ /* 0x000fce0008000000 */
.L_x_11:
[----:B------:R-:W-:Y:S01]  /*0d60*/  VIADD R6, R6, 0x1 ;  /* 0x0000000106067836 */ /* 0x000fe20000000000 */
[----:B------:R0:W-:Y:S04]  /*0d70*/  STS [R5], RZ ;  /* 0x000000ff05007388 */ /* 0x0001e80000000800 */
[----:B------:R-:W-:Y:S01]  /*0d80*/  ISETP.NE.AND P0, PT, R6, RZ, PT ;  /* 0x000000ff0600720c */ /* 0x000fe20003f05270 */
[----:B0-----:R-:W-:-:S12]  /*0d90*/  VIADD R5, R5, 0x80 ;  /* 0x0000008005057836 */ /* 0x001fd80000000000 */
[----:B------:R-:W-:Y:S05]  /*0da0*/  @P0 BRA `(.L_x_11) ;  /* 0xfffffffc00ec0947 */ /* 0x000fea000383ffff */
.L_x_8:
[----:B------:R-:W-:Y:S05]  /*0db0*/  BSYNC.RECONVERGENT B0 ;  /* 0x0000000000007941 */ /* 0x000fea0003800200 */
.L_x_7:
[----:B------:R-:W2:Y:S01]  /*0dc0*/  LDCU UR6, c[0x0][0x3c4] ;  /* 0x00007880ff0677ac */ /* 0x000ea20008000800 */
[----:B-----5:R-:W-:Y:S01]  /*0dd0*/  LOP3.LUT R45, R44, 0x80000000, RZ, 0x3c, !PT ;  /* 0x800000002c2d7812 */ /* 0x020fe200078e3cff */
[----:B------:R-:W-:Y:S01]  /*0de0*/  BSSY.RECONVERGENT B0, `(.L_x_12) ;  /* 0x0000089000007945 */ /* 0x000fe20003800200 */
[----:B------:R-:W-:Y:S02]  /*0df0*/  LOP3.LUT R6, R43, 0x80000000, RZ, 0x3c, !PT ;  /* 0x800000002b067812 */ /* 0x000fe400078e3cff */
[----:B01----:R-:W-:Y:S02]  /*0e00*/  LOP3.LUT R0, R42, 0x80000000, RZ, 0x3c, !PT ;  /* 0x800000002a007812 */ /* 0x003fe400078e3cff */
[----:B------:R-:W-:Y:S02]  /*0e10*/  LOP3.LUT R41, R8, 0x80000000, RZ, 0x3c, !PT ;  /* 0x8000000008297812 */ /* 0x000fe400078e3cff */
[----:B------:R-:W-:Y:S02]  /*0e20*/  LOP3.LUT R40, R9, 0x80000000, RZ, 0x3c, !PT ;  /* 0x8000000009287812 */ /* 0x000fe400078e3cff */
[----:B------:R-:W-:-:S02]  /*0e30*/  LOP3.LUT R39, R10, 0x80000000, RZ, 0x3c, !PT ;  /* 0x800000000a277812 */ /* 0x000fc400078e3cff */
[----:B------:R-:W-:Y:S02]  /*0e40*/  LOP3.LUT R38, R13, 0x80000000, RZ, 0x3c, !PT ;  /* 0x800000000d267812 */ /* 0x000fe400078e3cff */
[----:B------:R-:W-:Y:S02]  /*0e50*/  LOP3.LUT R37, R14, 0x80000000, RZ, 0x3c, !PT ;  /* 0x800000000e257812 */ /* 0x000fe400078e3cff */
[----:B------:R-:W-:Y:S02]  /*0e60*/  LOP3.LUT R36, R15, 0x80000000, RZ, 0x3c, !PT ;  /* 0x800000000f247812 */ /* 0x000fe400078e3cff */
[----:B--2---:R-:W-:Y:S02]  /*0e70*/  SHF.R.U32.HI R47, RZ, UR6, R45 ;  /* 0x00000006ff2f7c19 */ /* 0x004fe4000801162d */
[----:B------:R-:W-:Y:S02]  /*0e80*/  SHF.R.U32.HI R7, RZ, UR6, R6 ;  /* 0x00000006ff077c19 */ /* 0x000fe40008011606 */
[----:B------:R-:W-:-:S02]  /*0e90*/  LOP3.LUT R47, R47, UR5, RZ, 0x30, !PT ;  /* 0x000000052f2f7c12 */ /* 0x000fc4000f8e30ff */
[----:B------:R-:W-:Y:S02]  /*0ea0*/  SHF.R.U32.HI R11, RZ, UR6, R0 ;  /* 0x00000006ff0b7c19 */ /* 0x000fe40008011600 */
[----:B------:R-:W-:Y:S01]  /*0eb0*/  SHF.R.U32.HI R25, RZ, UR6, R41 ;  /* 0x00000006ff197c19 */ /* 0x000fe20008011629 */
[----:B------:R-:W-:Y:S01]  /*0ec0*/  IMAD R5, R47, 0x4, R4 ;  /* 0x000000042f057824 */ /* 0x000fe200078e0204 */
[----:B------:R-:W-:Y:S01]  /*0ed0*/  LOP3.LUT R7, R7, UR5, RZ, 0x30, !PT ;  /* 0x0000000507077c12 */ /* 0x000fe2000f8e30ff */
[----:B------:R-:W-:Y:S01]  /*0ee0*/  NOP ;  /* 0x0000000000007918 */ /* 0x000fe20000000000 */
[----:B------:R-:W-:Y:S02]  /*0ef0*/  SHF.R.U32.HI R26, RZ, UR6, R40 ;  /* 0x00000006ff1a7c19 */ /* 0x000fe40008011628 */
[----:B------:R0:W-:Y:S01]  /*0f00*/  ATOMS.POPC.INC.32 RZ, [R5+URZ] ;  /* 0x0000000005ff7f8c */ /* 0x0001e2000d8000ff */
[----:B------:R-:W-:Y:S01]  /*0f10*/  LOP3.LUT R11, R11, UR5, RZ, 0x30, !PT ;  /* 0x000000050b0b7c12 */ /* 0x000fe2000f8e30ff */
[----:B------:R-:W-:Y:S01]  /*0f20*/  IMAD R7, R7, 0x4, R4 ;  /* 0x0000000407077824 */ /* 0x000fe200078e0204 */
[----:B------:R-:W-:-:S02]  /*0f30*/  SHF.R.U32.HI R27, RZ, UR6, R39 ;  /* 0x00000006ff1b7c19 */ /* 0x000fc40008011627 */
[----:B------:R-:W-:Y:S01]  /*0f40*/  LOP3.LUT R25, R25, UR5, RZ, 0x30, !PT ;  /* 0x0000000519197c12 */ /* 0x000fe2000f8e30ff */
[--C-:B------:R-:W-:Y:S01]  /*0f50*/  IMAD R11, R11, 0x4, R4.reuse ;  /* 0x000000040b0b7824 */ /* 0x100fe200078e0204 */
[----:B------:R-:W-:Y:S01]  /*0f60*/  LOP3.LUT R27, R27, UR5, RZ, 0x30, !PT ;  /* 0x000000051b1b7c12 */ /* 0x000fe2000f8e30ff */
[----:B------:R1:W-:Y:S01]  /*0f70*/  ATOMS.POPC.INC.32 RZ, [R7+URZ] ;  /* 0x0000000007ff7f8c */ /* 0x0003e2000d8000ff */
[----:B0-----:R-:W-:Y:S01]  /*0f80*/  LOP3.LUT R5, R26, UR5, RZ, 0x30, !PT ;  /* 0x000000051a057c12 */ /* 0x001fe2000f8e30ff */
[--C-:B------:R-:W-:Y:S01]  /*0f90*/  IMAD R25, R25, 0x4, R4.reuse ;  /* 0x0000000419197824 */ /* 0x100fe200078e0204 */
[----:B------:R-:W-:Y:S01]  /*0fa0*/  LOP3.LUT R26, R12, 0x80000000, RZ, 0x3c, !PT ;  /* 0x800000000c1a7812 */ /* 0x000fe200078e3cff */
[----:B------:R0:W-:Y:S01]  /*0fb0*/  ATOMS.POPC.INC.32 RZ, [R11+URZ] ;  /* 0x000000000bff7f8c */ /* 0x0001e2000d8000ff */
[----:B------:R-:W-:Y:S01]  /*0fc0*/  LOP3.LUT R35, R16, 0x80000000, RZ, 0x3c, !PT ;  /* 0x8000000010237812 */ /* 0x000fe200078e3cff */
[----:B------:R-:W-:Y:S01]  /*0fd0*/  IMAD R5, R5, 0x4, R4 ;  /* 0x0000000405057824 */ /* 0x000fe200078e0204 */
[----:B------:R-:W-:Y:S01]  /*0fe0*/  SHF.R.U32.HI R26, RZ, UR6, R26 ;  /* 0x00000006ff1a7c19 */ /* 0x000fe2000801161a */
[----:B------:R-:W-:Y:S01]  /*0ff0*/  IMAD R27, R27, 0x4, R4 ;  /* 0x000000041b1b7824 */ /* 0x000fe200078e0204 */
[----:B------:R2:W-:Y:S01]  /*1000*/  ATOMS.POPC.INC.32 RZ, [R25+URZ] ;  /* 0x0000000019ff7f8c */ /* 0x0005e2000d8000ff */
[----:B-1----:R-:W-:-:S02]  /*1010*/  SHF.R.U32.HI R7, RZ, UR6, R37 ;  /* 0x00000006ff077c19 */ /* 0x002fc40008011625 */
[----:B0-----:R-:W-:Y:S01]  /*1020*/  SHF.R.U32.HI R11, RZ, UR6, R38 ;  /* 0x00000006ff0b7c19 */ /* 0x001fe20008011626 */
[----:B------:R0:W-:Y:S01]  /*1030*/  ATOMS.POPC.INC.32 RZ, [R5+URZ] ;  /* 0x0000000005ff7f8c */ /* 0x0001e2000d8000ff */
[----:B------:R-:W-:Y:S02]  /*1040*/  SHF.R.U32.HI R28, RZ, UR6, R36 ;  /* 0x00000006ff1c7c19 */ /* 0x000fe40008011624 */
[----:B------:R-:W-:Y:S01]  /*1050*/  LOP3.LUT R11, R11, UR5, RZ, 0x30, !PT ;  /* 0x000000050b0b7c12 */ /* 0x000fe2000f8e30ff */
[----:B------:R1:W-:Y:S01]  /*1060*/  ATOMS.POPC.INC.32 RZ, [R27+URZ] ;  /* 0x000000001bff7f8c */ /* 0x0003e2000d8000ff */
[----:B--2---:R-:W-:Y:S02]  /*1070*/  LOP3.LUT R25, R26, UR5, RZ, 0x30, !PT ;  /* 0x000000051a197c12 */ /* 0x004fe4000f8e30ff */
[----:B------:R-:W-:Y:S01]  /*1080*/  SHF.R.U32.HI R26, RZ, UR6, R35 ;  /* 0x00000006ff1a7c19 */ /* 0x000fe20008011623 */
[--C-:B0-----:R-:W-:Y:S01]  /*1090*/  IMAD R5, R11, 0x4, R4.reuse ;  /* 0x000000040b057824 */ /* 0x101fe200078e0204 */
[----:B------:R-:W-:Y:S01]  /*10a0*/  LOP3.LUT R7, R7, UR5, RZ, 0x30, !PT ;  /* 0x0000000507077c12 */ /* 0x000fe2000f8e30ff */
[----:B------:R-:W-:Y:S01]  /*10b0*/  IMAD R25, R25, 0x4, R4 ;  /* 0x0000000419197824 */ /* 0x000fe200078e0204 */
[----:B------:R-:W-:-:S02]  /*10c0*/  LOP3.LUT R29, R26, UR5, RZ, 0x30, !PT ;  /* 0x000000051a1d7c12 */ /* 0x000fc4000f8e30ff */
[----:B-1----:R-:W-:Y:S01]  /*10d0*/  LOP3.LUT R27, R28, UR5, RZ, 0x30, !PT ;  /* 0x000000051c1b7c12 */ /* 0x002fe2000f8e30ff */
[--C-:B------:R-:W-:Y:S01]  /*10e0*/  IMAD R26, R7, 0x4, R4.reuse ;  /* 0x00000004071a7824 */ /* 0x100fe200078e0204 */
[----:B------:R-:W-:Y:S01]  /*10f0*/  LOP3.LUT R34, R17, 0x80000000, RZ, 0x3c, !PT ;  /* 0x8000000011227812 */ /* 0x000fe200078e3cff */
[--C-:B------:R-:W-:Y:S01]  /*1100*/  IMAD R28, R29, 0x4, R4.reuse ;  /* 0x000000041d1c7824 */ /* 0x100fe200078e0204 */
[----:B------:R-:W-:Y:S01]  /*1110*/  LOP3.LUT R48, R18, 0x80000000, RZ, 0x3c, !PT ;  /* 0x8000000012307812 */ /* 0x000fe200078e3cff */
[----:B------:R-:W-:Y:S01]  /*1120*/  IMAD R27, R27, 0x4, R4 ;  /* 0x000000041b1b7824 */ /* 0x000fe200078e0204 */
[----:B------:R-:W-:Y:S01]  /*1130*/  ATOMS.POPC.INC.32 RZ, [R25+URZ] ;  /* 0x0000000019ff7f8c */ /* 0x000fe2000d8000ff */
[----:B------:R-:W-:Y:S02]  /*1140*/  LOP3.LUT R33, R19, 0x80000000, RZ, 0x3c, !PT ;  /* 0x8000000013217812 */ /* 0x000fe400078e3cff */
[----:B------:R-:W-:Y:S01]  /*1150*/  LOP3.LUT R32, R20, 0x80000000, RZ, 0x3c, !PT ;  /* 0x8000000014207812 */ /* 0x000fe200078e3cff */
[----:B------:R-:W-:Y:S01]  /*1160*/  ATOMS.POPC.INC.32 RZ, [R5+URZ] ;  /* 0x0000000005ff7f8c */ /* 0x000fe2000d8000ff */
[----:B------:R-:W-:-:S02]  /*1170*/  LOP3.LUT R31, R21, 0x80000000, RZ, 0x3c, !PT ;  /* 0x80000000151f7812 */ /* 0x000fc400078e3cff */
[----:B------:R-:W-:Y:S01]  /*1180*/  SHF.R.U32.HI R53, RZ, UR6, R34 ;  /* 0x00000006ff357c19 */ /* 0x000fe20008011622 */
[----:B------:R-:W-:Y:S01]  /*1190*/  ATOMS.POPC.INC.32 RZ, [R26+URZ] ;  /* 0x000000001aff7f8c */ /* 0x000fe2000d8000ff */
[----:B------:R-:W-:Y:S02]  /*11a0*/  LOP3.LUT R30, R22, 0x80000000, RZ, 0x3c, !PT ;  /* 0x80000000161e7812 */ /* 0x000fe400078e3cff */
[----:B------:R-:W-:Y:S01]  /*11b0*/  SHF.R.U32.HI R48, RZ, UR6, R48 ;  /* 0x00000006ff307c19 */ /* 0x000fe20008011630 */
[----:B------:R0:W-:Y:S01]  /*11c0*/  ATOMS.POPC.INC.32 RZ, [R27+URZ] ;  /* 0x000000001bff7f8c */ /* 0x0001e2000d8000ff */
[----:B------:R-:W-:Y:S02]  /*11d0*/  LOP3.LUT R29, R23, 0x80000000, RZ, 0x3c, !PT ;  /* 0x80000000171d7812 */ /* 0x000fe400078e3cff */
[----:B------:R-:W-:Y:S01]  /*11e0*/  SHF.R.U32.HI R50, RZ, UR6, R33 ;  /* 0x00000006ff327c19 */ /* 0x000fe20008011621 */
[----:B------:R1:W-:Y:S01]  /*11f0*/  ATOMS.POPC.INC.32 RZ, [R28+URZ] ;  /* 0x000000001cff7f8c */ /* 0x0003e2000d8000ff */
[----:B------:R-:W-:-:S02]  /*1200*/  SHF.R.U32.HI R51, RZ, UR6, R32 ;  /* 0x00000006ff337c19 */ /* 0x000fc40008011620 */
[----:B------:R-:W-:Y:S02]  /*1210*/  LOP3.LUT R53, R53, UR5, RZ, 0x30, !PT ;  /* 0x0000000535357c12 */ /* 0x000fe4000f8e30ff */
[----:B0-----:R-:W-:Y:S02]  /*1220*/  SHF.R.U32.HI R27, RZ, UR6, R31 ;  /* 0x00000006ff1b7c19 */ /* 0x001fe4000801161f */
[----:B------:R-:W-:Y:S01]  /*1230*/  LOP3.LUT R48, R48, UR5, RZ, 0x30, !PT ;  /* 0x0000000530307c12 */ /* 0x000fe2000f8e30ff */
[----:B------:R-:W-:Y:S01]  /*1240*/  IMAD R26, R53, 0x4, R4 ;  /* 0x00000004351a7824 */ /* 0x000fe200078e0204 */
[----:B-1----:R-:W-:Y:S02]  /*1250*/  LOP3.LUT R28, R24, 0x80000000, RZ, 0x3c, !PT ;  /* 0x80000000181c7812 */ /* 0x002fe400078e3cff */
[----:B------:R-:W-:Y:S01]  /*1260*/  SHF.R.U32.HI R25, RZ, UR6, R30 ;  /* 0x00000006ff197c19 */ /* 0x000fe2000801161e */
[----:B------:R-:W-:Y:S01]  /*1270*/  IMAD R48, R48, 0x4, R4 ;  /* 0x0000000430307824 */ /* 0x000fe200078e0204 */
[----:B------:R-:W-:Y:S01]  /*1280*/  LOP3.LUT R50, R50, UR5, RZ, 0x30, !PT ;  /* 0x0000000532327c12 */ /* 0x000fe2000f8e30ff */
[----:B------:R0:W-:Y:S01]  /*1290*/  ATOMS.POPC.INC.32 RZ, [R26+URZ] ;  /* 0x000000001aff7f8c */ /* 0x0001e2000d8000ff */
[----:B------:R-:W-:-:S02]  /*12a0*/  SHF.R.U32.HI R5, RZ, UR6, R29 ;  /* 0x00000006ff057c19 */ /* 0x000fc4000801161d */
[----:B------:R-:W-:Y:S01]  /*12b0*/  LOP3.LUT R51, R51, UR5, RZ, 0x30, !PT ;  /* 0x0000000533337c12 */ /* 0x000fe2000f8e30ff */
[----:B------:R-:W-:Y:S01]  /*12c0*/  IMAD R50, R50, 0x4, R4 ;  /* 0x0000000432327824 */ /* 0x000fe200078e0204 */
[----:B------:R-:W-:Y:S01]  /*12d0*/  SHF.R.U32.HI R49, RZ, UR6, R28 ;  /* 0x00000006ff317c19 */ /* 0x000fe2000801161c */
[----:B------:R0:W-:Y:S01]  /*12e0*/  ATOMS.POPC.INC.32 RZ, [R48+URZ] ;  /* 0x0000000030ff7f8c */ /* 0x0001e2000d8000ff */
[----:B------:R-:W-:Y:S01]  /*12f0*/  LOP3.LUT R27, R27, UR5, RZ, 0x30, !PT ;  /* 0x000000051b1b7c12 */ /* 0x000fe2000f8e30ff */
[--C-:B------:R-:W-:Y:S01]  /*1300*/  IMAD R51, R51, 0x4, R4.reuse ;  /* 0x0000000433337824 */ /* 0x100fe200078e0204 */
[----:B------:R-:W-:Y:S01]  /*1310*/  LOP3.LUT R25, R25, UR5, RZ, 0x30, !PT ;  /* 0x0000000519197c12 */ /* 0x000fe2000f8e30ff */
[----:B------:R0:W-:Y:S01]  /*1320*/  ATOMS.POPC.INC.32 RZ, [R50+URZ] ;  /* 0x0000000032ff7f8c */ /* 0x0001e2000d8000ff */
[----:B------:R-:W-:Y:S01]  /*1330*/  LOP3.LUT R5, R5, UR5, RZ, 0x30, !PT ;  /* 0x0000000505057c12 */ /* 0x000fe2000f8e30ff */
[--C-:B------:R-:W-:Y:S01]  /*1340*/  IMAD R52, R27, 0x4, R4.reuse ;  /* 0x000000041b347824 */ /* 0x100fe200078e0204 */
[----:B------:R-:W-:Y:S01]  /*1350*/  ISETP.GT.U32.AND P1, PT, R3, 0xff, PT ;  /* 0x000000ff0300780c */ /* 0x000fe20003f24070 */
[--C-:B------:R-:W-:Y:S01]  /*1360*/  IMAD R25, R25, 0x4, R4.reuse ;  /* 0x0000000419197824 */ /* 0x100fe200078e0204 */
[----:B------:R-:W-:Y:S01]  /*1370*/  LOP3.LUT R49, R49, UR5, RZ, 0x30, !PT ;  /* 0x0000000531317c12 */ /* 0x000fe2000f8e30ff */
[----:B------:R-:W-:Y:S01]  /*1380*/  IMAD R5, R5, 0x4, R4 ;  /* 0x0000000405057824 */ /* 0x000fe200078e0204 */
[----:B------:R0:W-:Y:S01]  /*1390*/  ATOMS.POPC.INC.32 RZ, [R51+URZ] ;  /* 0x0000000033ff7f8c */ /* 0x0001e2000d8000ff */
[----:B------:R-:W-:Y:S01]  /*13a0*/  P2R R53, PR, RZ, 0x2 ;  /* 0x00000002ff357803 */ /* 0x000fe20000000000 */
[----:B------:R-:W-:-:S02]  /*13b0*/  IMAD.MOV.U32 R27, RZ, RZ, RZ ;  /* 0x000000ffff1b7224 */ /* 0x000fc400078e00ff */
[----:B------:R-:W-:Y:S01]  /*13c0*/  IMAD R49, R49, 0x4, R4 ;  /* 0x0000000431317824 */ /* 0x000fe200078e0204 */
[----:B------:R0:W-:Y:S01]  /*13d0*/  ATOMS.POPC.INC.32 RZ, [R52+URZ] ;  /* 0x0000000034ff7f8c */ /* 0x0001e2000d8000ff */
[----:B------:R-:W-:-:S03]  /*13e0*/  LEA R4, R3, UR4, 0x2 ;  /* 0x0000000403047c11 */ /* 0x000fc6000f8e10ff */
[----:B------:R0:W-:Y:S04]  /*13f0*/  ATOMS.POPC.INC.32 RZ, [R25+URZ] ;  /* 0x0000000019ff7f8c */ /* 0x0001e8000d8000ff */
[----:B------:R0:W-:Y:S04]  /*1400*/  ATOMS.POPC.INC.32 RZ, [R5+URZ] ;  /* 0x0000000005ff7f8c */ /* 0x0001e8000d8000ff */
[----:B------:R0:W-:Y:S01]  /*1410*/  ATOMS.POPC.INC.32 RZ, [R49+URZ] ;  /* 0x0000000031ff7f8c */ /* 0x0001e2000d8000ff */
[----:B------:R-:W-:Y:S06]  /*1420*/  BAR.SYNC.DEFER_BLOCKING 0x0 ;  /* 0x0000000000007b1d */ /* 0x000fec0000010000 */
[----:B------:R-:W-:Y:S05]  /*1430*/  @P1 BRA `(.L_x_13) ;  /* 0x00000000008c1947 */ /* 0x000fea0003800000 */
[----:B0-----:R-:W0:Y:S04]  /*1440*/  LDS R51, [R4] ;  /* 0x0000000004337984 */ /* 0x001e280000000800 */
[----:B------:R-:W1:Y:S04]  /*1450*/  LDS R26, [R4+0x400] ;  /* 0x00040000041a7984 */ /* 0x000e680000000800 */
[----:B------:R-:W2:Y:S04]  /*1460*/  LDS R5, [R4+0x800] ;  /* 0x0008000004057984 */ /* 0x000ea80000000800 */
[----:B------:R-:W3:Y:S04]  /*1470*/  LDS R48, [R4+0xc00] ;  /* 0x000c000004307984 */ /* 0x000ee80000000800 */
[----:B------:R-:W4:Y:S04]  /*1480*/  LDS R49, [R4+0x1000] ;  /* 0x0010000004317984 */ /* 0x000f280000000800 */
[----:B------:R-:W5:Y:S04]  /*1490*/  LDS R50, [R4+0x1400] ;  /* 0x0014000004327984 */ /* 0x000f680000000800 */
[----:B------:R-:W-:Y:S04]  /*14a0*/  LDS R27, [R4+0x2000] ;  /* 0x00200000041b7984 */ /* 0x000fe80000000800 */
[----:B------:R-:W-:Y:S04]  /*14b0*/  STS [R4], RZ ;  /* 0x000000ff04007388 */ /* 0x000fe80000000800 */
[----:B0-----:R-:W-:Y:S01]  /*14c0*/  STS [R4+0x400], R51 ;  /* 0x0004003304007388 */ /* 0x001fe20000000800 */
[----:B-1----:R-:W-:-:S03]  /*14d0*/  IMAD.IADD R52, R51, 0x1, R26 ;  /* 0x0000000133347824 */ /* 0x002fc600078e021a */
[----:B------:R-:W-:Y:S01]  /*14e0*/  LDS R26, [R4+0x2400] ;  /* 0x00240000041a7984 */ /* 0x000fe20000000800 */
[----:B--2---:R-:W-:-:S03]  /*14f0*/  IMAD.IADD R25, R52, 0x1, R5 ;  /* 0x0000000134197824 */ /* 0x004fc600078e0205 */
[----:B------:R-:W0:Y:S04]  /*1500*/  LDS R5, [R4+0x1800] ;  /* 0x0018000004057984 */ /* 0x000e280000000800 */
[----:B------:R3:W-:Y:S04]  /*1510*/  STS [R4+0x800], R52 ;  /* 0x0008003404007388 */ /* 0x0007e80000000800 */
[----:B------:R-:W-:Y:S01]  /*1520*/  STS [R4+0xc00], R25 ;  /* 0x000c001904007388 */ /* 0x000fe20000000800 */
[----:B---3--:R-:W-:-:S03]  /*1530*/  IMAD.IADD R52, R25, 0x1, R48 ;  /* 0x0000000119347824 */ /* 0x008fc600078e0230 */
[----:B------:R-:W1:Y:S01]  /*1540*/  LDS R48, [R4+0x1c00] ;  /* 0x001c000004307984 */ /* 0x000e620000000800 */
[----:B----4-:R-:W-:-:S03]  /*1550*/  IMAD.IADD R49, R52, 0x1, R49 ;  /* 0x0000000134317824 */ /* 0x010fc600078e0231 */
[----:B------:R-:W2:Y:S01]  /*1560*/  LDS R25, [R4+0x2800] ;  /* 0x0028000004197984 */ /* 0x000ea20000000800 */
[----:B-----5:R-:W-:-:S03]  /*1570*/  IMAD.IADD R51, R49, 0x1, R50 ;  /* 0x0000000131337824 */ /* 0x020fc600078e0232 */
[----:B------:R-:W3:Y:S04]  /*1580*/  LDS R50, [R4+0x2c00] ;  /* 0x002c000004327984 */ /* 0x000ee80000000800 */
[----:B------:R-:W-:Y:S04]  /*1590*/  STS [R4+0x1000], R52 ;  /* 0x0010003404007388 */ /* 0x000fe80000000800 */
[----:B------:R-:W-:Y:S04]  /*15a0*/  STS [R4+0x1400], R49 ;  /* 0x0014003104007388 */ /* 0x000fe80000000800 */
[----:B------:R-:W-:Y:S01]  /*15b0*/  STS [R4+0x1800], R51 ;  /* 0x0018003304007388 */ /* 0x000fe20000000800 */
[----:B0-----:R-:W-:-:S05]  /*15c0*/  IMAD.IADD R5, R51, 0x1, R5 ;  /* 0x0000000133057824 */ /* 0x001fca00078e0205 */
[----:B------:R-:W-:Y:S01]  /*15d0*/  STS [R4+0x1c00], R5 ;  /* 0x001c000504007388 */ /* 0x000fe20000000800 */
[----:B-1----:R-:W-:-:S04]  /*15e0*/  IMAD.IADD R48, R5, 0x1, R48 ;  /* 0x0000000105307824 */ /* 0x002fc800078e0230 */
[----:B------:R-:W-:Y:S01]  /*15f0*/  IMAD.IADD R27, R48, 0x1, R27 ;  /* 0x00000001301b7824 */ /* 0x000fe200078e021b */
[----:B------:R-:W-:Y:S03]  /*1600*/  STS [R4+0x2000], R48 ;  /* 0x0020003004007388 */ /* 0x000fe60000000800 */
[----:B------:R-:W-:Y:S01]  /*1610*/  IMAD.IADD R26, R27, 0x1, R26 ;  /* 0x000000011b1a7824 */ /* 0x000fe200078e021a */
[----:B------:R3:W-:Y:S03]  /*1620*/  STS [R4+0x2400], R27 ;  /* 0x0024001b04007388 */ /* 0x0007e60000000800 */
[----:B--2---:R-:W-:Y:S01]  /*1630*/  IMAD.IADD R25, R26, 0x1, R25 ;  /* 0x000000011a197824 */ /* 0x004fe200078e0219 */
[----:B------:R1:W-:Y:S04]  /*1640*/  STS [R4+0x2800], R26 ;  /* 0x0028001a04007388 */ /* 0x0003e80000000800 */
[----:B------:R1:W-:Y:S01]  /*1650*/  STS [R4+0x2c00], R25 ;  /* 0x002c001904007388 */ /* 0x0003e20000000800 */
[----:B---3--:R-:W-:-:S07]  /*1660*/  IMAD.IADD R27, R25, 0x1, R50 ;  /* 0x00000001191b7824 */ /* 0x008fce00078e0232 */
.L_x_13:
[----:B------:R-:W-:Y:S05]  /*1670*/  BSYNC.RECONVERGENT B0 ;  /* 0x0000000000007941 */ /* 0x000fea0003800200 */
.L_x_12:
[----:B01----:R-:W0:Y:S01]  /*1680*/  LDC.64 R4, c[0x0][0x380] ;  /* 0x0000e000ff047b82 */ /* 0x003e220000000a00 */
[C---:B------:R-:W-:Y:S01]  /*1690*/  ISETP.NE.AND P0, PT, R27.reuse, 0x1c80, PT ;  /* 0x00001c801b00780c */ /* 0x040fe20003f05270 */
[----:B------:R-:W-:Y:S01]  /*16a0*/  IMAD.U32 R25, RZ, RZ, UR7 ;  /* 0x00000007ff197e24 */ /* 0x000fe2000f8e00ff */
[----:B------:R-:W-:Y:S02]  /*16b0*/  @!P1 LOP3.LUT R49, R27, 0x40000000, RZ, 0xfc, !PT ;  /* 0x400000001b319812 */ /* 0x000fe400078efcff */
[----:B------:R-:W-:Y:S01]  /*16c0*/  ISETP.LT.U32.AND P0, PT, R3, 0x100, !P0 ;  /* 0x000001000300780c */ /* 0x000fe20004701070 */
[----:B------:R-:W-:Y:S01]  /*16d0*/  IMAD R25, R25, 0x100, R3 ;  /* 0x0000010019197824 */ /* 0x000fe200078e0203 */
[----:B------:R-:W-:-:S03]  /*16e0*/  LOP3.LUT R26, R18, 0x80000000, RZ, 0x3c, !PT ;  /* 0x80000000121a7812 */ /* 0x000fc600078e3cff */
[----:B0-----:R-:W-:Y:S01]  /*16f0*/  IMAD.WIDE R4, R25, 0x4, R4 ;  /* 0x0000000419047825 */ /* 0x001fe200078e0204 */
[----:B------:R-:W-:-:S04]  /*1700*/  LOP3.LUT R25, R12, 0x80000000, RZ, 0x3c, !PT ;  /* 0x800000000c197812 */ /* 0x000fc800078e3cff */
[----:B------:R0:W-:Y:S03]  /*1710*/  @!P1 STG.E.STRONG.SYS desc[UR8][R4.64], R49 ;  /* 0x0000003104009986 */ /* 0x0001e6000c115908 */
[----:B------:R-:W-:Y:S06]  /*1720*/  BAR.RED.OR.DEFER_BLOCKING 0x0, P0 ;  /* 0x0000000000007b1d */ /* 0x000fec0000014800 */
[----:B------:R-:W1:Y:S02]  /*1730*/  B2R.RESULT RZ, P0 ;  /* 0x0000000000ff731c */ /* 0x000e640000004000 */
[----:B01----:R-:W-:Y:S05]  /*1740*/  @!P0 BRA `(.L_x_14) ;  /* 0x0000000800908947 */ /* 0x003fea0003800000 */
[C---:B------:R-:W-:Y:S01]  /*1750*/  ISETP.GT.U32.AND P0, PT, R3.reuse, R47, PT ;  /* 0x0000002f0300720c */ /* 0x040fe20003f04070 */
[----:B------:R-:W-:Y:S01]  /*1760*/  BSSY B1, `(.L_x_15) ;  /* 0x000002e000017945 */ /* 0x000fe20003800000 */
[----:B------:R-:W-:Y:S02]  /*1770*/  LEA R11, R3, UR4, 0x3 ;  /* 0x00000004030b7c11 */ /* 0x000fe4000f8e18ff */
[----:B------:R-:W-:Y:S01]  /*1780*/  SEL R0, RZ, 0x1c80, !P0 ;  /* 0x00001c80ff007807 */ /* 0x000fe20004000000 */
[----:B------:R-:W-:Y:S08]  /*1790*/  @P1 BRA `(.L_x_16) ;  /* 0x0000000000a81947 */ /* 0x000ff00003800000 */
[----:B------:R-:W0:Y:S02]  /*17a0*/  LDC.64 R28, c[0x0][0x398] ;  /* 0x0000e600ff1c7b82 */ /* 0x000e240000000a00 */
[----:B0-----:R-:W-:-:S06]  /*17b0*/  IMAD.WIDE.U32 R28, R3, 0x8, R28 ;  /* 0x00000008031c7825 */ /* 0x001fcc00078e001c */
[----:B------:R-:W2:Y:S01]  /*17c0*/  LDG.E.64 R28, desc[UR8][R28.64] ;  /* 0x000000081c1c7981 */ /* 0x000ea2000c1e1b00 */
[----:B------:R-:W-:Y:S01]  /*17d0*/  UISETP.GE.AND UP0, UPT, UR7, 0x1, UPT ;  /* 0x000000010700788c */ /* 0x000fe2000bf06270 */
[----:B------:R-:W-:Y:S01]  /*17e0*/  IMAD.MOV.U32 R26, RZ, RZ, R27 ;  /* 0x000000ffff1a7224 */ /* 0x000fe200078e001b */
[----:B--2---:R-:W-:-:S04]  /*17f0*/  IADD3 R6, P0, PT, -R0, R28, RZ ;  /* 0x0000001c00067210 */ /* 0x004fc80007f1e1ff */
[----:B------:R-:W-:-:S05]  /*1800*/  IADD3.X R7, PT, PT, R29, -0x1, RZ, P0, !PT ;  /* 0xffffffff1d077810 */ /* 0x000fca00007fe4ff */
[----:B------:R0:W-:Y:S01]  /*1810*/  STS.64 [R11+0x7200], R6 ;  /* 0x007200060b007388 */ /* 0x0001e20000000a00 */
[----:B------:R-:W-:Y:S05]  /*1820*/  BRA.U !UP0, `(.L_x_17) ;  /* 0x00000001086c7547 */ /* 0x000fea000b800000 */
[----:B------:R-:W-:Y:S01]  /*1830*/  BSSY B0, `(.L_x_18) ;  /* 0x0000019000007945 */ /* 0x000fe20003800000 */
[----:B------:R-:W-:Y:S02]  /*1840*/  IMAD.MOV.U32 R25, RZ, RZ, -0x1 ;  /* 0xffffffffff197424 */ /* 0x000fe400078e00ff */
[----:B------:R-:W-:Y:S02]  /*1850*/  IMAD.U32 R28, RZ, RZ, UR7 ;  /* 0x00000007ff1c7e24 */ /* 0x000fe4000f8e00ff */
[----:B------:R-:W-:-:S07]  /*1860*/  IMAD.MOV.U32 R26, RZ, RZ, R27 ;  /* 0x000000ffff1a7224 */ /* 0x000fce00078e001b */
.L_x_22:
[----:B0-----:R-:W0:Y:S01]  /*1870*/  LDC.64 R6, c[0x0][0x380] ;  /* 0x0000e000ff067b82 */ /* 0x001e220000000a00 */
[----:B------:R-:W-:Y:S01]  /*1880*/  VIADD R31, R28, 0xffffffff ;  /* 0xffffffff1c1f7836 */ /* 0x000fe20000000000 */
[----:B------:R-:W-:Y:S03]  /*1890*/  BSSY B2, `(.L_x_19) ;  /* 0x0000008000027945 */ /* 0x000fe60003800000 */
[----:B------:R-:W-:-:S04]  /*18a0*/  IMAD R29, R31, 0x100, R3 ;  /* 0x000001001f1d7824 */ /* 0x000fc800078e0203 */
[----:B0-----:R-:W-:-:S07]  /*18b0*/  IMAD.WIDE R6, R29, 0x4, R6 ;  /* 0x000000041d067825 */ /* 0x001fce00078e0206 */
.L_x_20:
[----:B------:R-:W-:Y:S05]  /*18c0*/  YIELD ;  /* 0x0000000000007946 */ /* 0x000fea0003800000 */
[----:B------:R0:W-:Y:S06]  /*18d0*/  MEMBAR.SC.CTA ;  /* 0x0000000000007992 */ /* 0x0001ec0000000000 */
[----:B0-----:R-:W2:Y:S02]  /*18e0*/  LDG.E.STRONG.SYS R29, desc[UR8][R6.64] ;  /* 0x00000008061d7981 */ /* 0x001ea4000c1f5900 */
[----:B--2---:R-:W-:-:S13]  /*18f0*/  ISETP.NE.AND P0, PT, R29, RZ, PT ;  /* 0x000000ff1d00720c */ /* 0x004fda0003f05270 */
[----:B------:R-:W-:Y:S05]  /*1900*/  @!P0 BRA `(.L_x_20) ;  /* 0xfffffffc00ec8947 */ /* 0x000fea000383ffff */
[----:B------:R-:W-:Y:S05]  /*1910*/  BSYNC B2 ;  /* 0x0000000000027941 */ /* 0x000fea0003800000 */
.L_x_19:
[----:B------:R-:W-:Y:S01]  /*1920*/  BSSY.RECONVERGENT B2, `(.L_x_21) ;  /* 0x0000006000027945 */ /* 0x000fe20003800200 */
[C---:B------:R-:W-:Y:S02]  /*1930*/  ISETP.GT.AND P0, PT, R29.reuse, -0x1, PT ;  /* 0xffffffff1d00780c */ /* 0x040fe40003f04270 */
[----:B------:R-:W-:Y:S01]  /*1940*/  LOP3.LUT R29, R29, 0x3fffffff, RZ, 0xc0, !PT ;  /* 0x3fffffff1d1d7812 */ /* 0x000fe200078ec0ff */
[----:B------:R-:W-:Y:S05]  /*1950*/  WARPSYNC.EXCLUSIVE R25 ;  /* 0x0000000019007348 */ /* 0x000fea0003a00000 */
[----:B------:R-:W-:-:S05]  /*1960*/  IMAD.IADD R26, R29, 0x1, R26 ;  /* 0x000000011d1a7824 */ /* 0x000fca00078e021a */
[----:B------:R-:W-:-:S07]  /*1970*/  VOTE.ANY R25, PT, P0 ;  /* 0x0000000000197806 */ /* 0x000fce00000e0100 */
[----:B------:R-:W-:Y:S05]  /*1980*/  BSYNC.RECONVERGENT B2 ;  /* 0x0000000000027941 */ /* 0x000fea0003800200 */
.L_x_21:
[----:B------:R-:W-:Y:S01]  /*1990*/  ISETP.GT.U32.AND P1, PT, R28, 0x1, PT ;  /* 0x000000011c00780c */ /* 0x000fe20003f24070 */
[----:B------:R-:W-:-:S12]  /*19a0*/  IMAD.MOV.U32 R28, RZ, RZ, R31 ;  /* 0x000000ffff1c7224 */ /* 0x000fd800078e001f */
[----:B------:R-:W-:Y:S05]  /*19b0*/  @P0 BRA P1, `(.L_x_22) ;  /* 0xfffffffc00ac0947 */ /* 0x000fea000083ffff */
[----:B------:R-:W-:Y:S05]  /*19c0*/  BSYNC B0 ;  /* 0x0000000000007941 */ /* 0x000fea0003800000 */
.L_x_18:
[----:B------:R1:W2:Y:S02]  /*19d0*/  LDS.64 R6, [R11+0x7200] ;  /* 0x007200000b067984 */ /* 0x0002a40000000a00 */
.L_x_17:
[C---:B------:R-:W-:Y:S01]  /*19e0*/  IMAD.IADD R29, R26.reuse, 0x1, -R27 ;  /* 0x000000011a1d7824 */ /* 0x040fe200078e0a1b */
[----:B------:R-:W-:-:S04]  /*19f0*/  LOP3.LUT R25, R26, 0x80000000, RZ, 0xfc, !PT ;  /* 0x800000001a197812 */ /* 0x000fc800078efcff */
[C---:B0-2---:R-:W-:Y:S01]  /*1a00*/  IADD3 R6, P0, PT, R29.reuse, R6, RZ ;  /* 0x000000061d067210 */ /* 0x045fe20007f1e0ff */
[----:B------:R0:W-:Y:S03]  /*1a10*/  STG.E.STRONG.SYS desc[UR8][R4.64], R25 ;  /* 0x0000001904007986 */ /* 0x0001e6000c115908 */
[----:B------:R-:W-:-:S05]  /*1a20*/  LEA.HI.X.SX32 R7, R29, R7, 0x1, P0 ;  /* 0x000000071d077211 */ /* 0x000fca00000f0eff */
[----:B------:R0:W-:Y:S04]  /*1a30*/  STS.64 [R11+0x7200], R6 ;  /* 0x007200060b007388 */ /* 0x0001e80000000a00 */
.L_x_16:
[----:B------:R-:W-:Y:S05]  /*1a40*/  BSYNC B1 ;  /* 0x0000000000017941 */ /* 0x000fea0003800000 */
.L_x_15:
[----:B------:R-:W2:Y:S01]  /*1a50*/  LDC R26, c[0x0][0x3c0] ;  /* 0x0000f000ff1a7b82 */ /* 0x000ea20000000800 */
[----:B------:R-:W-:-:S07]  /*1a60*/  LEA R47, R47, UR4, 0x3 ;  /* 0x000000042f2f7c11 */ /* 0x000fce000f8e18ff */
[----:B0-----:R-:W0:Y:S01]  /*1a70*/  LDC.64 R4, c[0x0][0x390] ;  /* 0x0000e400ff047b82 */ /* 0x001e220000000a00 */
[----:B--2---:R-:W-:Y:S02]  /*1a80*/  ISETP.LE.AND P0, PT, R26, UR10, PT ;  /* 0x0000000a1a007c0c */ /* 0x004fe4000bf03270 */
[----:B0-----:R-:W-:-:S04]  /*1a90*/  ISETP.EQ.U32.AND P1, PT, R4, RZ, PT ;  /* 0x000000ff0400720c */ /* 0x001fc80003f22070 */
[----:B------:R-:W-:-:S04]  /*1aa0*/  ISETP.EQ.OR.EX P0, PT, R5, RZ, !P0, P1 ;  /* 0x000000ff0500720c */ /* 0x000fc80004702710 */
[----:B------:R-:W-:-:S13]  /*1ab0*/  ISETP.GT.U32.OR P0, PT, R3, 0xff, P0 ;  /* 0x000000ff0300780c */ /* 0x000fda0000704470 */
[----:B------:R-:W-:Y:S05]  /*1ac0*/  @P0 BRA `(.L_x_23) ;  /* 0x00000000001c0947 */ /* 0x000fea0003800000 */
[----:B------:R-:W0:Y:S01]  /*1ad0*/  LDS.64 R6, [R11+0x7200] ;  /* 0x007200000b067984 */ /* 0x000e220000000a00 */
[C---:B------:R-:W-:Y:S02]  /*1ae0*/  LEA R4, P2, R3.reuse, R4, 0x3 ;  /* 0x0000000403047211 */ /* 0x040fe400078418ff */
[--C-:B------:R-:W-:Y:S02]  /*1af0*/  SHF.R.S32.HI R25, RZ, 0x1f, R27.reuse ;  /* 0x0000001fff197819 */ /* 0x100fe4000001141b */
[----:B------:R-:W-:Y:S02]  /*1b00*/  LEA.HI.X R5, R3, R5, RZ, 0x3, P2 ;  /* 0x0000000503057211 */ /* 0x000fe400010f1cff */
[----:B0-----:R-:W-:-:S04]  /*1b10*/  IADD3 R6, P0, P1, R6, R0, R27 ;  /* 0x0000000006067210 */ /* 0x001fc8000791e01b */
[----:B------:R-:W-:-:S05]  /*1b20*/  IADD3.X R7, PT, PT, R7, RZ, R25, P0, P1 ;  /* 0x000000ff07077210 */ /* 0x000fca00007e2419 */
[----:B------:R0:W-:Y:S04]  /*1b30*/  STG.E.64 desc[UR8][R4.64], R6 ;  /* 0x0000000604007986 */ /* 0x0001e8000c101b08 */
.L_x_23:
[----:B------:R-:W-:Y:S05]  /*1b40*/  WARPSYNC.ALL ;  /* 0x0000000000007948 */ /* 0x000fea0003800000 */
[----:B------:R-:W-:Y:S01]  /*1b50*/  BAR.SYNC.DEFER_BLOCKING 0x0 ;  /* 0x0000000000007b1d */ /* 0x000fe20000010000 */
[----:B------:R-:W-:-:S05]  /*1b60*/  ISETP.LT.AND P0, PT, R26, UR10, PT ;  /* 0x0000000a1a007c0c */ /* 0x000fca000bf01270 */
[----:B0-----:R0:W2:Y:S08]  /*1b70*/  LDS.64 R4, [R47+0x7200] ;  /* 0x007200002f047984 */ /* 0x0010b00000000a00 */
[----:B0-----:R-:W-:Y:S05]  /*1b80*/  @P0 BRA `(.L_x_24) ;  /* 0x0000000000700947 */ /* 0x001fea0003800000 */
[----:B------:R-:W0:Y:S01]  /*1b90*/  LDCU.64 UR12, c[0x0][0x3a0] ;  /* 0x00007400ff0c77ac */ /* 0x000e220008000a00 */
[C---:B------:R-:W-:Y:S02]  /*1ba0*/  LOP3.LUT R7, R3.reuse, 0x3e0, RZ, 0xc0, !PT ;  /* 0x000003e003077812 */ /* 0x040fe400078ec0ff */
[----:B------:R-:W-:-:S05]  /*1bb0*/  LOP3.LUT R2, R3, 0x1f, RZ, 0xc0, !PT ;  /* 0x0000001f03027812 */ /* 0x000fca00078ec0ff */
[----:B------:R-:W-:-:S05]  /*1bc0*/  IMAD R7, R7, 0x13, R2 ;  /* 0x0000001307077824 */ /* 0x000fca00078e0202 */
[----:B--2---:R-:W-:-:S05]  /*1bd0*/  IADD3 R0, P0, PT, R7, R4, RZ ;  /* 0x0000000407007210 */ /* 0x004fca0007f1e0ff */
[----:B------:R-:W-:Y:S01]  /*1be0*/  IMAD.X R5, RZ, RZ, R5, P0 ;  /* 0x000000ffff057224 */ /* 0x000fe200000e0605 */
[----:B0-----:R-:W-:-:S04]  /*1bf0*/  LEA R2, P0, R0, UR12, 0x2 ;  /* 0x0000000c00027c11 */ /* 0x001fc8000f8010ff */
[----:B------:R-:W-:-:S05]  /*1c00*/  LEA.HI.X R3, R0, UR13, R5, 0x2, P0 ;  /* 0x0000000d00037c11 */ /* 0x000fca00080f1405 */
[----:B------:R-:W-:Y:S04]  /*1c10*/  STG.E desc[UR8][R2.64], R44 ;  /* 0x0000002c02007986 */ /* 0x000fe8000c101908 */
        /* <DEDUP_REMOVED lines=17> */
[----:B------:R-:W-:Y:S01]  /*1d30*/  STG.E desc[UR8][R2.64+0x900], R24 ;  /* 0x0009001802007986 */ /* 0x000fe2000c101908 */
[----:B------:R-:W-:Y:S05]  /*1d40*/  EXIT ;  /* 0x000000000000794d */ /* 0x000fea0003800000 */
.L_x_24:
[C---:B------:R-:W-:Y:S01]  /*1d50*/  LOP3.LUT R7, R3.reuse, 0x3e0, RZ, 0xc0, !PT ;  /* 0x000003e003077812 */ /* 0x040fe200078ec0ff */
[----:B------:R-:W0:Y:S01]  /*1d60*/  LDCU.64 UR12, c[0x0][0x3a0] ;  /* 0x00007400ff0c77ac */ /* 0x000e220008000a00 */
[----:B------:R-:W-:Y:S01]  /*1d70*/  LOP3.LUT R2, R3, 0x1f, RZ, 0xc0, !PT ;  /* 0x0000001f03027812 */ /* 0x000fe200078ec0ff */
[----:B-1----:R-:W-:-:S04]  /*1d80*/  IMAD.U32 R11, RZ, RZ, UR7 ;  /* 0x00000007ff0b7e24 */ /* 0x002fc8000f8e00ff */
[----:B------:R-:W-:Y:S02]  /*1d90*/  IMAD R7, R7, 0x13, R2 ;  /* 0x0000001307077824 */ /* 0x000fe400078e0202 */
[----:B------:R-:W-:Y:S02]  /*1da0*/  IMAD R0, R11, -0x1c80, R26 ;  /* 0xffffe3800b007824 */ /* 0x000fe400078e021a */
[C---:B------:R-:W-:Y:S01]  /*1db0*/  VIADD R11, R7.reuse, 0x20 ;  /* 0x00000020070b7836 */ /* 0x040fe20000000000 */
[C---:B--2---:R-:W-:Y:S01]  /*1dc0*/  IADD3 R3, P0, PT, R7.reuse, R4, RZ ;  /* 0x0000000407037210 */ /* 0x044fe20007f1e0ff */
[C---:B------:R-:W-:Y:S01]  /*1dd0*/  VIADD R25, R7.reuse, 0x60 ;  /* 0x0000006007197836 */ /* 0x040fe20000000000 */
[-C--:B------:R-:W-:Y:S02]  /*1de0*/  ISETP.GE.AND P1, PT, R7, R0.reuse, PT ;  /* 0x000000000700720c */ /* 0x080fe40003f26270 */
[-C--:B------:R-:W-:Y:S01]  /*1df0*/  ISETP.GE.AND P2, PT, R11, R0.reuse, PT ;  /* 0x000000000b00720c */ /* 0x080fe20003f46270 */
[----:B------:R-:W-:Y:S01]  /*1e00*/  IMAD.X R4, RZ, RZ, R5, P0 ;  /* 0x000000ffff047224 */ /* 0x000fe200000e0605 */
[----:B------:R-:W-:Y:S01]  /*1e10*/  ISETP.GE.AND P4, PT, R25, R0, PT ;  /* 0x000000001900720c */ /* 0x000fe20003f86270 */
[----:B------:R-:W-:Y:S01]  /*1e20*/  VIADD R5, R7, 0x40 ;  /* 0x0000004007057836 */ /* 0x000fe20000000000 */
[----:B0-----:R-:W-:Y:S01]  /*1e30*/  LEA R2, P0, R3, UR12, 0x2 ;  /* 0x0000000c03027c11 */ /* 0x001fe2000f8010ff */
[----:B------:R-:W-:-:S02]  /*1e40*/  VIADD R11, R7, 0xa0 ;  /* 0x000000a0070b7836 */ /* 0x000fc40000000000 */
[----:B------:R-:W-:Y:S01]  /*1e50*/  VIADD R25, R7, 0xc0 ;  /* 0x000000c007197836 */ /* 0x000fe20000000000 */
[-C--:B------:R-:W-:Y:S01]  /*1e60*/  ISETP.GE.AND P3, PT, R5, R0.reuse, PT ;  /* 0x000000000500720c */ /* 0x080fe20003f66270 */
[----:B------:R-:W-:Y:S01]  /*1e70*/  VIADD R5, R7, 0x80 ;  /* 0x0000008007057836 */ /* 0x000fe20000000000 */
[----:B------:R-:W-:Y:S02]  /*1e80*/  LEA.HI.X R3, R3, UR13, R4, 0x2, P0 ;  /* 0x0000000d03037c11 */ /* 0x000fe400080f1404 */
[-C--:B------:R-:W-:Y:S01]  /*1e90*/  ISETP.GE.AND P6, PT, R11, R0.reuse, PT ;  /* 0x000000000b00720c */ /* 0x080fe20003fc6270 */
[----:B------:R-:W-:Y:S01]  /*1ea0*/  VIADD R11, R7, 0x100 ;  /* 0x00000100070b7836 */ /* 0x000fe20000000000 */
[-C--:B------:R-:W-:Y:S01]  /*1eb0*/  ISETP.GE.AND P5, PT, R5, R0.reuse, PT ;  /* 0x000000000500720c */ /* 0x080fe20003fa6270 */
[----:B------:R-:W-:Y:S01]  /*1ec0*/  VIADD R5, R7, 0xe0 ;  /* 0x000000e007057836 */ /* 0x000fe20000000000 */
[----:B------:R-:W-:Y:S01]  /*1ed0*/  @!P1 STG.E desc[UR8][R2.64], R44 ;  /* 0x0000002c02009986 */ /* 0x000fe2000c101908 */
[----:B------:R-:W-:-:S03]  /*1ee0*/  ISETP.GE.AND P0, PT, R25, R0, PT ;  /* 0x000000001900720c */ /* 0x000fc60003f06270 */
[-C--:B------:R-:W-:Y:S01]  /*1ef0*/  ISETP.GE.AND P1, PT, R5, R0.reuse, PT ;  /* 0x000000000500720c */ /* 0x080fe20003f26270 */
[----:B------:R-:W-:Y:S01]  /*1f00*/  VIADD R5, R7, 0x120 ;  /* 0x0000012007057836 */ /* 0x000fe20000000000 */
[----:B------:R-:W-:Y:S04]  /*1f10*/  @!P3 STG.E desc[UR8][R2.64+0x100], R42 ;  /* 0x0001002a0200b986 */ /* 0x000fe8000c101908 */
[-C--:B------:R-:W-:Y:S01]  /*1f20*/  ISETP.GE.AND P3, PT, R5, R0.reuse, PT ;  /* 0x000000000500720c */ /* 0x080fe20003f66270 */
[----:B------:R-:W-:Y:S01]  /*1f30*/  VIADD R5, R7, 0x160 ;  /* 0x0000016007057836 */ /* 0x000fe20000000000 */
[----:B------:R-:W-:Y:S01]  /*1f40*/  @!P2 STG.E desc[UR8][R2.64+0x80], R43 ;  /* 0x0000802b0200a986 */ /* 0x000fe2000c101908 */
[----:B------:R-:W-:Y:S01]  /*1f50*/  ISETP.GE.AND P2, PT, R11, R0, PT ;  /* 0x000000000b00720c */ /* 0x000fe20003f46270 */
[----:B------:R-:W-:-:S02]  /*1f60*/  VIADD R11, R7, 0x140 ;  /* 0x00000140070b7836 */ /* 0x000fc40000000000 */
[----:B------:R0:W-:Y:S01]  /*1f70*/  @!P5 STG.E desc[UR8][R2.64+0x200], R9 ;  /* 0x000200090200d986 */ /* 0x0001e2000c101908 */
[-C--:B------:R-:W-:Y:S01]  /*1f80*/  ISETP.GE.AND P5, PT, R5, R0.reuse, PT ;  /* 0x000000000500720c */ /* 0x080fe20003fa6270 */
[----:B------:R-:W-:Y:S02]  /*1f90*/  VIADD R5, R7, 0x1a0 ;  /* 0x000001a007057836 */ /* 0x000fe40000000000 */
[----:B------:R1:W-:Y:S01]  /*1fa0*/  @!P4 STG.E desc[UR8][R2.64+0x180], R8 ;  /* 0x000180080200c986 */ /* 0x0003e2000c101908 */
[-C--:B------:R-:W-:Y:S01]  /*1fb0*/  ISETP.GE.AND P4, PT, R11, R0.reuse, PT ;  /* 0x000000000b00720c */ /* 0x080fe20003f86270 */
[----:B------:R-:W-:Y:S02]  /*1fc0*/  VIADD R11, R7, 0x180 ;  /* 0x00000180070b7836 */ /* 0x000fe40000000000 */
[----:B------:R1:W-:Y:S01]  /*1fd0*/  @!P0 STG.E desc[UR8][R2.64+0x300], R12 ;  /* 0x0003000c02008986 */ /* 0x0003e2000c101908 */
[----:B------:R-:W-:Y:S01]  /*1fe0*/  ISETP.GE.AND P0, PT, R5, R0, PT ;  /* 0x000000000500720c */ /* 0x000fe20003f06270 */
[----:B------:R-:W-:-:S02]  /*1ff0*/  VIADD R5, R7, 0x1e0 ;  /* 0x000001e007057836 */ /* 0x000fc40000000000 */
[----:B------:R1:W-:Y:S01]  /*2000*/  @!P6 STG.E desc[UR8][R2.64+0x280], R10 ;  /* 0x0002800a0200e986 */ /* 0x0003e2000c101908 */
[-C--:B------:R-:W-:Y:S01]  /*2010*/  ISETP.GE.AND P6, PT, R11, R0.reuse, PT ;  /* 0x000000000b00720c */ /* 0x080fe20003fc6270 */
[----:B------:R-:W-:Y:S02]  /*2020*/  VIADD R11, R7, 0x1c0 ;  /* 0x000001c0070b7836 */ /* 0x000fe40000000000 */
[----:B------:R1:W-:Y:S01]  /*2030*/  @!P2 STG.E desc[UR8][R2.64+0x400], R14 ;  /* 0x0004000e0200a986 */ /* 0x0003e2000c101908 */
[-C--:B------:R-:W-:Y:S01]  /*2040*/  ISETP.GE.AND P2, PT, R5, R0.reuse, PT ;  /* 0x000000000500720c */ /* 0x080fe20003f46270 */
[C---:B0-----:R-:W-:Y:S02]  /*2050*/  VIADD R9, R7.reuse, 0x200 ;  /* 0x0000020007097836 */ /* 0x041fe40000000000 */
[C---:B------:R-:W-:Y:S01]  /*2060*/  VIADD R5, R7.reuse, 0x220 ;  /* 0x0000022007057836 */ /* 0x040fe20000000000 */
[----:B------:R1:W-:Y:S01]  /*2070*/  @!P1 STG.E desc[UR8][R2.64+0x380], R13 ;  /* 0x0003800d02009986 */ /* 0x0003e2000c101908 */
[----:B------:R-:W-:Y:S01]  /*2080*/  VIADD R7, R7, 0x240 ;  /* 0x0000024007077836 */ /* 0x000fe20000000000 */
[----:B------:R-:W-:-:S02]  /*2090*/  ISETP.GE.AND P1, PT, R11, R0, PT ;  /* 0x000000000b00720c */ /* 0x000fc40003f26270 */
[----:B------:R1:W-:Y:S01]  /*20a0*/  @!P3 STG.E desc[UR8][R2.64+0x480], R15 ;  /* 0x0004800f0200b986 */ /* 0x0003e2000c101908 */
[----:B------:R-:W-:-:S03]  /*20b0*/  ISETP.GE.AND P3, PT, R9, R0, PT ;  /* 0x000000000900720c */ /* 0x000fc60003f66270 */
[----:B------:R1:W-:Y:S01]  /*20c0*/  @!P4 STG.E desc[UR8][R2.64+0x500], R16 ;  /* 0x000500100200c986 */ /* 0x0003e2000c101908 */
[----:B------:R-:W-:-:S03]  /*20d0*/  ISETP.GE.AND P4, PT, R5, R0, PT ;  /* 0x000000000500720c */ /* 0x000fc60003f86270 */
[----:B------:R1:W-:Y:S01]  /*20e0*/  @!P5 STG.E desc[UR8][R2.64+0x580], R17 ;  /* 0x000580110200d986 */ /* 0x0003e2000c101908 */
[----:B------:R-:W-:-:S03]  /*20f0*/  ISETP.GE.AND P5, PT, R7, R0, PT ;  /* 0x000000000700720c */ /* 0x000fc60003fa6270 */
[----:B------:R1:W-:Y:S04]  /*2100*/  @!P6 STG.E desc[UR8][R2.64+0x600], R18 ;  /* 0x000600120200e986 */ /* 0x0003e8000c101908 */
[----:B------:R1:W-:Y:S04]  /*2110*/  @!P0 STG.E desc[UR8][R2.64+0x680], R19 ;  /* 0x0006801302008986 */ /* 0x0003e8000c101908 */
[----:B------:R1:W-:Y:S04]  /*2120*/  @!P1 STG.E desc[UR8][R2.64+0x700], R20 ;  /* 0x0007001402009986 */ /* 0x0003e8000c101908 */
[----:B------:R1:W-:Y:S04]  /*2130*/  @!P2 STG.E desc[UR8][R2.64+0x780], R21 ;  /* 0x000780150200a986 */ /* 0x0003e8000c101908 */
[----:B------:R1:W-:Y:S04]  /*2140*/  @!P3 STG.E desc[UR8][R2.64+0x800], R22 ;  /* 0x000800160200b986 */ /* 0x0003e8000c101908 */
[----:B------:R1:W-:Y:S01]  /*2150*/  @!P4 STG.E desc[UR8][R2.64+0x880], R23 ;  /* 0x000880170200c986 */ /* 0x0003e2000c101908 */
[----:B------:R-:W-:Y:S05]  /*2160*/  @P5 EXIT ;  /* 0x000000000000594d */ /* 0x000fea0003800000 */
[----:B------:R-:W-:Y:S01]  /*2170*/  STG.E desc[UR8][R2.64+0x900], R24 ;  /* 0x0009001802007986 */ /* 0x000fe2000c101908 */
[----:B------:R-:W-:Y:S05]  /*2180*/  EXIT ;  /* 0x000000000000794d */ /* 0x000fea0003800000 */
.L_x_14:
[----:B------:R-:W-:Y:S01]  /*2190*/  IMAD.MOV.U32 R2, RZ, RZ, RZ ;  /* 0x000000ffff027224 */ /* 0x000fe200078e00ff */
[C---:B------:R-:W-:Y:S01]  /*21a0*/  ISETP.GT.U32.AND P0, PT, R3.reuse, 0x1f, PT ;  /* 0x0000001f0300780c */ /* 0x040fe20003f04070 */
[----:B------:R-:W-:Y:S05]  /*21b0*/  WARPSYNC.ALL ;  /* 0x0000000000007948 */ /* 0x000fea0003800000 */
[----:B------:R-:W-:-:S05]  /*21c0*/  IMAD.HI.U32 R24, R3, 0x15555556, R2 ;  /* 0x1555555603187827 */ /* 0x000fca00078e0002 */
[----:B------:R-:W-:-:S05]  /*21d0*/  LEA R24, R24, UR4, 0x2 ;  /* 0x0000000418187c11 */ /* 0x000fca000f8e10ff */
[----:B------:R0:W-:Y:S01]  /*21e0*/  STS [R24+0x3410], R27 ;  /* 0x0034101b18007388 */ /* 0x0001e20000000800 */
[----:B------:R-:W-:Y:S06]  /*21f0*/  BAR.SYNC.DEFER_BLOCKING 0x0 ;  /* 0x0000000000007b1d */ /* 0x000fec0000010000 */
[----:B------:R-:W-:Y:S05]  /*2200*/  @P0 BRA `(.L_x_25) ;  /* 0x0000000000e00947 */ /* 0x000fea0003800000 */
[----:B------:R-:W-:Y:S01]  /*2210*/  IMAD.MOV.U32 R5, RZ, RZ, 0x34 ;  /* 0x00000034ff057424 */ /* 0x000fe200078e00ff */
[----:B------:R-:W-:-:S03]  /*2220*/  UMOV UR11, 0xffffffff ;  /* 0xffffffff000b7882 */ /* 0x000fc60000000000 */
[----:B------:R-:W-:-:S05]  /*2230*/  IMAD R18, R3, R5, UR4 ;  /* 0x0000000403127e24 */ /* 0x000fca000f8e0205 */
[----:B------:R-:W-:Y:S04]  /*2240*/  LDS R16, [R18+0x3410] ;  /* 0x0034100012107984 */ /* 0x000fe80000000800 */
[----:B------:R-:W-:Y:S04]  /*2250*/  LDS R17, [R18+0x3414] ;  /* 0x0034140012117984 */ /* 0x000fe80000000800 */
[----:B------:R-:W1:Y:S04]  /*2260*/  LDS R14, [R18+0x3418] ;  /* 0x00341800120e7984 */ /* 0x000e680000000800 */
[----:B------:R-:W-:Y:S04]  /*2270*/  LDS R15, [R18+0x341c] ;  /* 0x00341c00120f7984 */ /* 0x000fe80000000800 */
[----:B------:R-:W2:Y:S04]  /*2280*/  LDS R12, [R18+0x3420] ;  /* 0x00342000120c7984 */ /* 0x000ea80000000800 */
[----:B------:R-:W-:Y:S04]  /*2290*/  LDS R13, [R18+0x3424] ;  /* 0x00342400120d7984 */ /* 0x000fe80000000800 */
[----:B------:R-:W3:Y:S04]  /*22a0*/  LDS R10, [R18+0x3428] ;  /* 0x00342800120a7984 */ /* 0x000ee80000000800 */
[----:B------:R-:W-:Y:S04]  /*22b0*/  LDS R9, [R18+0x342c] ;  /* 0x00342c0012097984 */ /* 0x000fe80000000800 */
[----:B------:R-:W4:Y:S04]  /*22c0*/  LDS R8, [R18+0x3430] ;  /* 0x0034300012087984 */ /* 0x000f280000000800 */
[----:B------:R-:W-:Y:S04]  /*22d0*/  LDS R5, [R18+0x3434] ;  /* 0x0034340012057984 */ /* 0x000fe80000000800 */
[----:B------:R-:W5:Y:S04]  /*22e0*/  LDS R4, [R18+0x3438] ;  /* 0x0034380012047984 */ /* 0x000f680000000800 */
[----:B------:R-:W0:Y:S01]  /*22f0*/  LDS R19, [R18+0x343c] ;  /* 0x00343c0012137984 */ /* 0x000e220000000800 */
[----:B-1----:R-:W-:-:S04]  /*2300*/  IADD3 R20, PT, PT, R14, R17, R16 ;  /* 0x000000110e147210 */ /* 0x002fc80007ffe010 */
[----:B--2---:R-:W-:-:S04]  /*2310*/  IADD3 R20, PT, PT, R12, R20, R15 ;  /* 0x000000140c147210 */ /* 0x004fc80007ffe00f */
[----:B---3--:R-:W-:-:S04]  /*2320*/  IADD3 R20, PT, PT, R10, R20, R13 ;  /* 0x000000140a147210 */ /* 0x008fc80007ffe00d */
[----:B----4-:R-:W-:-:S04]  /*2330*/  IADD3 R20, PT, PT, R8, R20, R9 ;  /* 0x0000001408147210 */ /* 0x010fc80007ffe009 */
[----:B-----5:R-:W-:-:S05]  /*2340*/  IADD3 R20, PT, PT, R4, R20, R5 ;  /* 0x0000001404147210 */ /* 0x020fca0007ffe005 */
[----:B0-----:R-:W-:Y:S01]  /*2350*/  IMAD.IADD R19, R19, 0x1, R20 ;  /* 0x0000000113137824 */ /* 0x001fe200078e0214 */
[----:B------:R-:W-:Y:S06]  /*2360*/  BRA.DIV UR11, `(.L_x_26) ;  /* 0x0000005e0be47947 */ /* 0x000fec000b800000 */
[----:B------:R-:W0:Y:S02]  /*2370*/  SHFL.UP P0, R20, R19, 0x1, RZ ;  /* 0x0420000013147989 */ /* 0x000e2400000000ff */
[----:B0-----:R-:W-:-:S05]  /*2380*/  @P0 IMAD.IADD R20, R19, 0x1, R20 ;  /* 0x0000000113140824 */ /* 0x001fca00078e0214 */
[----:B------:R-:W0:Y:S02]  /*2390*/  SHFL.UP P0, R21, R20, 0x2, RZ ;  /* 0x0440000014157989 */ /* 0x000e2400000000ff */
[----:B0-----:R-:W-:-:S05]  /*23a0*/  @P0 IMAD.IADD R21, R20, 0x1, R21 ;  /* 0x0000000114150824 */ /* 0x001fca00078e0215 */
[----:B------:R-:W0:Y:S02]  /*23b0*/  SHFL.UP P0, R22, R21, 0x4, RZ ;  /* 0x0480000015167989 */ /* 0x000e2400000000ff */
[----:B0-----:R-:W-:-:S05]  /*23c0*/  @P0 IMAD.IADD R22, R21, 0x1, R22 ;  /* 0x0000000115160824 */ /* 0x001fca00078e0216 */
[----:B------:R-:W0:Y:S02]  /*23d0*/  SHFL.UP P0, R23, R22, 0x8, RZ ;  /* 0x0500000016177989 */ /* 0x000e2400000000ff */
[----:B0-----:R-:W-:-:S05]  /*23e0*/  @P0 IMAD.IADD R23, R22, 0x1, R23 ;  /* 0x0000000116170824 */ /* 0x001fca00078e0217 */
[----:B------:R0:W1:Y:S02]  /*23f0*/  SHFL.UP P0, R48, R23, 0x10, RZ ;  /* 0x0600000017307989 */ /* 0x00006400000000ff */
.L_x_118:
[----:B-1----:R-:W-:-:S04]  /*2400*/  @P0 IMAD.IADD R48, R23, 0x1, R48 ;  /* 0x0000000117300824 */ /* 0x002fc800078e0230 */
[----:B------:R-:W-:-:S04]  /*2410*/  IMAD.IADD R19, R48, 0x1, -R19 ;  /* 0x0000000130137824 */ /* 0x000fc800078e0a13 */
[----:B------:R-:W-:Y:S01]  /*2420*/  IMAD.IADD R16, R16, 0x1, R19 ;  /* 0x0000000110107824 */ /* 0x000fe200078e0213 */
[----:B------:R1:W-:Y:S03]  /*2430*/  STS [R18+0x3410], R19 ;  /* 0x0034101312007388 */ /* 0x0003e60000000800 */
        /* <DEDUP_REMOVED lines=19> */
[----:B------:R1:W-:Y:S04]  /*2570*/  STS [R18+0x3438], R5 ;  /* 0x0034380512007388 */ /* 0x0003e80000000800 */
[----:B------:R1:W-:Y:S02]  /*2580*/  STS [R18+0x343c], R21 ;  /* 0x00343c1512007388 */ /* 0x0003e40000000800 */
.L_x_25:
[----:B------:R-:W-:Y:S05]  /*2590*/  WARPSYNC.ALL ;  /* 0x0000000000007948 */ /* 0x000fea0003800000 */
[----:B------:R-:W-:Y:S01]  /*25a0*/  BAR.SYNC.DEFER_BLOCKING 0x0 ;  /* 0x0000000000007b1d */ /* 0x000fe20000010000 */
[----:B------:R-:W-:Y:S02]  /*25b0*/  ISETP.NE.AND P0, PT, R53, RZ, PT ;  /* 0x000000ff3500720c */ /* 0x000fe40003f05270 */
[----:B-1----:R-:W-:-:S03]  /*25c0*/  SHF.R.U32.HI R5, RZ, UR6, R45 ;  /* 0x00000006ff057c19 */ /* 0x002fc6000801162d */
[----:B------:R-:W-:Y:S01]  /*25d0*/  BSSY.RECONVERGENT B0, `(.L_x_27) ;  /* 0x0000029000007945 */ /* 0x000fe20003800200 */
[----:B------:R-:W-:Y:S01]  /*25e0*/  LOP3.LUT R5, R5, UR5, RZ, 0x30, !PT ;  /* 0x0000000505057c12 */ /* 0x000fe2000f8e30ff */
[----:B0-----:R-:W0:Y:S06]  /*25f0*/  LDS R24, [R24+0x3410] ;  /* 0x0034100018187984 */ /* 0x001e2c0000000800 */
[----:B------:R-:W-:Y:S05]  /*2600*/  @P0 BRA `(.L_x_28) ;  /* 0x0000000000940947 */ /* 0x000fea0003800000 */
[----:B------:R-:W-:-:S05]  /*2610*/  LEA R4, R3, UR4, 0x2 ;  /* 0x0000000403047c11 */ /* 0x000fca000f8e10ff */
[----:B------:R-:W0:Y:S04]  /*2620*/  LDS R13, [R4] ;  /* 0x00000000040d7984 */ /* 0x000e280000000800 */
[----:B------:R-:W1:Y:S04]  /*2630*/  LDS R15, [R4+0x400] ;  /* 0x00040000040f7984 */ /* 0x000e680000000800 */
[----:B------:R-:W2:Y:S04]  /*2640*/  LDS R17, [R4+0x800] ;  /* 0x0008000004117984 */ /* 0x000ea80000000800 */
[----:B------:R-:W3:Y:S04]  /*2650*/  LDS R19, [R4+0xc00] ;  /* 0x000c000004137984 */ /* 0x000ee80000000800 */
[----:B------:R-:W4:Y:S04]  /*2660*/  LDS R21, [R4+0x1000] ;  /* 0x0010000004157984 */ /* 0x000f280000000800 */
[----:B------:R-:W5:Y:S04]  /*2670*/  LDS R23, [R4+0x1400] ;  /* 0x0014000004177984 */ /* 0x000f680000000800 */
[----:B------:R-:W5:Y:S04]  /*2680*/  LDS R45, [R4+0x1800] ;  /* 0x00180000042d7984 */ /* 0x000f680000000800 */
[----:B------:R-:W5:Y:S04]  /*2690*/  LDS R47, [R4+0x1c00] ;  /* 0x001c0000042f7984 */ /* 0x000f680000000800 */
[----:B------:R-:W5:Y:S04]  /*26a0*/  LDS R49, [R4+0x2000] ;  /* 0x0020000004317984 */ /* 0x000f680000000800 */
[----:B------:R-:W5:Y:S04]  /*26b0*/  LDS R51, [R4+0x2400] ;  /* 0x0024000004337984 */ /* 0x000f680000000800 */
[----:B------:R-:W5:Y:S01]  /*26c0*/  LDS R8, [R4+0x2800] ;  /* 0x0028000004087984 */ /* 0x000f620000000800 */
[----:B0-----:R-:W-:-:S03]  /*26d0*/  IMAD.IADD R13, R24, 0x1, R13 ;  /* 0x00000001180d7824 */ /* 0x001fc600078e020d */
[----:B------:R-:W0:Y:S01]  /*26e0*/  LDS R9, [R4+0x2c00] ;  /* 0x002c000004097984 */ /* 0x000e220000000800 */
[----:B-1----:R-:W-:-:S03]  /*26f0*/  IMAD.IADD R15, R24, 0x1, R15 ;  /* 0x00000001180f7824 */ /* 0x002fc600078e020f */
[----:B------:R1:W-:Y:S01]  /*2700*/  STS [R4], R13 ;  /* 0x0000000d04007388 */ /* 0x0003e20000000800 */
[C---:B--2---:R-:W-:Y:S02]  /*2710*/  IMAD.IADD R17, R24.reuse, 0x1, R17 ;  /* 0x0000000118117824 */ /* 0x044fe400078e0211 */
[C---:B---3--:R-:W-:Y:S01]  /*2720*/  IMAD.IADD R19, R24.reuse, 0x1, R19 ;  /* 0x0000000118137824 */ /* 0x048fe200078e0213 */
[----:B------:R2:W-:Y:S01]  /*2730*/  STS [R4+0x400], R15 ;  /* 0x0004000f04007388 */ /* 0x0005e20000000800 */
[----:B----4-:R-:W-:-:S03]  /*2740*/  IMAD.IADD R21, R24, 0x1, R21 ;  /* 0x0000000118157824 */ /* 0x010fc600078e0215 */
[----:B------:R2:W-:Y:S01]  /*2750*/  STS [R4+0x800], R17 ;  /* 0x0008001104007388 */ /* 0x0005e20000000800 */
[----:B-----5:R-:W-:-:S03]  /*2760*/  IMAD.IADD R23, R24, 0x1, R23 ;  /* 0x0000000118177824 */ /* 0x020fc600078e0217 */
[----:B------:R2:W-:Y:S01]  /*2770*/  STS [R4+0xc00], R19 ;  /* 0x000c001304007388 */ /* 0x0005e20000000800 */
[----:B------:R-:W-:-:S03]  /*2780*/  IMAD.IADD R45, R24, 0x1, R45 ;  /* 0x00000001182d7824 */ /* 0x000fc600078e022d */
[----:B------:R2:W-:Y:S01]  /*2790*/  STS [R4+0x1000], R21 ;  /* 0x0010001504007388 */ /* 0x0005e20000000800 */
[----:B------:R-:W-:-:S03]  /*27a0*/  IMAD.IADD R47, R24, 0x1, R47 ;  /* 0x00000001182f7824 */ /* 0x000fc600078e022f */
[----:B------:R2:W-:Y:S01]  /*27b0*/  STS [R4+0x1400], R23 ;  /* 0x0014001704007388 */ /* 0x0005e20000000800 */
[----:B------:R-:W-:-:S03]  /*27c0*/  IMAD.IADD R49, R24, 0x1, R49 ;  /* 0x0000000118317824 */ /* 0x000fc600078e0231 */
[----:B------:R2:W-:Y:S01]  /*27d0*/  STS [R4+0x1800], R45 ;  /* 0x0018002d04007388 */ /* 0x0005e20000000800 */
[----:B------:R-:W-:-:S03]  /*27e0*/  IMAD.IADD R51, R24, 0x1, R51 ;  /* 0x0000000118337824 */ /* 0x000fc600078e0233 */
[----:B------:R2:W-:Y:S01]  /*27f0*/  STS [R4+0x1c00], R47 ;  /* 0x001c002f04007388 */ /* 0x0005e20000000800 */
[----:B-1----:R-:W-:-:S03]  /*2800*/  IMAD.IADD R13, R24, 0x1, R8 ;  /* 0x00000001180d7824 */ /* 0x002fc600078e0208 */
[----:B------:R2:W-:Y:S01]  /*2810*/  STS [R4+0x2000], R49 ;  /* 0x0020003104007388 */ /* 0x0005e20000000800 */
[----:B0-----:R-:W-:-:S03]  /*2820*/  IMAD.IADD R9, R24, 0x1, R9 ;  /* 0x0000000118097824 */ /* 0x001fc600078e0209 */
[----:B------:R2:W-:Y:S04]  /*2830*/  STS [R4+0x2400], R51 ;  /* 0x0024003304007388 */ /* 0x0005e80000000800 */
[----:B------:R2:W-:Y:S04]  /*2840*/  STS [R4+0x2800], R13 ;  /* 0x0028000d04007388 */ /* 0x0005e80000000800 */
[----:B------:R2:W-:Y:S02]  /*2850*/  STS [R4+0x2c00], R9 ;  /* 0x002c000904007388 */ /* 0x0005e40000000800 */
.L_x_28:
[----:B------:R-:W-:Y:S05]  /*2860*/  BSYNC.RECONVERGENT B0 ;  /* 0x0000000000007941 */ /* 0x000fea0003800200 */
.L_x_27:
[----:B------:R-:W-:Y:S01]  /*2870*/  BAR.SYNC.DEFER_BLOCKING 0x0 ;  /* 0x0000000000007b1d */ /* 0x000fe20000010000 */
[----:B------:R-:W-:Y:S01]  /*2880*/  R2P PR, R5, 0x7f ;  /* 0x0000007f05007804 */ /* 0x000fe20000000000 */
[----:B------:R-:W-:-:S04]  /*2890*/  IMAD.MOV.U32 R8, RZ, RZ, RZ ;  /* 0x000000ffff087224 */ /* 0x000fc800078e00ff */
[----:B------:R-:W-:Y:S01]  /*28a0*/  BSSY.RECONVERGENT B0, `(.L_x_29) ;  /* 0x0000026000007945 */ /* 0x000fe20003800200 */
[----:B--2---:R-:W1:Y:S07]  /*28b0*/  S2R R23, SR_LEMASK ;  /* 0x0000000000177919 */ /* 0x004e6e0000003a00 */
[----:B------:R-:W-:Y:S02]  /*28c0*/  VOTE.ANY R4, PT, P0 ;  /* 0x0000000000047806 */ /* 0x000fe400000e0100 */
[----:B------:R-:W-:-:S02]  /*28d0*/  VOTE.ANY R9, PT, P1 ;  /* 0x0000000000097806 */ /* 0x000fc400008e0100 */
[----:B------:R-:W-:Y:S02]  /*28e0*/  @!P0 LOP3.LUT R4, RZ, R4, RZ, 0x33, !PT ;  /* 0x00000004ff048212 */ /* 0x000fe400078e33ff */
[----:B------:R-:W-:Y:S02]  /*28f0*/  VOTE.ANY R13, PT, P2 ;  /* 0x00000000000d7806 */ /* 0x000fe400010e0100 */
[----:B------:R-:W-:Y:S02]  /*2900*/  @!P1 LOP3.LUT R9, RZ, R9, RZ, 0x33, !PT ;  /* 0x00000009ff099212 */ /* 0x000fe400078e33ff */
[----:B------:R-:W-:Y:S02]  /*2910*/  VOTE.ANY R15, PT, P3 ;  /* 0x00000000000f7806 */ /* 0x000fe400018e0100 */
[----:B------:R-:W-:Y:S02]  /*2920*/  @!P2 LOP3.LUT R13, RZ, R13, RZ, 0x33, !PT ;  /* 0x0000000dff0da212 */ /* 0x000fe400078e33ff */
[----:B------:R-:W-:-:S02]  /*2930*/  LOP3.LUT R4, R9, R4, RZ, 0xc0, !PT ;  /* 0x0000000409047212 */ /* 0x000fc400078ec0ff */
[----:B------:R-:W-:Y:S02]  /*2940*/  @!P3 LOP3.LUT R15, RZ, R15, RZ, 0x33, !PT ;  /* 0x0000000fff0fb212 */ /* 0x000fe400078e33ff */
[----:B------:R-:W-:Y:S02]  /*2950*/  LOP3.LUT R4, R13, R4, RZ, 0xc0, !PT ;  /* 0x000000040d047212 */ /* 0x000fe400078ec0ff */
[----:B------:R-:W-:Y:S02]  /*2960*/  VOTE.ANY R9, PT, P4 ;  /* 0x0000000000097806 */ /* 0x000fe400020e0100 */
[----:B------:R-:W-:Y:S02]  /*2970*/  LOP3.LUT P0, RZ, R5, 0x80, RZ, 0xc0, !PT ;  /* 0x0000008005ff7812 */ /* 0x000fe4000780c0ff */
[----:B------:R-:W-:Y:S02]  /*2980*/  LOP3.LUT R4, R15, R4, RZ, 0xc0, !PT ;  /* 0x000000040f047212 */ /* 0x000fe400078ec0ff */
[----:B------:R-:W-:-:S02]  /*2990*/  VOTE.ANY R13, PT, P5 ;  /* 0x00000000000d7806 */ /* 0x000fc400028e0100 */
[----:B------:R-:W-:Y:S02]  /*29a0*/  @!P4 LOP3.LUT R9, RZ, R9, RZ, 0x33, !PT ;  /* 0x00000009ff09c212 */ /* 0x000fe400078e33ff */
[----:B------:R-:W-:Y:S02]  /*29b0*/  @!P5 LOP3.LUT R13, RZ, R13, RZ, 0x33, !PT ;  /* 0x0000000dff0dd212 */ /* 0x000fe400078e33ff */
[----:B------:R-:W-:Y:S02]  /*29c0*/  LOP3.LUT R4, R9, R4, RZ, 0xc0, !PT ;  /* 0x0000000409047212 */ /* 0x000fe400078ec0ff */
[----:B------:R-:W-:Y:S02]  /*29d0*/  VOTE.ANY R9, PT, P6 ;  /* 0x0000000000097806 */ /* 0x000fe400030e0100 */
[----:B------:R-:W-:Y:S02]  /*29e0*/  LOP3.LUT R4, R13, R4, RZ, 0xc0, !PT ;  /* 0x000000040d047212 */ /* 0x000fe400078ec0ff */
[----:B------:R-:W-:-:S02]  /*29f0*/  VOTE.ANY R13, PT, P0 ;  /* 0x00000000000d7806 */ /* 0x000fc400000e0100 */
[----:B------:R-:W-:Y:S02]  /*2a00*/  @!P6 LOP3.LUT R9, RZ, R9, RZ, 0x33, !PT ;  /* 0x00000009ff09e212 */ /* 0x000fe400078e33ff */
[----:B------:R-:W-:Y:S02]  /*2a10*/  @!P0 LOP3.LUT R13, RZ, R13, RZ, 0x33, !PT ;  /* 0x0000000dff0d8212 */ /* 0x000fe400078e33ff */
[----:B------:R-:W-:Y:S02]  /*2a20*/  LOP3.LUT R4, R9, R4, RZ, 0xc0, !PT ;  /* 0x0000000409047212 */ /* 0x000fe400078ec0ff */
[----:B------:R-:W-:Y:S02]  /*2a30*/  SHF.R.U32.HI R9, RZ, UR6, R6 ;  /* 0x00000006ff097c19 */ /* 0x000fe40008011606 */
[----:B------:R-:W-:Y:S01]  /*2a40*/  LOP3.LUT R10, R13, R4, RZ, 0xc0, !PT ;  /* 0x000000040d0a7212 */ /* 0x000fe200078ec0ff */
[----:B------:R-:W-:Y:S01]  /*2a50*/  IMAD.SHL.U32 R4, R3, 0x20, RZ ;  /* 0x0000002003047824 */ /* 0x000fe200078e00ff */
[----:B------:R-:W-:-:S02]  /*2a60*/  LOP3.LUT R9, R9, UR5, RZ, 0x30, !PT ;  /* 0x0000000509097c12 */ /* 0x000fc4000f8e30ff */
[----:B------:R-:W2:Y:S01]  /*2a70*/  FLO.U32 R15, R10 ;  /* 0x0000000a000f7300 */ /* 0x000ea200000e0000 */
[----:B-1----:R-:W-:Y:S02]  /*2a80*/  LOP3.LUT R14, R23, R10, RZ, 0xc0, !PT ;  /* 0x0000000a170e7212 */ /* 0x002fe400078ec0ff */
[----:B------:R-:W-:-:S05]  /*2a90*/  LOP3.LUT R4, R4, 0x7c00, RZ, 0xc0, !PT ;  /* 0x00007c0004047812 */ /* 0x000fca00078ec0ff */
[----:B------:R-:W1:Y:S01]  /*2aa0*/  POPC R14, R14 ;  /* 0x0000000e000e7309 */ /* 0x000e620000000000 */
[----:B------:R-:W-:Y:S01]  /*2ab0*/  VIADD R22, R4, UR4 ;  /* 0x0000000404167c36 */ /* 0x000fe20008000000 */
[----:B--2---:R-:W-:-:S13]  /*2ac0*/  ISETP.NE.AND P0, PT, R46, R15, PT ;  /* 0x0000000f2e00720c */ /* 0x004fda0003f05270 */
[----:B-1----:R-:W-:Y:S05]  /*2ad0*/  @P0 BRA `(.L_x_30) ;  /* 0x0000000000080947 */ /* 0x002fea0003800000 */
[----:B------:R-:W-:-:S05]  /*2ae0*/  IMAD R5, R5, 0x4, R22 ;  /* 0x0000000405057824 */ /* 0x000fca00078e0216 */
[----:B------:R1:W2:Y:S02]  /*2af0*/  ATOMS.ADD R8, [R5], R14 ;  /* 0x0000000e0508738c */ /* 0x0002a40000000000 */
.L_x_30:
[----:B------:R-:W-:Y:S05]  /*2b00*/  BSYNC.RECONVERGENT B0 ;  /* 0x0000000000007941 */ /* 0x000fea0003800200 */
.L_x_29:
[----:B------:R-:W-:Y:S01]  /*2b10*/  R2P PR, R9, 0x7f ;  /* 0x0000007f09007804 */ /* 0x000fe20000000000 */
[----:B--2---:R2:W3:Y:S01]  /*2b20*/  SHFL.IDX PT, R8, R8, R15, 0x1f ;  /* 0x00001f0f08087589 */ /* 0x0044e200000e0000 */
[----:B------:R-:W-:Y:S01]  /*2b30*/  BSSY.RECONVERGENT B0, `(.L_x_31) ;  /* 0x0000023000007945 */ /* 0x000fe20003800200 */
[----:B------:R-:W-:-:S10]  /*2b40*/  IMAD.MOV.U32 R12, RZ, RZ, RZ ;  /* 0x000000ffff0c7224 */ /* 0x000fd400078e00ff */
[----:B------:R-:W-:Y:S02]  /*2b50*/  VOTE.ANY R4, PT, P0 ;  /* 0x0000000000047806 */ /* 0x000fe400000e0100 */
[----:B-1----:R-:W-:Y:S02]  /*2b60*/  VOTE.ANY R5, PT, P1 ;  /* 0x0000000000057806 */ /* 0x002fe400008e0100 */
[----:B------:R-:W-:Y:S02]  /*2b70*/  @!P0 LOP3.LUT R4, RZ, R4, RZ, 0x33, !PT ;  /* 0x00000004ff048212 */ /* 0x000fe400078e33ff */
[----:B------:R-:W-:Y:S02]  /*2b80*/  VOTE.ANY R13, PT, P2 ;  /* 0x00000000000d7806 */ /* 0x000fe400010e0100 */
[----:B------:R-:W-:Y:S02]  /*2b90*/  @!P1 LOP3.LUT R5, RZ, R5, RZ, 0x33, !PT ;  /* 0x00000005ff059212 */ /* 0x000fe400078e33ff */
[----:B------:R-:W-:-:S02]  /*2ba0*/  @!P2 LOP3.LUT R13, RZ, R13, RZ, 0x33, !PT ;  /* 0x0000000dff0da212 */ /* 0x000fc400078e33ff */
[----:B------:R-:W-:Y:S02]  /*2bb0*/  LOP3.LUT R4, R5, R4, RZ, 0xc0, !PT ;  /* 0x0000000405047212 */ /* 0x000fe400078ec0ff */
[----:B------:R-:W-:Y:S02]  /*2bc0*/  VOTE.ANY R5, PT, P3 ;  /* 0x0000000000057806 */ /* 0x000fe400018e0100 */
[----:B------:R-:W-:Y:S02]  /*2bd0*/  LOP3.LUT R4, R13, R4, RZ, 0xc0, !PT ;  /* 0x000000040d047212 */ /* 0x000fe400078ec0ff */
[----:B------:R-:W-:Y:S02]  /*2be0*/  LOP3.LUT P0, RZ, R9, 0x80, RZ, 0xc0, !PT ;  /* 0x0000008009ff7812 */ /* 0x000fe4000780c0ff */
[----:B------:R-:W-:Y:S02]  /*2bf0*/  VOTE.ANY R13, PT, P4 ;  /* 0x00000000000d7806 */ /* 0x000fe400020e0100 */
[----:B------:R-:W-:-:S02]  /*2c00*/  @!P3 LOP3.LUT R5, RZ, R5, RZ, 0x33, !PT ;  /* 0x00000005ff05b212 */ /* 0x000fc400078e33ff */
[----:B------:R-:W-:Y:S02]  /*2c10*/  @!P4 LOP3.LUT R13, RZ, R13, RZ, 0x33, !PT ;  /* 0x0000000dff0dc212 */ /* 0x000fe400078e33ff */
[----:B------:R-:W-:Y:S02]  /*2c20*/  LOP3.LUT R4, R5, R4, RZ, 0xc0, !PT ;  /* 0x0000000405047212 */ /* 0x000fe400078ec0ff */
[----:B------:R-:W-:Y:S02]  /*2c30*/  VOTE.ANY R5, PT, P5 ;  /* 0x0000000000057806 */ /* 0x000fe400028e0100 */
[----:B------:R-:W-:Y:S02]  /*2c40*/  LOP3.LUT R4, R13, R4, RZ, 0xc0, !PT ;  /* 0x000000040d047212 */ /* 0x000fe400078ec0ff */
[----:B------:R-:W-:Y:S02]  /*2c50*/  VOTE.ANY R13, PT, P6 ;  /* 0x00000000000d7806 */ /* 0x000fe400030e0100 */
[----:B------:R-:W-:-:S02]  /*2c60*/  @!P5 LOP3.LUT R5, RZ, R5, RZ, 0x33, !PT ;  /* 0x00000005ff05d212 */ /* 0x000fc400078e33ff */
[----:B------:R-:W-:Y:S02]  /*2c70*/  VOTE.ANY R17, PT, P0 ;  /* 0x0000000000117806 */ /* 0x000fe400000e0100 */
[----:B------:R-:W-:Y:S02]  /*2c80*/  @!P6 LOP3.LUT R13, RZ, R13, RZ, 0x33, !PT ;  /* 0x0000000dff0de212 */ /* 0x000fe400078e33ff */
[----:B------:R-:W-:Y:S02]  /*2c90*/  LOP3.LUT R4, R5, R4, RZ, 0xc0, !PT ;  /* 0x0000000405047212 */ /* 0x000fe400078ec0ff */
[----:B------:R-:W-:Y:S02]  /*2ca0*/  @!P0 LOP3.LUT R17, RZ, R17, RZ, 0x33, !PT ;  /* 0x00000011ff118212 */ /* 0x000fe400078e33ff */
[----:B------:R-:W-:-:S04]  /*2cb0*/  LOP3.LUT R4, R13, R4, RZ, 0xc0, !PT ;  /* 0x000000040d047212 */ /* 0x000fc800078ec0ff */
[----:B------:R-:W-:Y:S02]  /*2cc0*/  LOP3.LUT R4, R17, R4, RZ, 0xc0, !PT ;  /* 0x0000000411047212 */ /* 0x000fe400078ec0ff */
[----:B------:R-:W-:Y:S02]  /*2cd0*/  SHF.R.U32.HI R17, RZ, UR6, R0 ;  /* 0x00000006ff117c19 */ /* 0x000fe40008011600 */
[----:B------:R-:W1:Y:S01]  /*2ce0*/  FLO.U32 R5, R4 ;  /* 0x0000000400057300 */ /* 0x000e6200000e0000 */
[----:B------:R-:W-:Y:S02]  /*2cf0*/  LOP3.LUT R13, R23, R4, RZ, 0xc0, !PT ;  /* 0x00000004170d7212 */ /* 0x000fe400078ec0ff */
[----:B------:R-:W-:-:S05]  /*2d00*/  LOP3.LUT R17, R17, UR5, RZ, 0x30, !PT ;  /* 0x0000000511117c12 */ /* 0x000fca000f8e30ff */
[----:B------:R-:W4:Y:S01]  /*2d10*/  POPC R13, R13 ;  /* 0x0000000d000d7309 */ /* 0x000f220000000000 */
[----:B-1----:R-:W-:-:S13]  /*2d20*/  ISETP.NE.AND P0, PT, R46, R5, PT ;  /* 0x000000052e00720c */ /* 0x002fda0003f05270 */
[----:B--234-:R-:W-:Y:S05]  /*2d30*/  @P0 BRA `(.L_x_32) ;  /* 0x0000000000080947 */ /* 0x01cfea0003800000 */
[----:B------:R-:W-:-:S06]  /*2d40*/  IMAD R12, R9, 0x4, R22 ;  /* 0x00000004090c7824 */ /* 0x000fcc00078e0216 */
[----:B------:R1:W2:Y:S02]  /*2d50*/  ATOMS.ADD R12, [R12], R13 ;  /* 0x0000000d0c0c738c */ /* 0x0002a40000000000 */
.L_x_32:
[----:B------:R-:W-:Y:S05]  /*2d60*/  BSYNC.RECONVERGENT B0 ;  /* 0x0000000000007941 */ /* 0x000fea0003800200 */
.L_x_31:
[----:B------:R-:W-:Y:S01]  /*2d70*/  R2P PR, R17, 0x7f ;  /* 0x0000007f11007804 */ /* 0x000fe20000000000 */
[----:B--2---:R2:W3:Y:S01]  /*2d80*/  SHFL.IDX PT, R12, R12, R5, 0x1f ;  /* 0x00001f050c0c7589 */ /* 0x0044e200000e0000 */
[----:B------:R-:W-:Y:S11]  /*2d90*/  BSSY.RECONVERGENT B0, `(.L_x_33) ;  /* 0x0000023000007945 */ /* 0x000ff60003800200 */
[----:B------:R-:W-:-:S02]  /*2da0*/  VOTE.ANY R0, PT, P0 ;  /* 0x0000000000007806 */ /* 0x000fc400000e0100 */
[----:B------:R-:W-:Y:S02]  /*2db0*/  VOTE.ANY R9, PT, P1 ;  /* 0x0000000000097806 */ /* 0x000fe400008e0100 */
[----:B------:R-:W-:Y:S02]  /*2dc0*/  @!P0 LOP3.LUT R0, RZ, R0, RZ, 0x33, !PT ;  /* 0x00000000ff008212 */ /* 0x000fe400078e33ff */
[----:B------:R-:W-:Y:S02]  /*2dd0*/  VOTE.ANY R15, PT, P2 ;  /* 0x00000000000f7806 */ /* 0x000fe400010e0100 */
[----:B------:R-:W-:Y:S02]  /*2de0*/  @!P1 LOP3.LUT R9, RZ, R9, RZ, 0x33, !PT ;  /* 0x00000009ff099212 */ /* 0x000fe400078e33ff */
[----:B------:R-:W-:Y:S02]  /*2df0*/  @!P2 LOP3.LUT R15, RZ, R15, RZ, 0x33, !PT ;  /* 0x0000000fff0fa212 */ /* 0x000fe400078e33ff */
[----:B------:R-:W-:-:S02]  /*2e00*/  LOP3.LUT R0, R9, R0, RZ, 0xc0, !PT ;  /* 0x0000000009007212 */ /* 0x000fc400078ec0ff */
[----:B------:R-:W-:Y:S02]  /*2e10*/  VOTE.ANY R9, PT, P3 ;  /* 0x0000000000097806 */ /* 0x000fe400018e0100 */
[----:B------:R-:W-:Y:S02]  /*2e20*/  LOP3.LUT R0, R15, R0, RZ, 0xc0, !PT ;  /* 0x000000000f007212 */ /* 0x000fe400078ec0ff */
[----:B------:R-:W-:Y:S02]  /*2e30*/  LOP3.LUT P0, RZ, R17, 0x80, RZ, 0xc0, !PT ;  /* 0x0000008011ff7812 */ /* 0x000fe4000780c0ff */
[----:B------:R-:W-:Y:S02]  /*2e40*/  VOTE.ANY R15, PT, P4 ;  /* 0x00000000000f7806 */ /* 0x000fe400020e0100 */
[----:B------:R-:W-:Y:S02]  /*2e50*/  @!P3 LOP3.LUT R9, RZ, R9, RZ, 0x33, !PT ;  /* 0x00000009ff09b212 */ /* 0x000fe400078e33ff */
[----:B------:R-:W-:-:S02]  /*2e60*/  @!P4 LOP3.LUT R15, RZ, R15, RZ, 0x33, !PT ;  /* 0x0000000fff0fc212 */ /* 0x000fc400078e33ff */
[----:B------:R-:W-:Y:S02]  /*2e70*/  LOP3.LUT R0, R9, R0, RZ, 0xc0, !PT ;  /* 0x0000000009007212 */ /* 0x000fe400078ec0ff */
[----:B------:R-:W-:Y:S02]  /*2e80*/  VOTE.ANY R9, PT, P5 ;  /* 0x0000000000097806 */ /* 0x000fe400028e0100 */
[----:B------:R-:W-:Y:S02]  /*2e90*/  LOP3.LUT R0, R15, R0, RZ, 0xc0, !PT ;  /* 0x000000000f007212 */ /* 0x000fe400078ec0ff */
[----:B------:R-:W-:Y:S02]  /*2ea0*/  VOTE.ANY R15, PT, P6 ;  /* 0x00000000000f7806 */ /* 0x000fe400030e0100 */
[----:B------:R-:W-:Y:S02]  /*2eb0*/  @!P5 LOP3.LUT R9, RZ, R9, RZ, 0x33, !PT ;  /* 0x00000009ff09d212 */ /* 0x000fe400078e33ff */
[----:B------:R-:W-:-:S02]  /*2ec0*/  VOTE.ANY R19, PT, P0 ;  /* 0x0000000000137806 */ /* 0x000fc400000e0100 */
[----:B------:R-:W-:Y:S02]  /*2ed0*/  @!P6 LOP3.LUT R15, RZ, R15, RZ, 0x33, !PT ;  /* 0x0000000fff0fe212 */ /* 0x000fe400078e33ff */
[----:B------:R-:W-:Y:S02]  /*2ee0*/  LOP3.LUT R0, R9, R0, RZ, 0xc0, !PT ;  /* 0x0000000009007212 */ /* 0x000fe400078ec0ff */
[----:B------:R-:W-:Y:S02]  /*2ef0*/  @!P0 LOP3.LUT R19, RZ, R19, RZ, 0x33, !PT ;  /* 0x00000013ff138212 */ /* 0x000fe400078e33ff */
[----:B------:R-:W-:Y:S02]  /*2f00*/  LOP3.LUT R0, R15, R0, RZ, 0xc0, !PT ;  /* 0x000000000f007212 */ /* 0x000fe400078ec0ff */
[----:B------:R-:W-:Y:S02]  /*2f10*/  SHF.R.U32.HI R15, RZ, UR6, R41 ;  /* 0x00000006ff0f7c19 */ /* 0x000fe40008011629 */
[----:B------:R-:W-:Y:S01]  /*2f20*/  LOP3.LUT R4, R19, R0, RZ, 0xc0, !PT ;  /* 0x0000000013047212 */ /* 0x000fe200078ec0ff */
[----:B------:R-:W-:Y:S01]  /*2f30*/  IMAD.MOV.U32 R0, RZ, RZ, RZ ;  /* 0x000000ffff007224 */ /* 0x000fe200078e00ff */
[----:B------:R-:W-:-:S02]  /*2f40*/  LOP3.LUT R15, R15, UR5, RZ, 0x30, !PT ;  /* 0x000000050f0f7c12 */ /* 0x000fc4000f8e30ff */
[----:B------:R-:W4:Y:S01]  /*2f50*/  FLO.U32 R51, R4 ;  /* 0x0000000400337300 */ /* 0x000f2200000e0000 */
[----:B------:R-:W-:-:S07]  /*2f60*/  LOP3.LUT R10, R23, R4, RZ, 0xc0, !PT ;  /* 0x00000004170a7212 */ /* 0x000fce00078ec0ff */
[----:B------:R-:W0:Y:S01]  /*2f70*/  POPC R10, R10 ;  /* 0x0000000a000a7309 */ /* 0x000e220000000000 */
[----:B----4-:R-:W-:-:S13]  /*2f80*/  ISETP.NE.AND P0, PT, R46, R51, PT ;  /* 0x000000332e00720c */ /* 0x010fda0003f05270 */
[----:B0-23--:R-:W-:Y:S05]  /*2f90*/  @P0 BRA `(.L_x_34) ;  /* 0x0000000000080947 */ /* 0x00dfea0003800000 */
[----:B------:R-:W-:-:S05]  /*2fa0*/  IMAD R17, R17, 0x4, R22 ;  /* 0x0000000411117824 */ /* 0x000fca00078e0216 */
[----:B------:R0:W2:Y:S02]  /*2fb0*/  ATOMS.ADD R0, [R17], R10 ;  /* 0x0000000a1100738c */ /* 0x0000a40000000000 */
.L_x_34:
[----:B------:R-:W-:Y:S05]  /*2fc0*/  BSYNC.RECONVERGENT B0 ;  /* 0x0000000000007941 */ /* 0x000fea0003800200 */
.L_x_33:
        /* <DEDUP_REMOVED lines=21> */
[----:B0-----:R-:W-:-:S02]  /*3120*/  VOTE.ANY R17, PT, P0 ;  /* 0x0000000000117806 */ /* 0x001fc400000e0100 */
[----:B------:R-:W-:Y:S02]  /*3130*/  @!P6 LOP3.LUT R9, RZ, R9, RZ, 0x33, !PT ;  /* 0x00000009ff09e212 */ /* 0x000fe400078e33ff */
[----:B------:R-:W-:Y:S02]  /*3140*/  LOP3.LUT R4, R5, R4, RZ, 0xc0, !PT ;  /* 0x0000000405047212 */ /* 0x000fe400078ec0ff */
[----:B------:R-:W-:Y:S02]  /*3150*/  @!P0 LOP3.LUT R17, RZ, R17, RZ, 0x33, !PT ;  /* 0x00000011ff118212 */ /* 0x000fe400078e33ff */
[----:B------:R-:W-:-:S04]  /*3160*/  LOP3.LUT R4, R9, R4, RZ, 0xc0, !PT ;  /* 0x0000000409047212 */ /* 0x000fc800078ec0ff */
[----:B------:R-:W-:Y:S01]  /*3170*/  LOP3.LUT R6, R17, R4, RZ, 0xc0, !PT ;  /* 0x0000000411067212 */ /* 0x000fe200078ec0ff */
[----:B------:R-:W-:Y:S01]  /*3180*/  IMAD.MOV.U32 R4, RZ, RZ, RZ ;  /* 0x000000ffff047224 */ /* 0x000fe200078e00ff */
[----:B------:R-:W-:Y:S02]  /*3190*/  SHF.R.U32.HI R17, RZ, UR6, R40 ;  /* 0x00000006ff117c19 */ /* 0x000fe40008011628 */
[----:B------:R-:W0:Y:S01]  /*31a0*/  FLO.U32 R45, R6 ;  /* 0x00000006002d7300 */ /* 0x000e2200000e0000 */
[----:B------:R-:W-:Y:S02]  /*31b0*/  LOP3.LUT R9, R23, R6, RZ, 0xc0, !PT ;  /* 0x0000000617097212 */ /* 0x000fe400078ec0ff */
[----:B------:R-:W-:-:S05]  /*31c0*/  LOP3.LUT R17, R17, UR5, RZ, 0x30, !PT ;  /* 0x0000000511117c12 */ /* 0x000fca000f8e30ff */
[----:B------:R-:W4:Y:S01]  /*31d0*/  POPC R9, R9 ;  /* 0x0000000900097309 */ /* 0x000f220000000000 */
[----:B0-----:R-:W-:-:S13]  /*31e0*/  ISETP.NE.AND P0, PT, R46, R45, PT ;  /* 0x0000002d2e00720c */ /* 0x001fda0003f05270 */
[----:B--234-:R-:W-:Y:S05]  /*31f0*/  @P0 BRA `(.L_x_36) ;  /* 0x0000000000080947 */ /* 0x01cfea0003800000 */
[----:B------:R-:W-:-:S06]  /*3200*/  IMAD R4, R15, 0x4, R22 ;  /* 0x000000040f047824 */ /* 0x000fcc00078e0216 */
[----:B------:R0:W2:Y:S02]  /*3210*/  ATOMS.ADD R4, [R4], R9 ;  /* 0x000000090404738c */ /* 0x0000a40000000000 */
.L_x_36:
[----:B------:R-:W-:Y:S05]  /*3220*/  BSYNC.RECONVERGENT B0 ;  /* 0x0000000000007941 */ /* 0x000fea0003800200 */
.L_x_35:
[----:B------:R-:W-:Y:S01]  /*3230*/  R2P PR, R17, 0x7f ;  /* 0x0000007f11007804 */ /* 0x000fe20000000000 */
[----:B--2---:R2:W3:Y:S01]  /*3240*/  SHFL.IDX PT, R45, R4, R45, 0x1f ;  /* 0x00001f2d042d7589 */ /* 0x0044e200000e0000 */
[----:B------:R-:W-:Y:S01]  /*3250*/  BSSY.RECONVERGENT B0, `(.L_x_37) ;  /* 0x0000023000007945 */ /* 0x000fe20003800200 */
[----:B------:R-:W-:-:S10]  /*3260*/  IMAD.MOV.U32 R6, RZ, RZ, RZ ;  /* 0x000000ffff067224 */ /* 0x000fd400078e00ff */
[----:B------:R-:W-:Y:S02]  /*3270*/  VOTE.ANY R0, PT, P0 ;  /* 0x0000000000007806 */ /* 0x000fe400000e0100 */
[----:B------:R-:W-:Y:S02]  /*3280*/  VOTE.ANY R5, PT, P1 ;  /* 0x0000000000057806 */ /* 0x000fe400008e0100 */
        /* <DEDUP_REMOVED lines=20> */
[----:B------:R-:W-:Y:S02]  /*33d0*/  LOP3.LUT R0, R15, R0, RZ, 0xc0, !PT ;  /* 0x000000000f007212 */ /* 0x000fe400078ec0ff */
[----:B------:R-:W-:-:S02]  /*33e0*/  SHF.R.U32.HI R15, RZ, UR6, R39 ;  /* 0x00000006ff0f7c19 */ /* 0x000fc40008011627 */
[----:B------:R-:W-:Y:S02]  /*33f0*/  LOP3.LUT R0, R19, R0, RZ, 0xc0, !PT ;  /* 0x0000000013007212 */ /* 0x000fe400078ec0ff */
[----:B------:R-:W-:Y:S02]  /*3400*/  LOP3.LUT R15, R15, UR5, RZ, 0x30, !PT ;  /* 0x000000050f0f7c12 */ /* 0x000fe4000f8e30ff */
[----:B------:R-:W4:Y:S01]  /*3410*/  FLO.U32 R19, R0 ;  /* 0x0000000000137300 */ /* 0x000f2200000e0000 */
[----:B------:R-:W-:-:S07]  /*3420*/  LOP3.LUT R5, R23, R0, RZ, 0xc0, !PT ;  /* 0x0000000017057212 */ /* 0x000fce00078ec0ff */
[----:B------:R-:W0:Y:S01]  /*3430*/  POPC R5, R5 ;  /* 0x0000000500057309 */ /* 0x000e220000000000 */
[----:B----4-:R-:W-:-:S13]  /*3440*/  ISETP.NE.AND P0, PT, R46, R19, PT ;  /* 0x000000132e00720c */ /* 0x010fda0003f05270 */
[----:B0-23--:R-:W-:Y:S05]  /*3450*/  @P0 BRA `(.L_x_38) ;  /* 0x0000000000080947 */ /* 0x00dfea0003800000 */
[----:B------:R-:W-:-:S06]  /*3460*/  IMAD R6, R17, 0x4, R22 ;  /* 0x0000000411067824 */ /* 0x000fcc00078e0216 */
[----:B------:R0:W2:Y:S02]  /*3470*/  ATOMS.ADD R6, [R6], R5 ;  /* 0x000000050606738c */ /* 0x0000a40000000000 */
.L_x_38:
[----:B------:R-:W-:Y:S05]  /*3480*/  BSYNC.RECONVERGENT B0 ;  /* 0x0000000000007941 */ /* 0x000fea0003800200 */
.L_x_37:
        /* <DEDUP_REMOVED lines=37> */
.L_x_40:
[----:B------:R-:W-:Y:S05]  /*36e0*/  BSYNC.RECONVERGENT B0 ;  /* 0x0000000000007941 */ /* 0x000fea0003800200 */
.L_x_39:
[----:B------:R-:W-:Y:S01]  /*36f0*/  R2P PR, R17, 0x7f ;  /* 0x0000007f11007804 */ /* 0x000fe20000000000 */
[----:B--2---:R2:W3:Y:S01]  /*3700*/  SHFL.IDX PT, R47, R0, R47, 0x1f ;  /* 0x00001f2f002f7589 */ /* 0x0044e200000e0000 */
[----:B------:R-:W-:Y:S11]  /*3710*/  BSSY.RECONVERGENT B0, `(.L_x_41) ;  /* 0x0000021000007945 */ /* 0x000ff60003800200 */
[----:B0-----:R-:W-:-:S02]  /*3720*/  VOTE.ANY R15, PT, P0 ;  /* 0x00000000000f7806 */ /* 0x001fc400000e0100 */
        /* <DEDUP_REMOVED lines=19> */
[----:B------:R-:W-:Y:S01]  /*3860*/  LOP3.LUT R15, R16, R15, RZ, 0xc0, !PT ;  /* 0x0000000f100f7212 */ /* 0x000fe200078ec0ff */
[----:B------:R-:W-:Y:S01]  /*3870*/  IMAD.MOV.U32 R16, RZ, RZ, RZ ;  /* 0x000000ffff107224 */ /* 0x000fe200078e00ff */
[----:B------:R-:W-:Y:S02]  /*3880*/  @!P0 LOP3.LUT R20, RZ, R20, RZ, 0x33, !PT ;  /* 0x00000014ff148212 */ /* 0x000fe400078e33ff */
[----:B------:R-:W-:-:S04]  /*3890*/  LOP3.LUT R15, R18, R15, RZ, 0xc0, !PT ;  /* 0x0000000f120f7212 */ /* 0x000fc800078ec0ff */
[----:B------:R-:W-:-:S04]  /*38a0*/  LOP3.LUT R20, R20, R15, RZ, 0xc0, !PT ;  /* 0x0000000f14147212 */ /* 0x000fc800078ec0ff */
[----:B------:R-:W0:Y:S01]  /*38b0*/  FLO.U32 R49, R20 ;  /* 0x0000001400317300 */ /* 0x000e2200000e0000 */
[----:B------:R-:W-:-:S07]  /*38c0*/  LOP3.LUT R50, R23, R20, RZ, 0xc0, !PT ;  /* 0x0000001417327212 */ /* 0x000fce00078ec0ff */
[----:B------:R-:W4:Y:S01]  /*38d0*/  POPC R50, R50 ;  /* 0x0000003200327309 */ /* 0x000f220000000000 */
[----:B0-----:R-:W-:-:S13]  /*38e0*/  ISETP.NE.AND P0, PT, R46, R49, PT ;  /* 0x000000312e00720c */ /* 0x001fda0003f05270 */
[----:B--234-:R-:W-:Y:S05]  /*38f0*/  @P0 BRA `(.L_x_42) ;  /* 0x0000000000080947 */ /* 0x01cfea0003800000 */
[----:B------:R-:W-:-:S05]  /*3900*/  IMAD R17, R17, 0x4, R22 ;  /* 0x0000000411117824 */ /* 0x000fca00078e0216 */
[----:B------:R0:W2:Y:S02]  /*3910*/  ATOMS.ADD R16, [R17], R50 ;  /* 0x000000321110738c */ /* 0x0000a40000000000 */
.L_x_42:
[----:B------:R-:W-:Y:S05]  /*3920*/  BSYNC.RECONVERGENT B0 ;  /* 0x0000000000007941 */ /* 0x000fea0003800200 */
.L_x_41:
[----:B------:R-:W-:Y:S01]  /*3930*/  R2P PR, R11, 0x7f ;  /* 0x0000007f0b007804 */ /* 0x000fe20000000000 */
[----:B--2---:R2:W3:Y:S01]  /*3940*/  SHFL.IDX PT, R49, R16, R49, 0x1f ;  /* 0x00001f3110317589 */ /* 0x0044e200000e0000 */
[----:B------:R-:W-:Y:S01]  /*3950*/  BSSY.RECONVERGENT B0, `(.L_x_43) ;  /* 0x0000021000007945 */ /* 0x000fe20003800200 */
[----:B------:R-:W-:-:S10]  /*3960*/  IMAD.MOV.U32 R20, RZ, RZ, RZ ;  /* 0x000000ffff147224 */ /* 0x000fd400078e00ff */
[----:B------:R-:W-:Y:S02]  /*3970*/  VOTE.ANY R0, PT, P0 ;  /* 0x0000000000007806 */ /* 0x000fe400000e0100 */
[----:B------:R-:W-:Y:S02]  /*3980*/  VOTE.ANY R15, PT, P1 ;  /* 0x00000000000f7806 */ /* 0x000fe400008e0100 */
[----:B------:R-:W-:Y:S02]  /*3990*/  @!P0 LOP3.LUT R0, RZ, R0, RZ, 0x33, !PT ;  /* 0x00000000ff008212 */ /* 0x000fe400078e33ff */
[----:B0-----:R-:W-:Y:S02]  /*39a0*/  VOTE.ANY R17, PT, P2 ;  /* 0x0000000000117806 */ /* 0x001fe400010e0100 */
        /* <DEDUP_REMOVED lines=25> */
[----:B------:R-:W-:-:S06]  /*3b40*/  IMAD R20, R11, 0x4, R22 ;  /* 0x000000040b147824 */ /* 0x000fcc00078e0216 */
[----:B------:R0:W2:Y:S02]  /*3b50*/  ATOMS.ADD R20, [R20], R21 ;  /* 0x000000151414738c */ /* 0x0000a40000000000 */
.L_x_44:
[----:B------:R-:W-:Y:S05]  /*3b60*/  BSYNC.RECONVERGENT B0 ;  /* 0x0000000000007941 */ /* 0x000fea0003800200 */
.L_x_43:
[----:B------:R-:W-:Y:S01]  /*3b70*/  R2P PR, R7, 0x7f ;  /* 0x0000007f07007804 */ /* 0x000fe20000000000 */
[----:B--2---:R2:W3:Y:S01]  /*3b80*/  SHFL.IDX PT, R20, R20, R15, 0x1f ;  /* 0x00001f0f14147589 */ /* 0x0044e200000e0000 */
[----:B------:R-:W-:Y:S01]  /*3b90*/  BSSY.RECONVERGENT B0, `(.L_x_45) ;  /* 0x0000023000007945 */ /* 0x000fe20003800200 */
[----:B------:R-:W-:-:S10]  /*3ba0*/  IMAD.MOV.U32 R16, RZ, RZ, RZ ;  /* 0x000000ffff107224 */ /* 0x000fd400078e00ff */
[----:B------:R-:W-:Y:S02]  /*3bb0*/  VOTE.ANY R0, PT, P0 ;  /* 0x0000000000007806 */ /* 0x000fe400000e0100 */
[----:B------:R-:W-:Y:S02]  /*3bc0*/  VOTE.ANY R11, PT, P1 ;  /* 0x00000000000b7806 */ /* 0x000fe400008e0100 */
[----:B------:R-:W-:Y:S02]  /*3bd0*/  @!P0 LOP3.LUT R0, RZ, R0, RZ, 0x33, !PT ;  /* 0x00000000ff008212 */ /* 0x000fe400078e33ff */
[----:B------:R-:W-:Y:S02]  /*3be0*/  @!P1 LOP3.LUT R11, RZ, R11, RZ, 0x33, !PT ;  /* 0x0000000bff0b9212 */ /* 0x000fe400078e33ff */
[----:B------:R-:W-:Y:S02]  /*3bf0*/  VOTE.ANY R17, PT, P2 ;  /* 0x0000000000117806 */ /* 0x000fe400010e0100 */
[----:B------:R-:W-:-:S02]  /*3c00*/  LOP3.LUT R0, R11, R0, RZ, 0xc0, !PT ;  /* 0x000000000b007212 */ /* 0x000fc400078ec0ff */
[----:B------:R-:W-:Y:S02]  /*3c10*/  VOTE.ANY R11, PT, P3 ;  /* 0x00000000000b7806 */ /* 0x000fe400018e0100 */
[----:B------:R-:W-:Y:S02]  /*3c20*/  @!P2 LOP3.LUT R17, RZ, R17, RZ, 0x33, !PT ;  /* 0x00000011ff11a212 */ /* 0x000fe400078e33ff */
[----:B------:R-:W-:Y:S02]  /*3c30*/  @!P3 LOP3.LUT R11, RZ, R11, RZ, 0x33, !PT ;  /* 0x0000000bff0bb212 */ /* 0x000fe400078e33ff */
[----:B------:R-:W-:Y:S02]  /*3c40*/  LOP3.LUT R0, R17, R0, RZ, 0xc0, !PT ;  /* 0x0000000011007212 */ /* 0x000fe400078ec0ff */
[----:B------:R-:W-:Y:S02]  /*3c50*/  LOP3.LUT P0, RZ, R7, 0x80, RZ, 0xc0, !PT ;  /* 0x0000008007ff7812 */ /* 0x000fe4000780c0ff */
[----:B------:R-:W-:-:S02]  /*3c60*/  VOTE.ANY R17, PT, P4 ;  /* 0x0000000000117806 */ /* 0x000fc400020e0100 */
[----:B------:R-:W-:Y:S02]  /*3c70*/  LOP3.LUT R0, R11, R0, RZ, 0xc0, !PT ;  /* 0x000000000b007212 */ /* 0x000fe400078ec0ff */
[----:B------:R-:W-:Y:S02]  /*3c80*/  VOTE.ANY R11, PT, P5 ;  /* 0x00000000000b7806 */ /* 0x000fe400028e0100 */
[----:B------:R-:W-:Y:S02]  /*3c90*/  @!P4 LOP3.LUT R17, RZ, R17, RZ, 0x33, !PT ;  /* 0x00000011ff11c212 */ /* 0x000fe400078e33ff */
[----:B------:R-:W-:Y:S02]  /*3ca0*/  @!P5 LOP3.LUT R11, RZ, R11, RZ, 0x33, !PT ;  /* 0x0000000bff0bd212 */ /* 0x000fe400078e33ff */
[----:B------:R-:W-:Y:S02]  /*3cb0*/  LOP3.LUT R0, R17, R0, RZ, 0xc0, !PT ;  /* 0x0000000011007212 */ /* 0x000fe400078ec0ff */
[----:B------:R-:W-:-:S02]  /*3cc0*/  VOTE.ANY R17, PT, P6 ;  /* 0x0000000000117806 */ /* 0x000fc400030e0100 */
[----:B------:R-:W-:Y:S02]  /*3cd0*/  LOP3.LUT R0, R11, R0, RZ, 0xc0, !PT ;  /* 0x000000000b007212 */ /* 0x000fe400078ec0ff */
[----:B------:R-:W-:Y:S02]  /*3ce0*/  VOTE.ANY R11, PT, P0 ;  /* 0x00000000000b7806 */ /* 0x000fe400000e0100 */
[----:B------:R-:W-:Y:S02]  /*3cf0*/  @!P6 LOP3.LUT R17, RZ, R17, RZ, 0x33, !PT ;  /* 0x00000011ff11e212 */ /* 0x000fe400078e33ff */
[----:B------:R-:W-:Y:S02]  /*3d00*/  @!P0 LOP3.LUT R11, RZ, R11, RZ, 0x33, !PT ;  /* 0x0000000bff0b8212 */ /* 0x000fe400078e33ff */
[----:B------:R-:W-:-:S04]  /*3d10*/  LOP3.LUT R0, R17, R0, RZ, 0xc0, !PT ;  /* 0x0000000011007212 */ /* 0x000fc800078ec0ff */
[----:B------:R-:W-:Y:S02]  /*3d20*/  LOP3.LUT R48, R11, R0, RZ, 0xc0, !PT ;  /* 0x000000000b307212 */ /* 0x000fe400078ec0ff */
[----:B------:R-:W-:Y:S02]  /*3d30*/  SHF.R.U32.HI R0, RZ, UR6, R36 ;  /* 0x00000006ff007c19 */ /* 0x000fe40008011624 */
[----:B------:R-:W4:Y:S01]  /*3d40*/  FLO.U32 R18, R48 ;  /* 0x0000003000127300 */ /* 0x000f2200000e0000 */
[----:B------:R-:W-:Y:S02]  /*3d50*/  LOP3.LUT R19, R23, R48, RZ, 0xc0, !PT ;  /* 0x0000003017137212 */ /* 0x000fe400078ec0ff */
[----:B------:R-:W-:-:S05]  /*3d60*/  LOP3.LUT R0, R0, UR5, RZ, 0x30, !PT ;  /* 0x0000000500007c12 */ /* 0x000fca000f8e30ff */
[----:B------:R-:W0:Y:S01]  /*3d70*/  POPC R19, R19 ;  /* 0x0000001300137309 */ /* 0x000e220000000000 */
[----:B----4-:R-:W-:-:S13]  /*3d80*/  ISETP.NE.AND P0, PT, R46, R18, PT ;  /* 0x000000122e00720c */ /* 0x010fda0003f05270 */
[----:B0-23--:R-:W-:Y:S05]  /*3d90*/  @P0 BRA `(.L_x_46) ;  /* 0x0000000000080947 */ /* 0x00dfea0003800000 */
[----:B------:R-:W-:-:S06]  /*3da0*/  IMAD R16, R7, 0x4, R22 ;  /* 0x0000000407107824 */ /* 0x000fcc00078e0216 */
[----:B------:R0:W2:Y:S02]  /*3db0*/  ATOMS.ADD R16, [R16], R19 ;  /* 0x000000131010738c */ /* 0x0000a40000000000 */
.L_x_46:
[----:B------:R-:W-:Y:S05]  /*3dc0*/  BSYNC.RECONVERGENT B0 ;  /* 0x0000000000007941 */ /* 0x000fea0003800200 */
.L_x_45:
[----:B------:R-:W-:Y:S01]  /*3dd0*/  R2P PR, R0, 0x7f ;  /* 0x0000007f00007804 */ /* 0x000fe20000000000 */
[----:B--2---:R2:W3:Y:S01]  /*3de0*/  SHFL.IDX PT, R18, R16, R18, 0x1f ;  /* 0x00001f1210127589 */ /* 0x0044e200000e0000 */
[----:B------:R-:W-:Y:S01]  /*3df0*/  SHF.R.U32.HI R11, RZ, UR6, R35 ;  /* 0x00000006ff0b7c19 */ /* 0x000fe20008011623 */
[----:B------:R-:W-:Y:S01]  /*3e00*/  BSSY.RECONVERGENT B0, `(.L_x_47) ;  /* 0x0000022000007945 */ /* 0x000fe20003800200 */
[----:B------:R-:W-:Y:S02]  /*3e10*/  IMAD.MOV.U32 R15, RZ, RZ, RZ ;  /* 0x000000ffff0f7224 */ /* 0x000fe400078e00ff */
[----:B------:R-:W-:-:S07]  /*3e20*/  LOP3.LUT R11, R11, UR5, RZ, 0x30, !PT ;  /* 0x000000050b0b7c12 */ /* 0x000fce000f8e30ff */
[----:B------:R-:W-:Y:S02]  /*3e30*/  VOTE.ANY R7, PT, P0 ;  /* 0x0000000000077806 */ /* 0x000fe400000e0100 */
[----:B------:R-:W-:Y:S02]  /*3e40*/  VOTE.ANY R48, PT, P1 ;  /* 0x0000000000307806 */ /* 0x000fe400008e0100 */
[----:B------:R-:W-:Y:S02]  /*3e50*/  @!P0 LOP3.LUT R7, RZ, R7, RZ, 0x33, !PT ;  /* 0x00000007ff078212 */ /* 0x000fe400078e33ff */
[----:B------:R-:W-:Y:S02]  /*3e60*/  @!P1 LOP3.LUT R48, RZ, R48, RZ, 0x33, !PT ;  /* 0x00000030ff309212 */ /* 0x000fe400078e33ff */
[----:B------:R-:W-:Y:S02]  /*3e70*/  LOP3.LUT P0, RZ, R0, 0x80, RZ, 0xc0, !PT ;  /* 0x0000008000ff7812 */ /* 0x000fe4000780c0ff */
[----:B------:R-:W-:-:S02]  /*3e80*/  LOP3.LUT R7, R48, R7, RZ, 0xc0, !PT ;  /* 0x0000000730077212 */ /* 0x000fc400078ec0ff */
[----:B------:R-:W-:-:S04]  /*3e90*/  VOTE.ANY R48, PT, P2 ;  /* 0x0000000000307806 */ /* 0x000fc800010e0100 */
[----:B------:R-:W-:-:S04]  /*3ea0*/  @!P2 LOP3.LUT R48, RZ, R48, RZ, 0x33, !PT ;  /* 0x00000030ff30a212 */ /* 0x000fc800078e33ff */
[----:B------:R-:W-:Y:S02]  /*3eb0*/  LOP3.LUT R7, R48, R7, RZ, 0xc0, !PT ;  /* 0x0000000730077212 */ /* 0x000fe400078ec0ff */
        /* <DEDUP_REMOVED lines=14> */
[----:B------:R-:W-:-:S04]  /*3fa0*/  LOP3.LUT R48, R48, R7, RZ, 0xc0, !PT ;  /* 0x0000000730307212 */ /* 0x000fc800078ec0ff */
[----:B------:R-:W4:Y:S01]  /*3fb0*/  FLO.U32 R52, R48 ;  /* 0x0000003000347300 */ /* 0x000f2200000e0000 */
[----:B------:R-:W-:-:S07]  /*3fc0*/  LOP3.LUT R17, R23, R48, RZ, 0xc0, !PT ;  /* 0x0000003017117212 */ /* 0x000fce00078ec0ff */
[----:B------:R-:W0:Y:S01]  /*3fd0*/  POPC R17, R17 ;  /* 0x0000001100117309 */ /* 0x000e220000000000 */
[----:B----4-:R-:W-:-:S13]  /*3fe0*/  ISETP.NE.AND P0, PT, R46, R52, PT ;  /* 0x000000342e00720c */ /* 0x010fda0003f05270 */
[----:B0-23--:R-:W-:Y:S05]  /*3ff0*/  @P0 BRA `(.L_x_48) ;  /* 0x0000000000080947 */ /* 0x00dfea0003800000 */
[----:B------:R-:W-:-:S05]  /*4000*/  IMAD R0, R0, 0x4, R22 ;  /* 0x0000000400007824 */ /* 0x000fca00078e0216 */
[----:B------:R0:W2:Y:S02]  /*4010*/  ATOMS.ADD R15, [R0], R17 ;  /* 0x00000011000f738c */ /* 0x0000a40000000000 */
.L_x_48:
[----:B------:R-:W-:Y:S05]  /*4020*/  BSYNC.RECONVERGENT B0 ;  /* 0x0000000000007941 */ /* 0x000fea0003800200 */
.L_x_47:
[----:B------:R-:W-:Y:S01]  /*4030*/  R2P PR, R11, 0x7f ;  /* 0x0000007f0b007804 */ /* 0x000fe20000000000 */
[----:B--2---:R2:W3:Y:S01]  /*4040*/  SHFL.IDX PT, R16, R15, R52, 0x1f ;  /* 0x00001f340f107589 */ /* 0x0044e200000e0000 */
[----:B------:R-:W-:Y:S11]  /*4050*/  BSSY.RECONVERGENT B0, `(.L_x_49) ;  /* 0x0000023000007945 */ /* 0x000ff60003800200 */
[----:B0-----:R-:W-:-:S02]  /*4060*/  VOTE.ANY R0, PT, P0 ;  /* 0x0000000000007806 */ /* 0x001fc400000e0100 */
[----:B------:R-:W-:Y:S02]  /*4070*/  VOTE.ANY R7, PT, P1 ;  /* 0x0000000000077806 */ /* 0x000fe400008e0100 */
[----:B------:R-:W-:Y:S02]  /*4080*/  @!P0 LOP3.LUT R0, RZ, R0, RZ, 0x33, !PT ;  /* 0x00000000ff008212 */ /* 0x000fe400078e33ff */
[----:B------:R-:W-:Y:S02]  /*4090*/  @!P1 LOP3.LUT R7, RZ, R7, RZ, 0x33, !PT ;  /* 0x00000007ff079212 */ /* 0x000fe400078e33ff */
[----:B------:R-:W-:Y:S02]  /*40a0*/  LOP3.LUT P0, RZ, R11, 0x80, RZ, 0xc0, !PT ;  /* 0x000000800bff7812 */ /* 0x000fe4000780c0ff */
        /* <DEDUP_REMOVED lines=19> */
[----:B------:R0:W4:Y:S01]  /*41e0*/  FLO.U32 R7, R0 ;  /* 0x0000000000077300 */ /* 0x00012200000e0000 */
[----:B------:R-:W-:-:S07]  /*41f0*/  LOP3.LUT R48, R23, R0, RZ, 0xc0, !PT ;  /* 0x0000000017307212 */ /* 0x000fce00078ec0ff */
[----:B--2---:R2:W1:Y:S01]  /*4200*/  POPC R15, R48 ;  /* 0x00000030000f7309 */ /* 0x0044620000000000 */
[----:B0-----:R-:W-:-:S04]  /*4210*/  SHF.R.U32.HI R0, RZ, UR6, R34 ;  /* 0x00000006ff007c19 */ /* 0x001fc80008011622 */
[----:B------:R-:W-:Y:S02]  /*4220*/  LOP3.LUT R0, R0, UR5, RZ, 0x30, !PT ;  /* 0x0000000500007c12 */ /* 0x000fe4000f8e30ff */
[----:B----4-:R-:W-:Y:S01]  /*4230*/  ISETP.NE.AND P0, PT, R46, R7, PT ;  /* 0x000000072e00720c */ /* 0x010fe20003f05270 */
[----:B--2---:R-:W-:-:S12]  /*4240*/  IMAD.MOV.U32 R48, RZ, RZ, RZ ;  /* 0x000000ffff307224 */ /* 0x004fd800078e00ff */
[----:B-1-3--:R-:W-:Y:S05]  /*4250*/  @P0 BRA `(.L_x_50) ;  /* 0x0000000000080947 */ /* 0x00afea0003800000 */
[----:B------:R-:W-:-:S06]  /*4260*/  IMAD R48, R11, 0x4, R22 ;  /* 0x000000040b307824 */ /* 0x000fcc00078e0216 */
[----:B------:R0:W1:Y:S02]  /*4270*/  ATOMS.ADD R48, [R48], R15 ;  /* 0x0000000f3030738c */ /* 0x0000640000000000 */
.L_x_50:
[----:B------:R-:W-:Y:S05]  /*4280*/  BSYNC.RECONVERGENT B0 ;  /* 0x0000000000007941 */ /* 0x000fea0003800200 */
.L_x_49:
[----:B------:R-:W-:Y:S01]  /*4290*/  R2P PR, R0, 0x7f ;  /* 0x0000007f00007804 */ /* 0x000fe20000000000 */
[----:B------:R-:W-:Y:S01]  /*42a0*/  IMAD.IADD R14, R14, 0x1, R8 ;  /* 0x000000010e0e7824 */ /* 0x000fe200078e0208 */
[----:B------:R-:W-:Y:S01]  /*42b0*/  BSSY.RECONVERGENT B0, `(.L_x_51) ;  /* 0x0000025000007945 */ /* 0x000fe20003800200 */
[----:B------:R-:W-:Y:S02]  /*42c0*/  IMAD.IADD R13, R13, 0x1, R12 ;  /* 0x000000010d0d7824 */ /* 0x000fe400078e020c */
[----:B-1----:R1:W2:Y:S08]  /*42d0*/  SHFL.IDX PT, R12, R48, R7, 0x1f ;  /* 0x00001f07300c7589 */ /* 0x0022b000000e0000 */
[----:B------:R-:W-:-:S02]  /*42e0*/  VOTE.ANY R11, PT, P0 ;  /* 0x00000000000b7806 */ /* 0x000fc400000e0100 */
[----:B------:R-:W-:Y:S01]  /*42f0*/  VOTE.ANY R8, PT, P1 ;  /* 0x0000000000087806 */ /* 0x000fe200008e0100 */
[----:B-1----:R-:W-:Y:S01]  /*4300*/  IMAD.MOV.U32 R7, RZ, RZ, RZ ;  /* 0x000000ffff077224 */ /* 0x002fe200078e00ff */
        /* <DEDUP_REMOVED lines=22> */
[----:B------:R1:W3:Y:S01]  /*4470*/  FLO.U32 R8, R52 ;  /* 0x0000003400087300 */ /* 0x0002e200000e0000 */
[----:B------:R-:W-:-:S07]  /*4480*/  LOP3.LUT R11, R23, R52, RZ, 0xc0, !PT ;  /* 0x00000034170b7212 */ /* 0x000fce00078ec0ff */
[----:B------:R-:W4:Y:S01]  /*4490*/  POPC R11, R11 ;  /* 0x0000000b000b7309 */ /* 0x000f220000000000 */
[----:B-1----:R-:W-:-:S04]  /*44a0*/  SHF.R.U32.HI R52, RZ, UR6, R26 ;  /* 0x00000006ff347c19 */ /* 0x002fc8000801161a */
[----:B------:R-:W-:Y:S02]  /*44b0*/  LOP3.LUT R48, R52, UR5, RZ, 0x30, !PT ;  /* 0x0000000534307c12 */ /* 0x000fe4000f8e30ff */
[----:B---3--:R-:W-:-:S13]  /*44c0*/  ISETP.NE.AND P0, PT, R46, R8, PT ;  /* 0x000000082e00720c */ /* 0x008fda0003f05270 */
[----:B--2-4-:R-:W-:Y:S05]  /*44d0*/  @P0 BRA `(.L_x_52) ;  /* 0x0000000000080947 */ /* 0x014fea0003800000 */
[----:B------:R-:W-:-:S05]  /*44e0*/  IMAD R0, R0, 0x4, R22 ;  /* 0x0000000400007824 */ /* 0x000fca00078e0216 */
[----:B------:R1:W2:Y:S02]  /*44f0*/  ATOMS.ADD R7, [R0], R11 ;  /* 0x0000000b0007738c */ /* 0x0002a40000000000 */
.L_x_52:
[----:B------:R-:W-:Y:S05]  /*4500*/  BSYNC.RECONVERGENT B0 ;  /* 0x0000000000007941 */ /* 0x000fea0003800200 */
.L_x_51:
[----:B------:R-:W-:Y:S01]  /*4510*/  R2P PR, R48, 0x7f ;  /* 0x0000007f30007804 */ /* 0x000fe20000000000 */
[----:B------:R-:W-:Y:S01]  /*4520*/  IMAD.IADD R10, R10, 0x1, R51 ;  /* 0x000000010a0a7824 */ /* 0x000fe200078e0233 */
[----:B--2---:R2:W3:Y:S01]  /*4530*/  SHFL.IDX PT, R8, R7, R8, 0x1f ;  /* 0x00001f0807087589 */ /* 0x0044e200000e0000 */
[----:B------:R-:W-:Y:S01]  /*4540*/  BSSY.RECONVERGENT B0, `(.L_x_53) ;  /* 0x0000024000007945 */ /* 0x000fe20003800200 */
[----:B------:R-:W-:Y:S02]  /*4550*/  IMAD.IADD R9, R9, 0x1, R45 ;  /* 0x0000000109097824 */ /* 0x000fe400078e022d */
[----:B------:R-:W-:-:S07]  /*4560*/  IMAD.MOV.U32 R45, RZ, RZ, RZ ;  /* 0x000000ffff2d7224 */ /* 0x000fce00078e00ff */
[----:B-1----:R-:W-:Y:S02]  /*4570*/  VOTE.ANY R0, PT, P0 ;  /* 0x0000000000007806 */ /* 0x002fe400000e0100 */
        /* <DEDUP_REMOVED lines=23> */
[----:B------:R-:W-:Y:S02]  /*46f0*/  SHF.R.U32.HI R51, RZ, UR6, R33 ;  /* 0x00000006ff337c19 */ /* 0x000fe40008011621 */
[----:B------:R1:W4:Y:S02]  /*4700*/  FLO.U32 R0, R52 ;  /* 0x0000003400007300 */ /* 0x00032400000e0000 */
[----:B------:R-:W-:Y:S02]  /*4710*/  LOP3.LUT R51, R51, UR5, RZ, 0x30, !PT ;  /* 0x0000000533337c12 */ /* 0x000fe4000f8e30ff */
[----:B-1----:R-:W-:-:S04]  /*4720*/  LOP3.LUT R52, R23, R52, RZ, 0xc0, !PT ;  /* 0x0000003417347212 */ /* 0x002fc800078ec0ff */
[----:B--2---:R1:W2:Y:S01]  /*4730*/  POPC R7, R52 ;  /* 0x0000003400077309 */ /* 0x0042a20000000000 */
[----:B----4-:R-:W-:-:S13]  /*4740*/  ISETP.NE.AND P0, PT, R46, R0, PT ;  /* 0x000000002e00720c */ /* 0x010fda0003f05270 */
[----:B-123--:R-:W-:Y:S05]  /*4750*/  @P0 BRA `(.L_x_54) ;  /* 0x0000000000080947 */ /* 0x00efea0003800000 */
[----:B------:R-:W-:-:S05]  /*4760*/  IMAD R48, R48, 0x4, R22 ;  /* 0x0000000430307824 */ /* 0x000fca00078e0216 */
[----:B------:R1:W2:Y:S02]  /*4770*/  ATOMS.ADD R45, [R48], R7 ;  /* 0x00000007302d738c */ /* 0x0002a40000000000 */
.L_x_54:
[----:B------:R-:W-:Y:S05]  /*4780*/  BSYNC.RECONVERGENT B0 ;  /* 0x0000000000007941 */ /* 0x000fea0003800200 */
.L_x_53:
[----:B------:R-:W-:Y:S01]  /*4790*/  R2P PR, R51, 0x7f ;  /* 0x0000007f33007804 */ /* 0x000fe20000000000 */
[----:B------:R-:W-:Y:S01]  /*47a0*/  IMAD.IADD R6, R5, 0x1, R6 ;  /* 0x0000000105067824 */ /* 0x000fe200078e0206 */
[----:B--2---:R2:W3:Y:S01]  /*47b0*/  SHFL.IDX PT, R0, R45, R0, 0x1f ;  /* 0x00001f002d007589 */ /* 0x0044e200000e0000 */
[----:B------:R-:W-:Y:S01]  /*47c0*/  IMAD.IADD R4, R4, 0x1, R47 ;  /* 0x0000000104047824 */ /* 0x000fe200078e022f */
[----:B------:R-:W-:Y:S01]  /*47d0*/  SHF.R.U32.HI R47, RZ, UR6, R32 ;  /* 0x00000006ff2f7c19 */ /* 0x000fe20008011620 */
[----:B------:R-:W-:Y:S03]  /*47e0*/  BSSY.RECONVERGENT B0, `(.L_x_55) ;  /* 0x0000022000007945 */ /* 0x000fe60003800200 */
[----:B------:R-:W-:-:S05]  /*47f0*/  LOP3.LUT R47, R47, UR5, RZ, 0x30, !PT ;  /* 0x000000052f2f7c12 */ /* 0x000fca000f8e30ff */
        /* <DEDUP_REMOVED lines=9> */
[----:B------:R-:W-:Y:S02]  /*4890*/  VOTE.ANY R48, PT, P3 ;  /* 0x0000000000307806 */ /* 0x000fe400018e0100 */
[----:B------:R-:W-:Y:S02]  /*48a0*/  VOTE.ANY R52, PT, P0 ;  /* 0x0000000000347806 */ /* 0x000fe400000e0100 */
[----:B------:R-:W-:Y:S02]  /*48b0*/  @!P3 LOP3.LUT R48, RZ, R48, RZ, 0x33, !PT ;  /* 0x00000030ff30b212 */ /* 0x000fe400078e33ff */
[----:B------:R-:W-:Y:S02]  /*48c0*/  @!P0 LOP3.LUT R52, RZ, R52, RZ, 0x33, !PT ;  /* 0x00000034ff348212 */ /* 0x000fe400078e33ff */
        /* <DEDUP_REMOVED lines=9> */
[----:B------:R-:W-:Y:S01]  /*4960*/  LOP3.LUT R5, R48, R5, RZ, 0xc0, !PT ;  /* 0x0000000530057212 */ /* 0x000fe200078ec0ff */
[----:B------:R-:W-:-:S03]  /*4970*/  IMAD.MOV.U32 R48, RZ, RZ, RZ ;  /* 0x000000ffff307224 */ /* 0x000fc600078e00ff */
[----:B------:R-:W-:-:S04]  /*4980*/  LOP3.LUT R52, R52, R5, RZ, 0xc0, !PT ;  /* 0x0000000534347212 */ /* 0x000fc800078ec0ff */
[----:B------:R1:W4:Y:S02]  /*4990*/  FLO.U32 R5, R52 ;  /* 0x0000003400057300 */ /* 0x00032400000e0000 */
[----:B-1----:R-:W-:-:S06]  /*49a0*/  LOP3.LUT R52, R23, R52, RZ, 0xc0, !PT ;  /* 0x0000003417347212 */ /* 0x002fcc00078ec0ff */
[----:B--2---:R1:W2:Y:S01]  /*49b0*/  POPC R45, R52 ;  /* 0x00000034002d7309 */ /* 0x0042a20000000000 */
[----:B----4-:R-:W-:-:S13]  /*49c0*/  ISETP.NE.AND P0, PT, R46, R5, PT ;  /* 0x000000052e00720c */ /* 0x010fda0003f05270 */
[----:B-1-3--:R-:W-:Y:S05]  /*49d0*/  @P0 BRA `(.L_x_56) ;  /* 0x0000000000080947 */ /* 0x00afea0003800000 */
[----:B------:R-:W-:-:S06]  /*49e0*/  IMAD R48, R51, 0x4, R22 ;  /* 0x0000000433307824 */ /* 0x000fcc00078e0216 */
[----:B--2---:R1:W3:Y:S02]  /*49f0*/  ATOMS.ADD R48, [R48], R45 ;  /* 0x0000002d3030738c */ /* 0x0042e40000000000 */
.L_x_56:
[----:B------:R-:W-:Y:S05]  /*4a00*/  BSYNC.RECONVERGENT B0 ;  /* 0x0000000000007941 */ /* 0x000fea0003800200 */
.L_x_55:
[----:B------:R-:W-:Y:S01]  /*4a10*/  R2P PR, R47, 0x7f ;  /* 0x0000007f2f007804 */ /* 0x000fe20000000000 */
[----:B------:R-:W-:Y:S01]  /*4a20*/  IMAD.IADD R50, R50, 0x1, R49 ;  /* 0x0000000132327824 */ /* 0x000fe200078e0231 */
[----:B---3--:R3:W4:Y:S01]  /*4a30*/  SHFL.IDX PT, R48, R48, R5, 0x1f ;  /* 0x00001f0530307589 */ /* 0x00872200000e0000 */
[----:B------:R-:W-:Y:S01]  /*4a40*/  IMAD.IADD R20, R21, 0x1, R20 ;  /* 0x0000000115147824 */ /* 0x000fe200078e0214 */
[----:B------:R-:W-:Y:S01]  /*4a50*/  SHF.R.U32.HI R21, RZ, UR6, R31 ;  /* 0x00000006ff157c19 */ /* 0x000fe2000801161f */
[----:B------:R-:W-:Y:S03]  /*4a60*/  BSSY.RECONVERGENT B0, `(.L_x_57) ;  /* 0x0000022000007945 */ /* 0x000fe60003800200 */
[----:B---3--:R-:W-:Y:S01]  /*4a70*/  LOP3.LUT R5, R21, UR5, RZ, 0x30, !PT ;  /* 0x0000000515057c12 */ /* 0x008fe2000f8e30ff */
[----:B------:R-:W-:-:S04]  /*4a80*/  IMAD.MOV.U32 R21, RZ, RZ, RZ ;  /* 0x000000ffff157224 */ /* 0x000fc800078e00ff */
        /* <DEDUP_REMOVED lines=23> */
[----:B------:R-:W-:-:S04]  /*4c00*/  LOP3.LUT R52, R49, R52, RZ, 0xc0, !PT ;  /* 0x0000003431347212 */ /* 0x000fc800078ec0ff */
[----:B------:R-:W3:Y:S01]  /*4c10*/  FLO.U32 R49, R52 ;  /* 0x0000003400317300 */ /* 0x000ee200000e0000 */
[----:B------:R-:W-:-:S07]  /*4c20*/  LOP3.LUT R51, R23, R52, RZ, 0xc0, !PT ;  /* 0x0000003417337212 */ /* 0x000fce00078ec0ff */
[----:B------:R-:W0:Y:S01]  /*4c30*/  POPC R51, R51 ;  /* 0x0000003300337309 */ /* 0x000e220000000000 */
[----:B---3--:R-:W-:-:S13]  /*4c40*/  ISETP.NE.AND P0, PT, R46, R49, PT ;  /* 0x000000312e00720c */ /* 0x008fda0003f05270 */
[----:B0---4-:R-:W-:Y:S05]  /*4c50*/  @P0 BRA `(.L_x_58) ;  /* 0x0000000000080947 */ /* 0x011fea0003800000 */
[----:B------:R-:W-:-:S05]  /*4c60*/  IMAD R52, R47, 0x4, R22 ;  /* 0x000000042f347824 */ /* 0x000fca00078e0216 */
[----:B------:R0:W3:Y:S02]  /*4c70*/  ATOMS.ADD R21, [R52], R51 ;  /* 0x000000333415738c */ /* 0x0000e40000000000 */
.L_x_58:
[----:B------:R-:W-:Y:S05]  /*4c80*/  BSYNC.RECONVERGENT B0 ;  /* 0x0000000000007941 */ /* 0x000fea0003800200 */
.L_x_57:
        /* <DEDUP_REMOVED lines=9> */
[----:B0-----:R-:W-:Y:S02]  /*4d20*/  VOTE.ANY R52, PT, P1 ;  /* 0x0000000000347806 */ /* 0x001fe400008e0100 */
        /* <DEDUP_REMOVED lines=22> */
[----:B------:R-:W0:Y:S01]  /*4e90*/  FLO.U32 R19, R52 ;  /* 0x0000003400137300 */ /* 0x000e2200000e0000 */
[----:B------:R-:W-:-:S07]  /*4ea0*/  LOP3.LUT R47, R23, R52, RZ, 0xc0, !PT ;  /* 0x00000034172f7212 */ /* 0x000fce00078ec0ff */
[----:B------:R-:W3:Y:S01]  /*4eb0*/  POPC R47, R47 ;  /* 0x0000002f002f7309 */ /* 0x000ee20000000000 */
[----:B0-----:R-:W-:-:S13]  /*4ec0*/  ISETP.NE.AND P0, PT, R46, R19, PT ;  /* 0x000000132e00720c */ /* 0x001fda0003f05270 */
[----:B---34-:R-:W-:Y:S05]  /*4ed0*/  @P0 BRA `(.L_x_60) ;  /* 0x0000000000080947 */ /* 0x018fea0003800000 */
[----:B------:R-:W-:-:S05]  /*4ee0*/  IMAD R52, R5, 0x4, R22 ;  /* 0x0000000405347824 */ /* 0x000fca00078e0216 */
[----:B------:R0:W3:Y:S02]  /*4ef0*/  ATOMS.ADD R17, [R52], R47 ;  /* 0x0000002f3411738c */ /* 0x0000e40000000000 */
.L_x_60:
[----:B------:R-:W-:Y:S05]  /*4f00*/  BSYNC.RECONVERGENT B0 ;  /* 0x0000000000007941 */ /* 0x000fea0003800200 */
.L_x_59:
        /* <DEDUP_REMOVED lines=39> */
.L_x_62:
[----:B------:R-:W-:Y:S05]  /*5180*/  BSYNC.RECONVERGENT B0 ;  /* 0x0000000000007941 */ /* 0x000fea0003800200 */
.L_x_61:
[----:B------:R-:W-:Y:S01]  /*5190*/  R2P PR, R19, 0x7f ;  /* 0x0000007f13007804 */ /* 0x000fe20000000000 */
[----:B------:R-:W-:Y:S01]  /*51a0*/  IMAD.IADD R0, R7, 0x1, R0 ;  /* 0x0000000107007824 */ /* 0x000fe200078e0200 */
[----:B---3--:R3:W4:Y:S01]  /*51b0*/  SHFL.IDX PT, R11, R11, R5, 0x1f ;  /* 0x00001f050b0b7589 */ /* 0x00872200000e0000 */
[----:B--2---:R-:W-:Y:S01]  /*51c0*/  IMAD.IADD R48, R45, 0x1, R48 ;  /* 0x000000012d307824 */ /* 0x004fe200078e0230 */
[----:B-1----:R-:W-:Y:S01]  /*51d0*/  SHF.R.U32.HI R45, RZ, UR6, R28 ;  /* 0x00000006ff2d7c19 */ /* 0x002fe2000801161c */
[----:B------:R-:W-:Y:S03]  /*51e0*/  BSSY.RECONVERGENT B0, `(.L_x_63) ;  /* 0x0000022000007945 */ /* 0x000fe60003800200 */
[----:B------:R-:W-:-:S05]  /*51f0*/  LOP3.LUT R45, R45, UR5, RZ, 0x30, !PT ;  /* 0x000000052d2d7c12 */ /* 0x000fca000f8e30ff */
        /* <DEDUP_REMOVED lines=24> */
[----:B------:R0:W1:Y:S01]  /*5380*/  FLO.U32 R7, R52 ;  /* 0x0000003400077300 */ /* 0x00006200000e0000 */
[----:B------:R-:W-:-:S07]  /*5390*/  LOP3.LUT R49, R23, R52, RZ, 0xc0, !PT ;  /* 0x0000003417317212 */ /* 0x000fce00078ec0ff */
[----:B------:R-:W2:Y:S01]  /*53a0*/  POPC R49, R49 ;  /* 0x0000003100317309 */ /* 0x000ea20000000000 */
[----:B0-----:R-:W-:Y:S01]  /*53b0*/  IMAD.MOV.U32 R52, RZ, RZ, RZ ;  /* 0x000000ffff347224 */ /* 0x001fe200078e00ff */
[----:B-1----:R-:W-:-:S13]  /*53c0*/  ISETP.NE.AND P0, PT, R46, R7, PT ;  /* 0x000000072e00720c */ /* 0x002fda0003f05270 */
[----:B--234-:R-:W-:Y:S05]  /*53d0*/  @P0 BRA `(.L_x_64) ;  /* 0x0000000000080947 */ /* 0x01cfea0003800000 */
[----:B------:R-:W-:-:S06]  /*53e0*/  IMAD R52, R19, 0x4, R22 ;  /* 0x0000000413347824 */ /* 0x000fcc00078e0216 */
[----:B------:R0:W1:Y:S02]  /*53f0*/  ATOMS.ADD R52, [R52], R49 ;  /* 0x000000313434738c */ /* 0x0000640000000000 */
.L_x_64:
[----:B------:R-:W-:Y:S05]  /*5400*/  BSYNC.RECONVERGENT B0 ;  /* 0x0000000000007941 */ /* 0x000fea0003800200 */
.L_x_63:
[----:B------:R-:W-:Y:S01]  /*5410*/  R2P PR, R45, 0x7f ;  /* 0x0000007f2d007804 */ /* 0x000fe20000000000 */
[----:B-1----:R1:W2:Y:S01]  /*5420*/  SHFL.IDX PT, R52, R52, R7, 0x1f ;  /* 0x00001f0734347589 */ /* 0x0022a200000e0000 */
[----:B------:R-:W-:Y:S11]  /*5430*/  BSSY.RECONVERGENT B0, `(.L_x_65) ;  /* 0x0000021000007945 */ /* 0x000ff60003800200 */
[----:B------:R-:W-:-:S02]  /*5440*/  VOTE.ANY R5, PT, P0 ;  /* 0x0000000000057806 */ /* 0x000fc400000e0100 */
[----:B------:R-:W-:Y:S02]  /*5450*/  VOTE.ANY R19, PT, P1 ;  /* 0x0000000000137806 */ /* 0x000fe400008e0100 */
[----:B------:R-:W-:Y:S02]  /*5460*/  @!P0 LOP3.LUT R5, RZ, R5, RZ, 0x33, !PT ;  /* 0x00000005ff058212 */ /* 0x000fe400078e33ff */
[----:B------:R-:W-:Y:S02]  /*5470*/  @!P1 LOP3.LUT R19, RZ, R19, RZ, 0x33, !PT ;  /* 0x00000013ff139212 */ /* 0x000fe400078e33ff */
[----:B-1----:R-:W-:Y:S02]  /*5480*/  VOTE.ANY R7, PT, P5 ;  /* 0x0000000000077806 */ /* 0x002fe400028e0100 */
[----:B------:R-:W-:Y:S02]  /*5490*/  LOP3.LUT R5, R19, R5, RZ, 0xc0, !PT ;  /* 0x0000000513057212 */ /* 0x000fe400078ec0ff */
[----:B------:R-:W-:-:S02]  /*54a0*/  VOTE.ANY R19, PT, P2 ;  /* 0x0000000000137806 */ /* 0x000fc400010e0100 */
        /* <DEDUP_REMOVED lines=9> */
[----:B------:R-:W-:-:S04]  /*5540*/  LOP3.LUT R5, R19, R5, RZ, 0xc0, !PT ;  /* 0x0000000513057212 */ /* 0x000fc800078ec0ff */
[----:B------:R-:W-:Y:S02]  /*5550*/  LOP3.LUT R5, R7, R5, RZ, 0xc0, !PT ;  /* 0x0000000507057212 */ /* 0x000fe400078ec0ff */
[----:B------:R-:W-:-:S04]  /*5560*/  VOTE.ANY R7, PT, P6 ;  /* 0x0000000000077806 */ /* 0x000fc800030e0100 */
[----:B------:R-:W-:-:S04]  /*5570*/  @!P6 LOP3.LUT R7, RZ, R7, RZ, 0x33, !PT ;  /* 0x00000007ff07e212 */ /* 0x000fc800078e33ff */
[----:B------:R-:W-:Y:S02]  /*5580*/  LOP3.LUT R5, R7, R5, RZ, 0xc0, !PT ;  /* 0x0000000507057212 */ /* 0x000fe400078ec0ff */
[----:B------:R-:W-:-:S04]  /*5590*/  VOTE.ANY R7, PT, P0 ;  /* 0x0000000000077806 */ /* 0x000fc800000e0100 */
[----:B------:R-:W-:-:S04]  /*55a0*/  @!P0 LOP3.LUT R7, RZ, R7, RZ, 0x33, !PT ;  /* 0x00000007ff078212 */ /* 0x000fc800078e33ff */
[----:B------:R-:W-:-:S04]  /*55b0*/  LOP3.LUT R19, R7, R5, RZ, 0xc0, !PT ;  /* 0x0000000507137212 */ /* 0x000fc800078ec0ff */
[----:B------:R-:W1:Y:S01]  /*55c0*/  FLO.U32 R7, R19 ;  /* 0x0000001300077300 */ /* 0x000e6200000e0000 */
[----:B------:R-:W-:-:S07]  /*55d0*/  LOP3.LUT R5, R23, R19, RZ, 0xc0, !PT ;  /* 0x0000001317057212 */ /* 0x000fce00078ec0ff */
[----:B------:R-:W3:Y:S01]  /*55e0*/  POPC R5, R5 ;  /* 0x0000000500057309 */ /* 0x000ee20000000000 */
[----:B-1----:R-:W-:Y:S01]  /*55f0*/  ISETP.NE.AND P0, PT, R46, R7, PT ;  /* 0x000000072e00720c */ /* 0x002fe20003f05270 */
[----:B------:R-:W-:-:S12]  /*5600*/  IMAD.MOV.U32 R46, RZ, RZ, RZ ;  /* 0x000000ffff2e7224 */ /* 0x000fd800078e00ff */
[----:B--23--:R-:W-:Y:S05]  /*5610*/  @P0 BRA `(.L_x_66) ;  /* 0x0000000000080947 */ /* 0x00cfea0003800000 */
[----:B------:R-:W-:-:S05]  /*5620*/  IMAD R22, R45, 0x4, R22 ;  /* 0x000000042d167824 */ /* 0x000fca00078e0216 */
[----:B------:R1:W2:Y:S02]  /*5630*/  ATOMS.ADD R46, [R22], R5 ;  /* 0x00000005162e738c */ /* 0x0002a40000000000 */
.L_x_66:
[----:B------:R-:W-:Y:S05]  /*5640*/  BSYNC.RECONVERGENT B0 ;  /* 0x0000000000007941 */ /* 0x000fea0003800200 */
.L_x_65:
[----:B-12---:R1:W2:Y:S01]  /*5650*/  SHFL.IDX PT, R22, R46, R7, 0x1f ;  /* 0x00001f072e167589 */ /* 0x0062a200000e0000 */
[----:B------:R-:W-:Y:S01]  /*5660*/  LOP3.LUT R19, R44, 0x80000000, RZ, 0x3c, !PT ;  /* 0x800000002c137812 */ /* 0x000fe200078e3cff */
[----:B------:R-:W-:Y:S01]  /*5670*/  IMAD.IADD R11, R15, 0x1, R11 ;  /* 0x000000010f0b7824 */ /* 0x000fe200078e020b */
[----:B------:R-:W-:Y:S01]  /*5680*/  LEA R14, R14, UR4, 0x2 ;  /* 0x000000040e0e7c11 */ /* 0x000fe2000f8e10ff */
[----:B------:R-:W-:Y:S01]  /*5690*/  BAR.SYNC.DEFER_BLOCKING 0x0 ;  /* 0x0000000000007b1d */ /* 0x000fe20000010000 */
[----:B------:R-:W-:Y:S01]  /*56a0*/  LOP3.LUT R43, R43, 0x80000000, RZ, 0x3c, !PT ;  /* 0x800000002b2b7812 */ /* 0x000fe200078e3cff */
[----:B------:R-:W-:Y:S01]  /*56b0*/  IMAD.IADD R21, R51, 0x1, R21 ;  /* 0x0000000133157824 */ /* 0x000fe200078e0215 */
[----:B------:R-:W-:Y:S01]  /*56c0*/  LEA R13, R13, UR4, 0x2 ;  /* 0x000000040d0d7c11 */ /* 0x000fe2000f8e10ff */
[----:B------:R-:W-:Y:S01]  /*56d0*/  IMAD.IADD R17, R47, 0x1, R17 ;  /* 0x000000012f117824 */ /* 0x000fe200078e0211 */
[----:B------:R-:W-:Y:S01]  /*56e0*/  LOP3.LUT R15, R42, 0x80000000, RZ, 0x3c, !PT ;  /* 0x800000002a0f7812 */ /* 0x000fe200078e3cff */
[----:B------:R-:W-:Y:S01]  /*56f0*/  IMAD.IADD R52, R49, 0x1, R52 ;  /* 0x0000000131347824 */ /* 0x000fe200078e0234 */
[----:B------:R-:W-:Y:S01]  /*5700*/  LEA R10, R10, UR4, 0x2 ;  /* 0x000000040a0a7c11 */ /* 0x000fe2000f8e10ff */
[----:B------:R-:W-:Y:S01]  /*5710*/  BSSY B1, `(.L_x_67) ;  /* 0x0000058000017945 */ /* 0x000fe20003800000 */
[----:B------:R-:W-:-:S02]  /*5720*/  LEA R42, R9, UR4, 0x2 ;  /* 0x00000004092a7c11 */ /* 0x000fc4000f8e10ff */
[----:B------:R-:W-:Y:S02]  /*5730*/  LEA R4, R4, UR4, 0x2 ;  /* 0x0000000404047c11 */ /* 0x000fe4000f8e10ff */
[----:B------:R-:W-:Y:S02]  /*5740*/  LEA R50, R50, UR4, 0x2 ;  /* 0x0000000432327c11 */ /* 0x000fe4000f8e10ff */
[----:B-1----:R-:W-:Y:S02]  /*5750*/  LEA R7, R20, UR4, 0x2 ;  /* 0x0000000414077c11 */ /* 0x002fe4000f8e10ff */
[----:B------:R-:W-:Y:S02]  /*5760*/  LEA R18, R18, UR4, 0x2 ;  /* 0x0000000412127c11 */ /* 0x000fe4000f8e10ff */
[----:B------:R-:W-:Y:S01]  /*5770*/  LEA R9, R16, UR4, 0x2 ;  /* 0x0000000410097c11 */ /* 0x000fe2000f8e10ff */
[----:B--2---:R-:W-:Y:S01]  /*5780*/  IMAD.IADD R22, R5, 0x1, R22 ;  /* 0x0000000105167824 */ /* 0x004fe200078e0216 */
[----:B------:R-:W-:-:S02]  /*5790*/  LEA R5, R6, UR4, 0x2 ;  /* 0x0000000406057c11 */ /* 0x000fc4000f8e10ff */
[----:B------:R-:W-:Y:S01]  /*57a0*/  LEA R12, R12, UR4, 0x2 ;  /* 0x000000040c0c7c11 */ /* 0x000fe2000f8e10ff */
[----:B------:R-:W-:Y:S01]  /*57b0*/  STS [R14+-0x4], R19 ;  /* 0xfffffc130e007388 */ /* 0x000fe20000000800 */
[----:B------:R-:W-:Y:S02]  /*57c0*/  LEA R48, R48, UR4, 0x2 ;  /* 0x0000000430307c11 */ /* 0x000fe4000f8e10ff */
[----:B------:R-:W-:Y:S01]  /*57d0*/  LEA R21, R21, UR4, 0x2 ;  /* 0x0000000415157c11 */ /* 0x000fe2000f8e10ff */
[----:B------:R1:W-:Y:S01]  /*57e0*/  STS [R13+-0x4], R43 ;  /* 0xfffffc2b0d007388 */ /* 0x0003e20000000800 */
[----:B------:R-:W-:Y:S02]  /*57f0*/  LEA R11, R11, UR4, 0x2 ;  /* 0x000000040b0b7c11 */ /* 0x000fe4000f8e10ff */
[----:B------:R-:W-:Y:S01]  /*5800*/  LEA R52, R52, UR4, 0x2 ;  /* 0x0000000434347c11 */ /* 0x000fe2000f8e10ff */
[----:B------:R2:W-:Y:S01]  /*5810*/  STS [R10+-0x4], R15 ;  /* 0xfffffc0f0a007388 */ /* 0x0005e20000000800 */
[----:B------:R-:W-:-:S03]  /*5820*/  ISETP.NE.AND P0, PT, R53, RZ, PT ;  /* 0x000000ff3500720c */ /* 0x000fc60003f05270 */
[----:B------:R-:W-:Y:S01]  /*5830*/  STS [R42+-0x4], R41 ;  /* 0xfffffc292a007388 */ /* 0x000fe20000000800 */
[----:B-1----:R-:W-:-:S03]  /*5840*/  LEA R13, R8, UR4, 0x2 ;  /* 0x00000004080d7c11 */ /* 0x002fc6000f8e10ff */
[----:B------:R1:W-:Y:S01]  /*5850*/  STS [R5+-0x4], R40 ;  /* 0xfffffc2805007388 */ /* 0x0003e20000000800 */
[----:B--2---:R-:W-:-:S03]  /*5860*/  LEA R15, R0, UR4, 0x2 ;  /* 0x00000004000f7c11 */ /* 0x004fc6000f8e10ff */
[----:B------:R-:W-:Y:S01]  /*5870*/  STS [R4+-0x4], R39 ;  /* 0xfffffc2704007388 */ /* 0x000fe20000000800 */
[----:B------:R-:W-:-:S03]  /*5880*/  LEA R0, R17, UR4, 0x2 ;  /* 0x0000000411007c11 */ /* 0x000fc6000f8e10ff */
[----:B------:R-:W-:Y:S01]  /*5890*/  STS [R50+-0x4], R25 ;  /* 0xfffffc1932007388 */ /* 0x000fe20000000800 */
[----:B-1----:R-:W-:-:S03]  /*58a0*/  LEA R5, R22, UR4, 0x2 ;  /* 0x0000000416057c11 */ /* 0x002fc6000f8e10ff */
[----:B------:R-:W-:Y:S04]  /*58b0*/  STS [R7+-0x4], R38 ;  /* 0xfffffc2607007388 */ /* 0x000fe80000000800 */
[----:B------:R-:W-:Y:S04]  /*58c0*/  STS [R18+-0x4], R37 ;  /* 0xfffffc2512007388 */ /* 0x000fe80000000800 */
[----:B------:R-:W-:Y:S04]  /*58d0*/  STS [R9+-0x4], R36 ;  /* 0xfffffc2409007388 */ /* 0x000fe80000000800 */
[----:B------:R-:W-:Y:S04]  /*58e0*/  STS [R12+-0x4], R35 ;  /* 0xfffffc230c007388 */ /* 0x000fe80000000800 */
[----:B------:R1:W-:Y:S04]  /*58f0*/  STS [R13+-0x4], R34 ;  /* 0xfffffc220d007388 */ /* 0x0003e80000000800 */
[----:B------:R2:W-:Y:S04]  /*5900*/  STS [R15+-0x4], R26 ;  /* 0xfffffc1a0f007388 */ /* 0x0005e80000000800 */
[----:B------:R2:W-:Y:S01]  /*5910*/  STS [R48+-0x4], R33 ;  /* 0xfffffc2130007388 */ /* 0x0005e20000000800 */
[----:B-1----:R-:W-:-:S03]  /*5920*/  LEA R13, R3, UR4, 0x3 ;  /* 0x00000004030d7c11 */ /* 0x002fc6000f8e18ff */
[----:B------:R2:W-:Y:S04]  /*5930*/  STS [R21+-0x4], R32 ;  /* 0xfffffc2015007388 */ /* 0x0005e80000000800 */
[----:B------:R2:W-:Y:S04]  /*5940*/  STS [R0+-0x4], R31 ;  /* 0xfffffc1f00007388 */ /* 0x0005e80000000800 */
[----:B------:R2:W-:Y:S04]  /*5950*/  STS [R11+-0x4], R30 ;  /* 0xfffffc1e0b007388 */ /* 0x0005e80000000800 */
[----:B------:R2:W-:Y:S04]  /*5960*/  STS [R52+-0x4], R29 ;  /* 0xfffffc1d34007388 */ /* 0x0005e80000000800 */
[----:B------:R2:W-:Y:S01]  /*5970*/  STS [R5+-0x4], R28 ;  /* 0xfffffc1c05007388 */ /* 0x0005e20000000800 */
[----:B------:R-:W-:Y:S05]  /*5980*/  @P0 BRA `(.L_x_68) ;  /* 0x0000000000c00947 */ /* 0x000fea0003800000 */
[----:B------:R-:W1:Y:S02]  /*5990*/  LDCU.64 UR10, c[0x0][0x398] ;  /* 0x00007300ff0a77ac */ /* 0x000e640008000a00 */
[----:B-1----:R-:W-:-:S04]  /*59a0*/  LEA R6, P0, R3, UR10, 0x3 ;  /* 0x0000000a03067c11 */ /* 0x002fc8000f8018ff */
[----:B------:R-:W-:-:S05]  /*59b0*/  LEA.HI.X R7, R3, UR11, RZ, 0x3, P0 ;  /* 0x0000000b03077c11 */ /* 0x000fca00080f1cff */
[----:B--2---:R-:W2:Y:S01]  /*59c0*/  LDG.E.64 R4, desc[UR8][R6.64] ;  /* 0x0000000806047981 */ /* 0x004ea2000c1e1b00 */
[----:B------:R-:W-:Y:S01]  /*59d0*/  SHF.R.S32.HI R9, RZ, 0x1f, R24 ;  /* 0x0000001fff097819 */ /* 0x000fe20000011418 */
[----:B------:R-:W-:Y:S01]  /*59e0*/  UISETP.GE.AND UP0, UPT, UR7, 0x1, UPT ;  /* 0x000000010700788c */ /* 0x000fe2000bf06270 */
[----:B------:R-:W-:Y:S01]  /*59f0*/  IMAD.MOV.U32 R0, RZ, RZ, R27 ;  /* 0x000000ffff007224 */ /* 0x000fe200078e001b */
[----:B--2---:R-:W-:-:S05]  /*5a00*/  IADD3 R4, P0, PT, -R24, R4, RZ ;  /* 0x0000000418047210 */ /* 0x004fca0007f1e1ff */
[----:B------:R-:W-:-:S05]  /*5a10*/  IMAD.X R5, R5, 0x1, ~R9, P0 ;  /* 0x0000000105057824 */ /* 0x000fca00000e0e09 */
[----:B------:R1:W-:Y:S01]  /*5a20*/  STS.64 [R13+0x7200], R4 ;  /* 0x007200040d007388 */ /* 0x0003e20000000a00 */
[----:B------:R-:W-:Y:S05]  /*5a30*/  BRA.U !UP0, `(.L_x_69) ;  /* 0x00000001086c7547 */ /* 0x000fea000b800000 */
[----:B------:R-:W-:Y:S01]  /*5a40*/  BSSY B0, `(.L_x_70) ;  /* 0x0000019000007945 */ /* 0x000fe20003800000 */
[----:B------:R-:W-:Y:S02]  /*5a50*/  IMAD.MOV.U32 R6, RZ, RZ, -0x1 ;  /* 0xffffffffff067424 */ /* 0x000fe400078e00ff */
[----:B------:R-:W-:Y:S02]  /*5a60*/  IMAD.U32 R7, RZ, RZ, UR7 ;  /* 0x00000007ff077e24 */ /* 0x000fe4000f8e00ff */
[----:B------:R-:W-:-:S07]  /*5a70*/  IMAD.MOV.U32 R0, RZ, RZ, R27 ;  /* 0x000000ffff007224 */ /* 0x000fce00078e001b */
.L_x_74:
[----:B-1----:R-:W1:Y:S01]  /*5a80*/  LDC.64 R4, c[0x0][0x380] ;  /* 0x0000e000ff047b82 */ /* 0x002e620000000a00 */
[----:B------:R-:W-:Y:S01]  /*5a90*/  VIADD R11, R7, 0xffffffff ;  /* 0xffffffff070b7836 */ /* 0x000fe20000000000 */
[----:B------:R-:W-:Y:S03]  /*5aa0*/  BSSY B2, `(.L_x_71) ;  /* 0x0000008000027945 */ /* 0x000fe60003800000 */
[----:B------:R-:W-:-:S04]  /*5ab0*/  IMAD R9, R11, 0x100, R3 ;  /* 0x000001000b097824 */ /* 0x000fc800078e0203 */
[----:B-1----:R-:W-:-:S07]  /*5ac0*/  IMAD.WIDE R4, R9, 0x4, R4 ;  /* 0x0000000409047825 */ /* 0x002fce00078e0204 */
.L_x_72:
[----:B------:R-:W-:Y:S05]  /*5ad0*/  YIELD ;  /* 0x0000000000007946 */ /* 0x000fea0003800000 */
[----:B------:R1:W-:Y:S06]  /*5ae0*/  MEMBAR.SC.CTA ;  /* 0x0000000000007992 */ /* 0x0003ec0000000000 */
[----:B-1----:R-:W2:Y:S02]  /*5af0*/  LDG.E.STRONG.SYS R8, desc[UR8][R4.64] ;  /* 0x0000000804087981 */ /* 0x002ea4000c1f5900 */
[----:B--2---:R-:W-:-:S13]  /*5b00*/  ISETP.NE.AND P0, PT, R8, RZ, PT ;  /* 0x000000ff0800720c */ /* 0x004fda0003f05270 */
[----:B------:R-:W-:Y:S05]  /*5b10*/  @!P0 BRA `(.L_x_72) ;  /* 0xfffffffc00ec8947 */ /* 0x000fea000383ffff */
[----:B------:R-:W-:Y:S05]  /*5b20*/  BSYNC B2 ;  /* 0x0000000000027941 */ /* 0x000fea0003800000 */
.L_x_71:
[----:B------:R-:W-:Y:S01]  /*5b30*/  BSSY.RECONVERGENT B2, `(.L_x_73) ;  /* 0x0000006000027945 */ /* 0x000fe20003800200 */
[C---:B------:R-:W-:Y:S02]  /*5b40*/  ISETP.GT.AND P0, PT, R8.reuse, -0x1, PT ;  /* 0xffffffff0800780c */ /* 0x040fe40003f04270 */
[----:B------:R-:W-:Y:S01]  /*5b50*/  LOP3.LUT R5, R8, 0x3fffffff, RZ, 0xc0, !PT ;  /* 0x3fffffff08057812 */ /* 0x000fe200078ec0ff */
[----:B------:R-:W-:Y:S05]  /*5b60*/  WARPSYNC.EXCLUSIVE R6 ;  /* 0x0000000006007348 */ /* 0x000fea0003a00000 */
[----:B------:R-:W-:-:S05]  /*5b70*/  IMAD.IADD R0, R5, 0x1, R0 ;  /* 0x0000000105007824 */ /* 0x000fca00078e0200 */
[----:B------:R-:W-:-:S07]  /*5b80*/  VOTE.ANY R6, PT, P0 ;  /* 0x0000000000067806 */ /* 0x000fce00000e0100 */
[----:B------:R-:W-:Y:S05]  /*5b90*/  BSYNC.RECONVERGENT B2 ;  /* 0x0000000000027941 */ /* 0x000fea0003800200 */
.L_x_73:
[----:B------:R-:W-:Y:S01]  /*5ba0*/  ISETP.GT.U32.AND P1, PT, R7, 0x1, PT ;  /* 0x000000010700780c */ /* 0x000fe20003f24070 */
[----:B------:R-:W-:-:S12]  /*5bb0*/  IMAD.MOV.U32 R7, RZ, RZ, R11 ;  /* 0x000000ffff077224 */ /* 0x000fd800078e000b */
[----:B------:R-:W-:Y:S05]  /*5bc0*/  @P0 BRA P1, `(.L_x_74) ;  /* 0xfffffffc00ac0947 */ /* 0x000fea000083ffff */
[----:B------:R-:W-:Y:S05]  /*5bd0*/  BSYNC B0 ;  /* 0x0000000000007941 */ /* 0x000fea0003800000 */
.L_x_70:
[----:B------:R2:W3:Y:S02]  /*5be0*/  LDS.64 R4, [R13+0x7200] ;  /* 0x007200000d047984 */ /* 0x0004e40000000a00 */
.L_x_69:
[----:B------:R-:W4:Y:S01]  /*5bf0*/  LDC.64 R6, c[0x0][0x380] ;  /* 0x0000e000ff067b82 */ /* 0x000f220000000a00 */
[C---:B------:R-:W-:Y:S01]  /*5c00*/  IMAD.IADD R11, R0.reuse, 0x1, -R27 ;  /* 0x00000001000b7824 */ /* 0x040fe200078e0a1b */
[----:B------:R-:W-:Y:S01]  /*5c10*/  LOP3.LUT R9, R0, 0x80000000, RZ, 0xfc, !PT ;  /* 0x8000000000097812 */ /* 0x000fe200078efcff */
[----:B------:R-:W-:-:S03]  /*5c20*/  IMAD.U32 R15, RZ, RZ, UR7 ;  /* 0x00000007ff0f7e24 */ /* 0x000fc6000f8e00ff */
[----:B-1-3--:R-:W-:Y:S01]  /*5c30*/  IADD3 R4, P0, PT, R11, R4, RZ ;  /* 0x000000040b047210 */ /* 0x00afe20007f1e0ff */
[----:B------:R-:W-:-:S03]  /*5c40*/  IMAD R15, R15, 0x100, R3 ;  /* 0x000001000f0f7824 */ /* 0x000fc600078e0203 */
[----:B------:R-:W-:-:S05]  /*5c50*/  LEA.HI.X.SX32 R5, R11, R5, 0x1, P0 ;  /* 0x000000050b057211 */ /* 0x000fca00000f0eff */
[----:B------:R1:W-:Y:S01]  /*5c60*/  STS.64 [R13+0x7200], R4 ;  /* 0x007200040d007388 */ /* 0x0003e20000000a00 */
[----:B----4-:R-:W-:-:S05]  /*5c70*/  IMAD.WIDE R6, R15, 0x4, R6 ;  /* 0x000000040f067825 */ /* 0x010fca00078e0206 */
[----:B------:R1:W-:Y:S02]  /*5c80*/  STG.E.STRONG.SYS desc[UR8][R6.64], R9 ;  /* 0x0000000906007986 */ /* 0x0003e4000c115908 */
.L_x_68:
[----:B------:R-:W-:Y:S05]  /*5c90*/  BSYNC B1 ;  /* 0x0000000000017941 */ /* 0x000fea0003800000 */
.L_x_67:
[----:B-1----:R-:W1:Y:S01]  /*5ca0*/  LDC.64 R6, c[0x0][0x390] ;  /* 0x0000e400ff067b82 */ /* 0x002e620000000a00 */
[----:B------:R-:W-:-:S06]  /*5cb0*/  UIMAD UR6, UR7, 0x1c80, URZ ;  /* 0x00001c80070678a4 */ /* 0x000fcc000f8e02ff */
[----:B--2---:R-:W-:Y:S01]  /*5cc0*/  IMAD.U32 R0, RZ, RZ, UR6 ;  /* 0x00000006ff007e24 */ /* 0x004fe2000f8e00ff */
[----:B------:R-:W2:Y:S03]  /*5cd0*/  LDC R9, c[0x0][0x3c0] ;  /* 0x0000f000ff097b82 */ /* 0x000ea60000000800 */
[----:B------:R-:W-:Y:S01]  /*5ce0*/  VIADD R0, R0, 0x1c80 ;  /* 0x00001c8000007836 */ /* 0x000fe20000000000 */
[----:B-1----:R-:W-:-:S04]  /*5cf0*/  ISETP.EQ.U32.AND P1, PT, R6, RZ, PT ;  /* 0x000000ff0600720c */ /* 0x002fc80003f22070 */
[CC--:B--2---:R-:W-:Y:S02]  /*5d00*/  ISETP.GE.AND P0, PT, R0.reuse, R9.reuse, PT ;  /* 0x000000090000720c */ /* 0x0c4fe40003f06270 */
[----:B------:R-:W-:Y:S02]  /*5d10*/  ISETP.GT.AND P3, PT, R0, R9, PT ;  /* 0x000000090000720c */ /* 0x000fe40003f64270 */
[----:B------:R-:W-:Y:S02]  /*5d20*/  ISETP.EQ.OR.EX P0, PT, R7, RZ, !P0, P1 ;  /* 0x000000ff0700720c */ /* 0x000fe40004702710 */
[C---:B------:R-:W-:Y:S02]  /*5d30*/  LEA R0, R3.reuse, UR4, 0x2 ;  /* 0x0000000403007c11 */ /* 0x040fe4000f8e10ff */
[----:B------:R-:W-:-:S13]  /*5d40*/  ISETP.GT.U32.OR P0, PT, R3, 0xff, P0 ;  /* 0x000000ff0300780c */ /* 0x000fda0000704470 */
[----:B------:R-:W-:Y:S05]  /*5d50*/  @P0 BRA `(.L_x_75) ;  /* 0x0000000000200947 */ /* 0x000fea0003800000 */
[----:B------:R-:W1:Y:S01]  /*5d60*/  LDS.64 R4, [R13+0x7200] ;  /* 0x007200000d047984 */ /* 0x000e620000000a00 */
[C---:B------:R-:W-:Y:S02]  /*5d70*/  LEA R6, P2, R3.reuse, R6, 0x3 ;  /* 0x0000000603067211 */ /* 0x040fe400078418ff */
[--C-:B------:R-:W-:Y:S02]  /*5d80*/  SHF.R.S32.HI R11, RZ, 0x1f, R27.reuse ;  /* 0x0000001fff0b7819 */ /* 0x100fe4000001141b */
[----:B------:R-:W-:Y:S02]  /*5d90*/  LEA.HI.X R7, R3, R7, RZ, 0x3, P2 ;  /* 0x0000000703077211 */ /* 0x000fe400010f1cff */
[----:B-1----:R-:W-:Y:S02]  /*5da0*/  IADD3 R4, P0, P1, R4, R24, R27 ;  /* 0x0000001804047210 */ /* 0x002fe4000791e01b */
[----:B------:R-:W-:-:S04]  /*5db0*/  SHF.R.S32.HI R24, RZ, 0x1f, R24 ;  /* 0x0000001fff187819 */ /* 0x000fc80000011418 */
[----:B------:R-:W-:-:S05]  /*5dc0*/  IADD3.X R5, PT, PT, R5, R24, R11, P0, P1 ;  /* 0x0000001805057210 */ /* 0x000fca00007e240b */
[----:B------:R1:W-:Y:S02]  /*5dd0*/  STG.E.64 desc[UR8][R6.64], R4 ;  /* 0x0000000406007986 */ /* 0x0003e4000c101b08 */
.L_x_75:
[----:B------:R-:W-:Y:S05]  /*5de0*/  WARPSYNC.ALL ;  /* 0x0000000000007948 */ /* 0x000fea0003800000 */
[----:B------:R-:W-:Y:S06]  /*5df0*/  BAR.SYNC.DEFER_BLOCKING 0x0 ;  /* 0x0000000000007b1d */ /* 0x000fec0000010000 */
[----:B------:R-:W-:Y:S05]  /*5e00*/  @P3 BRA `(.L_x_76) ;  /* 0x0000000c009c3947 */ /* 0x000fea0003800000 */
[----:B------:R-:W1:Y:S01]  /*5e10*/  LDS R2, [R0] ;  /* 0x0000000000027984 */ /* 0x000e620000000800 */
[----:B------:R-:W1:Y:S01]  /*5e20*/  LDCU UR6, c[0x0][0x3c4] ;  /* 0x00007880ff0677ac */ /* 0x000e620008000800 */
[----:B------:R-:W2:Y:S01]  /*5e30*/  LDCU.64 UR10, c[0x0][0x3a0] ;  /* 0x00007400ff0a77ac */ /* 0x000ea20008000a00 */
[----:B-1----:R-:W-:Y:S02]  /*5e40*/  SHF.R.U32.HI R4, RZ, UR6, R2 ;  /* 0x00000006ff047c19 */ /* 0x002fe40008011602 */
[----:B------:R-:W-:Y:S02]  /*5e50*/  LOP3.LUT R11, R2, 0x80000000, RZ, 0x3c, !PT ;  /* 0x80000000020b7812 */ /* 0x000fe400078e3cff */
[----:B------:R-:W-:-:S04]  /*5e60*/  LOP3.LUT R4, R4, UR5, RZ, 0x30, !PT ;  /* 0x0000000504047c12 */ /* 0x000fc8000f8e30ff */
[----:B------:R-:W-:-:S06]  /*5e70*/  LEA R5, R4, UR4, 0x3 ;  /* 0x0000000404057c11 */ /* 0x000fcc000f8e18ff */
[----:B------:R-:W1:Y:S02]  /*5e80*/  LDS.64 R4, [R5+0x7200] ;  /* 0x0072000005047984 */ /* 0x000e640000000a00 */
[----:B-1----:R-:W-:-:S05]  /*5e90*/  IADD3 R4, P0, PT, R4, R3, RZ ;  /* 0x0000000304047210 */ /* 0x002fca0007f1e0ff */
[----:B------:R-:W-:Y:S01]  /*5ea0*/  IMAD.X R7, RZ, RZ, R5, P0 ;  /* 0x000000ffff077224 */ /* 0x000fe200000e0605 */
[----:B--2---:R-:W-:-:S04]  /*5eb0*/  LEA R6, P0, R4, UR10, 0x2 ;  /* 0x0000000a04067c11 */ /* 0x004fc8000f8010ff */
[----:B------:R-:W-:-:S05]  /*5ec0*/  LEA.HI.X R7, R4, UR11, R7, 0x2, P0 ;  /* 0x0000000b04077c11 */ /* 0x000fca00080f1407 */
[----:B------:R-:W-:Y:S01]  /*5ed0*/  STG.E desc[UR8][R6.64], R11 ;  /* 0x0000000b06007986 */ /* 0x000fe2000c101908 */
[----:B------:R-:W-:-:S03]  /*5ee0*/  NOP ;  /* 0x0000000000007918 */ /* 0x000fc60000000000 */
[----:B------:R-:W1:Y:S02]  /*5ef0*/  LDS R2, [R0+0x600] ;  /* 0x0006000000027984 */ /* 0x000e640000000800 */
[----:B-1----:R-:W-:Y:S02]  /*5f00*/  SHF.R.U32.HI R4, RZ, UR6, R2 ;  /* 0x00000006ff047c19 */ /* 0x002fe40008011602 */
[----:B------:R-:W-:Y:S02]  /*5f10*/  LOP3.LUT R11, R2, 0x80000000, RZ, 0x3c, !PT ;  /* 0x80000000020b7812 */ /* 0x000fe400078e3cff */
[----:B------:R-:W-:-:S04]  /*5f20*/  LOP3.LUT R4, R4, UR5, RZ, 0x30, !PT ;  /* 0x0000000504047c12 */ /* 0x000fc8000f8e30ff */
[----:B------:R-:W-:-:S06]  /*5f30*/  LEA R5, R4, UR4, 0x3 ;  /* 0x0000000404057c11 */ /* 0x000fcc000f8e18ff */
[----:B------:R-:W1:Y:S02]  /*5f40*/  LDS.64 R4, [R5+0x7200] ;  /* 0x0072000005047984 */ /* 0x000e640000000a00 */
[----:B-1----:R-:W-:-:S05]  /*5f50*/  IADD3 R4, P0, PT, R4, R3, RZ ;  /* 0x0000000304047210 */ /* 0x002fca0007f1e0ff */
[----:B------:R-:W-:Y:S01]  /*5f60*/  IMAD.X R9, RZ, RZ, R5, P0 ;  /* 0x000000ffff097224 */ /* 0x000fe200000e0605 */
[----:B------:R-:W-:-:S04]  /*5f70*/  LEA R8, P0, R4, UR10, 0x2 ;  /* 0x0000000a04087c11 */ /* 0x000fc8000f8010ff */
        /* <DEDUP_REMOVED lines=196> */
[----:B-1----:R-:W-:-:S04]  /*6bc0*/  SHF.R.U32.HI R2, RZ, UR6, R0 ;  /* 0x00000006ff027c19 */ /* 0x002fc80008011600 */
[----:B------:R-:W-:-:S04]  /*6bd0*/  LOP3.LUT R2, R2, UR5, RZ, 0x30, !PT ;  /* 0x0000000502027c12 */ /* 0x000fc8000f8e30ff */
[----:B------:R-:W-:-:S06]  /*6be0*/  LEA R4, R2, UR4, 0x3 ;  /* 0x0000000402047c11 */ /* 0x000fcc000f8e18ff */
[----:B------:R-:W1:Y:S02]  /*6bf0*/  LDS.64 R4, [R4+0x7200] ;  /* 0x0072000004047984 */ /* 0x000e640000000a00 */
[----:B-1----:R-:W-:-:S05]  /*6c00*/  IADD3 R3, P0, PT, R4, R3, RZ ;  /* 0x0000000304037210 */ /* 0x002fca0007f1e0ff */
[----:B------:R-:W-:Y:S01]  /*6c10*/  IMAD.X R6, RZ, RZ, R5, P0 ;  /* 0x000000ffff067224 */ /* 0x000fe200000e0605 */
[C---:B------:R-:W-:Y:S02]  /*6c20*/  LEA R2, P0, R3.reuse, UR10, 0x2 ;  /* 0x0000000a03027c11 */ /* 0x040fe4000f8010ff */
[----:B------:R-:W-:Y:S02]  /*6c30*/  LOP3.LUT R5, R0, 0x80000000, RZ, 0x3c, !PT ;  /* 0x8000000000057812 */ /* 0x000fe400078e3cff */
[----:B------:R-:W-:-:S05]  /*6c40*/  LEA.HI.X R3, R3, UR11, R6, 0x2, P0 ;  /* 0x0000000b03037c11 */ /* 0x000fca00080f1406 */
[----:B------:R-:W-:Y:S01]  /*6c50*/  STG.E desc[UR8][R2.64+0x6c00], R5 ;  /* 0x006c000502007986 */ /* 0x000fe2000c101908 */
[----:B------:R-:W-:Y:S01]  /*6c60*/  NOP ;  /* 0x0000000000007918 */ /* 0x000fe20000000000 */
[----:B------:R-:W-:Y:S05]  /*6c70*/  EXIT ;  /* 0x000000000000794d */ /* 0x000fea0003800000 */
.L_x_76:
[----:B-1----:R-:W-:Y:S01]  /*6c80*/  IMAD.U32 R4, RZ, RZ, UR7 ;  /* 0x00000007ff047e24 */ /* 0x002fe2000f8e00ff */
[----:B------:R-:W-:Y:S01]  /*6c90*/  BSSY.RECONVERGENT B0, `(.L_x_77) ;  /* 0x000001e000007945 */ /* 0x000fe20003800200 */
[C---:B------:R-:W-:Y:S02]  /*6ca0*/  VIADD R6, R3.reuse, 0x300 ;  /* 0x0000030003067836 */ /* 0x040fe40000000000 */
[----:B------:R-:W-:Y:S02]  /*6cb0*/  IMAD R5, R4, -0x1c80, R9 ;  /* 0xffffe38004057824 */ /* 0x000fe400078e0209 */
[C---:B------:R-:W-:Y:S02]  /*6cc0*/  VIADD R4, R3.reuse, 0x180 ;  /* 0x0000018003047836 */ /* 0x040fe40000000000 */
[C---:B------:R-:W-:Y:S01]  /*6cd0*/  VIADD R8, R3.reuse, 0x480 ;  /* 0x0000048003087836 */ /* 0x040fe20000000000 */
[CC--:B------:R-:W-:Y:S01]  /*6ce0*/  ISETP.GE.AND P1, PT, R3.reuse, R5.reuse, PT ;  /* 0x000000050300720c */ /* 0x0c0fe20003f26270 */
[C---:B------:R-:W-:Y:S01]  /*6cf0*/  VIADD R10, R3.reuse, 0xa80 ;  /* 0x00000a80030a7836 */ /* 0x040fe20000000000 */
[-C--:B------:R-:W-:Y:S01]  /*6d00*/  ISETP.GE.AND P2, PT, R4, R5.reuse, PT ;  /* 0x000000050400720c */ /* 0x080fe20003f46270 */
[C---:B------:R-:W-:Y:S01]  /*6d10*/  VIADD R4, R3.reuse, 0x600 ;  /* 0x0000060003047836 */ /* 0x040fe20000000000 */
[-C--:B------:R-:W-:Y:S01]  /*6d20*/  ISETP.GE.AND P3, PT, R6, R5.reuse, PT ;  /* 0x000000050600720c */ /* 0x080fe20003f66270 */
[C---:B------:R-:W-:Y:S01]  /*6d30*/  VIADD R6, R3.reuse, 0x780 ;  /* 0x0000078003067836 */ /* 0x040fe20000000000 */
[-C--:B------:R-:W-:Y:S01]  /*6d40*/  ISETP.GE.AND P4, PT, R8, R5.reuse, PT ;  /* 0x000000050800720c */ /* 0x080fe20003f86270 */
[----:B------:R-:W-:Y:S01]  /*6d50*/  VIADD R8, R3, 0x900 ;  /* 0x0000090003087836 */ /* 0x000fe20000000000 */
[----:B------:R-:W-:-:S02]  /*6d60*/  ISETP.GE.AND P5, PT, R4, R5, PT ;  /* 0x000000050400720c */ /* 0x000fc40003fa6270 */
[-C--:B------:R-:W-:Y:S02]  /*6d70*/  ISETP.GE.AND P6, PT, R6, R5.reuse, PT ;  /* 0x000000050600720c */ /* 0x080fe40003fc6270 */
[----:B------:R-:W-:Y:S01]  /*6d80*/  ISETP.GE.AND P0, PT, R8, R5, PT ;  /* 0x000000050800720c */ /* 0x000fe20003f06270 */
[----:B------:R-:W-:-:S12]  /*6d90*/  @P1 BRA `(.L_x_78) ;  /* 0x0000000000341947 */ /* 0x000fd80003800000 */
[----:B------:R-:W1:Y:S01]  /*6da0*/  LDS R4, [R0] ;  /* 0x0000000000047984 */ /* 0x000e620000000800 */
[----:B------:R-:W1:Y:S01]  /*6db0*/  LDCU UR6, c[0x0][0x3c4] ;  /* 0x00007880ff0677ac */ /* 0x000e620008000800 */
[----:B------:R-:W2:Y:S01]  /*6dc0*/  LDCU.64 UR10, c[0x0][0x3a0] ;  /* 0x00007400ff0a77ac */ /* 0x000ea20008000a00 */
[----:B-1----:R-:W-:-:S04]  /*6dd0*/  SHF.R.U32.HI R6, RZ, UR6, R4 ;  /* 0x00000006ff067c19 */ /* 0x002fc80008011604 */
[----:B------:R-:W-:-:S04]  /*6de0*/  LOP3.LUT R6, R6, UR5, RZ, 0x30, !PT ;  /* 0x0000000506067c12 */ /* 0x000fc8000f8e30ff */
[----:B------:R-:W-:-:S05]  /*6df0*/  LEA R8, R6, UR4, 0x3 ;  /* 0x0000000406087c11 */ /* 0x000fca000f8e18ff */
[----:B------:R-:W1:Y:S02]  /*6e00*/  LDS.64 R6, [R8+0x7200] ;  /* 0x0072000008067984 */ /* 0x000e640000000a00 */
[----:B-1----:R-:W-:-:S05]  /*6e10*/  IADD3 R9, P1, PT, R6, R3, RZ ;  /* 0x0000000306097210 */ /* 0x002fca0007f3e0ff */
[----:B------:R-:W-:Y:S01]  /*6e20*/  IMAD.X R12, RZ, RZ, R7, P1 ;  /* 0x000000ffff0c7224 */ /* 0x000fe200008e0607 */
[----:B--2---:R-:W-:-:S04]  /*6e30*/  LEA R6, P1, R9, UR10, 0x2 ;  /* 0x0000000a09067c11 */ /* 0x004fc8000f8210ff */
[----:B------:R-:W-:Y:S02]  /*6e40*/  LEA.HI.X R7, R9, UR11, R12, 0x2, P1 ;  /* 0x0000000b09077c11 */ /* 0x000fe400088f140c */
[----:B------:R-:W-:-:S05]  /*6e50*/  LOP3.LUT R9, R4, 0x80000000, RZ, 0x3c, !PT ;  /* 0x8000000004097812 */ /* 0x000fca00078e3cff */
[----:B------:R1:W-:Y:S02]  /*6e60*/  STG.E desc[UR8][R6.64], R9 ;  /* 0x0000000906007986 */ /* 0x0003e4000c101908 */
.L_x_78:
[----:B------:R-:W-:Y:S05]  /*6e70*/  BSYNC.RECONVERGENT B0 ;  /* 0x0000000000007941 */ /* 0x000fea0003800200 */
.L_x_77:
[----:B------:R-:W-:Y:S01]  /*6e80*/  NOP ;  /* 0x0000000000007918 */ /* 0x000fe20000000000 */
[----:B------:R-:W-:Y:S01]  /*6e90*/  BSSY.RECONVERGENT B0, `(.L_x_79) ;  /* 0x0000011000007945 */ /* 0x000fe20003800200 */
[----:B------:R-:W-:Y:S02]  /*6ea0*/  ISETP.GE.AND P1, PT, R10, R5, PT ;  /* 0x000000050a00720c */ /* 0x000fe40003f26270 */
[----:B------:R-:W-:Y:S01]  /*6eb0*/  LOP3.LUT R10, R3, 0xc00, RZ, 0xfc, !PT ;  /* 0x00000c00030a7812 */ /* 0x000fe200078efcff */
[----:B------:R-:W-:Y:S10]  /*6ec0*/  @P2 BRA `(.L_x_80) ;  /* 0x0000000000342947 */ /* 0x000ff40003800000 */
[----:B------:R-:W1:Y:S01]  /*6ed0*/  LDS R4, [R0+0x600] ;  /* 0x0006000000047984 */ /* 0x000e620000000800 */
        /* <DEDUP_REMOVED lines=12> */
.L_x_80:
[----:B------:R-:W-:Y:S05]  /*6fa0*/  BSYNC.RECONVERGENT B0 ;  /* 0x0000000000007941 */ /* 0x000fea0003800200 */
.L_x_79:
[----:B------:R-:W-:Y:S01]  /*6fb0*/  NOP ;  /* 0x0000000000007918 */ /* 0x000fe20000000000 */
[----:B------:R-:W-:Y:S01]  /*6fc0*/  BSSY.RECONVERGENT B0, `(.L_x_81) ;  /* 0x0000011000007945 */ /* 0x000fe20003800200 */
[----:B------:R-:W-:Y:S01]  /*6fd0*/  ISETP.GE.AND P2, PT, R10, R5, PT ;  /* 0x000000050a00720c */ /* 0x000fe20003f46270 */
[----:B------:R-:W-:Y:S02]  /*6fe0*/  VIADD R10, R3, 0xd80 ;  /* 0x00000d80030a7836 */ /* 0x000fe40000000000 */
[----:B------:R-:W-:Y:S10]  /*6ff0*/  @P3 BRA `(.L_x_82) ;  /* 0x0000000000343947 */ /* 0x000ff40003800000 */
[----:B------:R-:W1:Y:S01]  /*7000*/  LDS R4, [R0+0xc00] ;  /* 0x000c000000047984 */ /* 0x000e620000000800 */
[----:B------:R-:W1:Y:S01]  /*7010*/  LDCU UR6, c[0x0][0x3c4] ;  /* 0x00007880ff0677ac */ /* 0x000e620008000800 */
[----:B------:R-:W3:Y:S01]  /*7020*/  LDCU.64 UR10, c[0x0][0x3a0] ;  /* 0x00007400ff0a77ac */ /* 0x000ee20008000a00 */
[----:B-12---:R-:W-:-:S04]  /*7030*/  SHF.R.U32.HI R6, RZ, UR6, R4 ;  /* 0x00000006ff067c19 */ /* 0x006fc80008011604 */
[----:B------:R-:W-:-:S04]  /*7040*/  LOP3.LUT R6, R6, UR5, RZ, 0x30, !PT ;  /* 0x0000000506067c12 */ /* 0x000fc8000f8e30ff */
[----:B------:R-:W-:-:S05]  /*7050*/  LEA R8, R6, UR4, 0x3 ;  /* 0x0000000406087c11 */ /* 0x000fca000f8e18ff */
[----:B------:R-:W1:Y:S02]  /*7060*/  LDS.64 R6, [R8+0x7200] ;  /* 0x0072000008067984 */ /* 0x000e640000000a00 */
[----:B-1----:R-:W-:-:S05]  /*7070*/  IADD3 R9, P3, PT, R6, R3, RZ ;  /* 0x0000000306097210 */ /* 0x002fca0007f7e0ff */
[----:B------:R-:W-:Y:S01]  /*7080*/  IMAD.X R12, RZ, RZ, R7, P3 ;  /* 0x000000ffff0c7224 */ /* 0x000fe200018e0607 */
[----:B---3--:R-:W-:-:S04]  /*7090*/  LEA R6, P3, R9, UR10, 0x2 ;  /* 0x0000000a09067c11 */ /* 0x008fc8000f8610ff */
[----:B------:R-:W-:Y:S02]  /*70a0*/  LEA.HI.X R7, R9, UR11, R12, 0x2, P3 ;  /* 0x0000000b09077c11 */ /* 0x000fe400098f140c */
[----:B------:R-:W-:-:S05]  /*70b0*/  LOP3.LUT R9, R4, 0x80000000, RZ, 0x3c, !PT ;  /* 0x8000000004097812 */ /* 0x000fca00078e3cff */
[----:B------:R3:W-:Y:S02]  /*70c0*/  STG.E desc[UR8][R6.64+0xc00], R9 ;  /* 0x000c000906007986 */ /* 0x0007e4000c101908 */
.L_x_82:
[----:B------:R-:W-:Y:S05]  /*70d0*/  BSYNC.RECONVERGENT B0 ;  /* 0x0000000000007941 */ /* 0x000fea0003800200 */
.L_x_81:
[----:B------:R-:W-:Y:S01]  /*70e0*/  NOP ;  /* 0x0000000000007918 */ /* 0x000fe20000000000 */
[----:B------:R-:W-:Y:S01]  /*70f0*/  BSSY.RECONVERGENT B0, `(.L_x_83) ;  /* 0x0000011000007945 */ /* 0x000fe20003800200 */
[----:B------:R-:W-:Y:S01]  /*7100*/  ISETP.GE.AND P3, PT, R10, R5, PT ;  /* 0x000000050a00720c */ /* 0x000fe20003f66270 */
[----:B------:R-:W-:Y:S02]  /*7110*/  VIADD R10, R3, 0xf00 ;  /* 0x00000f00030a7836 */ /* 0x000fe40000000000 */
[----:B------:R-:W-:Y:S10]  /*7120*/  @P4 BRA `(.L_x_84) ;  /* 0x0000000000344947 */ /* 0x000ff40003800000 */
[----:B------:R-:W1:Y:S01]  /*7130*/  LDS R4, [R0+0x1200] ;  /* 0x0012000000047984 */ /* 0x000e620000000800 */
[----:B------:R-:W1:Y:S01]  /*7140*/  LDCU UR6, c[0x0][0x3c4] ;  /* 0x00007880ff0677ac */ /* 0x000e620008000800 */
[----:B------:R-:W4:Y:S01]  /*7150*/  LDCU.64 UR10, c[0x0][0x3a0] ;  /* 0x00007400ff0a77ac */ /* 0x000f220008000a00 */
[----:B-123--:R-:W-:-:S04]  /*7160*/  SHF.R.U32.HI R6, RZ, UR6, R4 ;  /* 0x00000006ff067c19 */ /* 0x00efc80008011604 */
[----:B------:R-:W-:-:S04]  /*7170*/  LOP3.LUT R6, R6, UR5, RZ, 0x30, !PT ;  /* 0x0000000506067c12 */ /* 0x000fc8000f8e30ff */
[----:B------:R-:W-:-:S05]  /*7180*/  LEA R8, R6, UR4, 0x3 ;  /* 0x0000000406087c11 */ /* 0x000fca000f8e18ff */
[----:B------:R-:W1:Y:S02]  /*7190*/  LDS.64 R6, [R8+0x7200] ;  /* 0x0072000008067984 */ /* 0x000e640000000a00 */
[----:B-1----:R-:W-:-:S05]  /*71a0*/  IADD3 R9, P4, PT, R6, R3, RZ ;  /* 0x0000000306097210 */ /* 0x002fca0007f9e0ff */
[----:B------:R-:W-:Y:S01]  /*71b0*/  IMAD.X R12, RZ, RZ, R7, P4 ;  /* 0x000000ffff0c7224 */ /* 0x000fe200020e0607 */
[----:B----4-:R-:W-:-:S04]  /*71c0*/  LEA R6, P4, R9, UR10, 0x2 ;  /* 0x0000000a09067c11 */ /* 0x010fc8000f8810ff */
[----:B------:R-:W-:Y:S02]  /*71d0*/  LEA.HI.X R7, R9, UR11, R12, 0x2, P4 ;  /* 0x0000000b09077c11 */ /* 0x000fe4000a0f140c */
[----:B------:R-:W-:-:S05]  /*71e0*/  LOP3.LUT R9, R4, 0x80000000, RZ, 0x3c, !PT ;  /* 0x8000000004097812 */ /* 0x000fca00078e3cff */
[----:B------:R4:W-:Y:S02]  /*71f0*/  STG.E desc[UR8][R6.64+0x1200], R9 ;  /* 0x0012000906007986 */ /* 0x0009e4000c101908 */
.L_x_84:
[----:B------:R-:W-:Y:S05]  /*7200*/  BSYNC.RECONVERGENT B0 ;  /* 0x0000000000007941 */ /* 0x000fea0003800200 */
.L_x_83:
[----:B------:R-:W-:Y:S01]  /*7210*/  NOP ;  /* 0x0000000000007918 */ /* 0x000fe20000000000 */
[----:B------:R-:W-:Y:S01]  /*7220*/  BSSY.RECONVERGENT B0, `(.L_x_85) ;  /* 0x0000011000007945 */ /* 0x000fe20003800200 */
[----:B------:R-:W-:Y:S01]  /*7230*/  ISETP.GE.AND P4, PT, R10, R5, PT ;  /* 0x000000050a00720c */ /* 0x000fe20003f86270 */
[----:B------:R-:W-:Y:S02]  /*7240*/  VIADD R10, R3, 0x1080 ;  /* 0x00001080030a7836 */ /* 0x000fe40000000000 */
[----:B------:R-:W-:Y:S10]  /*7250*/  @P5 BRA `(.L_x_86) ;  /* 0x0000000000345947 */ /* 0x000ff40003800000 */
[----:B------:R-:W1:Y:S01]  /*7260*/  LDS R4, [R0+0x1800] ;  /* 0x0018000000047984 */ /* 0x000e620000000800 */
[----:B------:R-:W1:Y:S01]  /*7270*/  LDCU UR6, c[0x0][0x3c4] ;  /* 0x00007880ff0677ac */ /* 0x000e620008000800 */
[----:B------:R-:W5:Y:S01]  /*7280*/  LDCU.64 UR10, c[0x0][0x3a0] ;  /* 0x00007400ff0a77ac */ /* 0x000f620008000a00 */
[----:B-1234-:R-:W-:-:S04]  /*7290*/  SHF.R.U32.HI R6, RZ, UR6, R4 ;  /* 0x00000006ff067c19 */ /* 0x01efc80008011604 */
[----:B------:R-:W-:-:S04]  /*72a0*/  LOP3.LUT R6, R6, UR5, RZ, 0x30, !PT ;  /* 0x0000000506067c12 */ /* 0x000fc8000f8e30ff */
[----:B------:R-:W-:-:S05]  /*72b0*/  LEA R8, R6, UR4, 0x3 ;  /* 0x0000000406087c11 */ /* 0x000fca000f8e18ff */
[----:B------:R-:W1:Y:S02]  /*72c0*/  LDS.64 R6, [R8+0x7200] ;  /* 0x0072000008067984 */ /* 0x000e640000000a00 */
[----:B-1----:R-:W-:-:S05]  /*72d0*/  IADD3 R9, P5, PT, R6, R3, RZ ;  /* 0x0000000306097210 */ /* 0x002fca0007fbe0ff */
[----:B------:R-:W-:Y:S01]  /*72e0*/  IMAD.X R12, RZ, RZ, R7, P5 ;  /* 0x000000ffff0c7224 */ /* 0x000fe200028e0607 */
[----:B-----5:R-:W-:-:S04]  /*72f0*/  LEA R6, P5, R9, UR10, 0x2 ;  /* 0x0000000a09067c11 */ /* 0x020fc8000f8a10ff */
[----:B------:R-:W-:Y:S02]  /*7300*/  LEA.HI.X R7, R9, UR11, R12, 0x2, P5 ;  /* 0x0000000b09077c11 */ /* 0x000fe4000a8f140c */
[----:B------:R-:W-:-:S05]  /*7310*/  LOP3.LUT R9, R4, 0x80000000, RZ, 0x3c, !PT ;  /* 0x8000000004097812 */ /* 0x000fca00078e3cff */
[----:B------:R1:W-:Y:S02]  /*7320*/  STG.E desc[UR8][R6.64+0x1800], R9 ;  /* 0x0018000906007986 */ /* 0x0003e4000c101908 */
.L_x_86:
[----:B------:R-:W-:Y:S05]  /*7330*/  BSYNC.RECONVERGENT B0 ;  /* 0x0000000000007941 */ /* 0x000fea0003800200 */
.L_x_85:
        /* <DEDUP_REMOVED lines=18> */
.L_x_88:
[----:B------:R-:W-:Y:S05]  /*7460*/  BSYNC.RECONVERGENT B0 ;  /* 0x0000000000007941 */ /* 0x000fea0003800200 */
.L_x_87:
        /* <DEDUP_REMOVED lines=18> */
.L_x_90:
[----:B------:R-:W-:Y:S05]  /*7590*/  BSYNC.RECONVERGENT B0 ;  /* 0x0000000000007941 */ /* 0x000fea0003800200 */
.L_x_89:
        /* <DEDUP_REMOVED lines=18> */
.L_x_92:
[----:B------:R-:W-:Y:S05]  /*76c0*/  BSYNC.RECONVERGENT B0 ;  /* 0x0000000000007941 */ /* 0x000fea0003800200 */
.L_x_91:
        /* <DEDUP_REMOVED lines=18> */
.L_x_94:
[----:B------:R-:W-:Y:S05]  /*77f0*/  BSYNC.RECONVERGENT B0 ;  /* 0x0000000000007941 */ /* 0x000fea0003800200 */
.L_x_93:
[----:B------:R-:W-:Y:S01]  /*7800*/  NOP ;  /* 0x0000000000007918 */ /* 0x000fe20000000000 */
[----:B------:R-:W-:Y:S01]  /*7810*/  BSSY.RECONVERGENT B0, `(.L_x_95) ;  /* 0x0000011000007945 */ /* 0x000fe20003800200 */
[----:B------:R-:W-:Y:S02]  /*7820*/  ISETP.GE.AND P2, PT, R10, R5, PT ;  /* 0x000000050a00720c */ /* 0x000fe40003f46270 */
[----:B------:R-:W-:Y:S01]  /*7830*/  LOP3.LUT R10, R3, 0x1800, RZ, 0xfc, !PT ;  /* 0x00001800030a7812 */ /* 0x000fe200078efcff */
        /* <DEDUP_REMOVED lines=14> */
.L_x_96:
[----:B------:R-:W-:Y:S05]  /*7920*/  BSYNC.RECONVERGENT B0 ;  /* 0x0000000000007941 */ /* 0x000fea0003800200 */
.L_x_95:
        /* <DEDUP_REMOVED lines=18> */
.L_x_98:
[----:B------:R-:W-:Y:S05]  /*7a50*/  BSYNC.RECONVERGENT B0 ;  /* 0x0000000000007941 */ /* 0x000fea0003800200 */
.L_x_97:
[----:B------:R-:W-:Y:S01]  /*7a60*/  NOP ;  /* 0x0000000000007918 */ /* 0x000fe20000000000 */
[----:B------:R-:W-:Y:S01]  /*7a70*/  BSSY.RECONVERGENT B0, `(.L_x_99) ;  /* 0x0000010000007945 */ /* 0x000fe20003800200 */
[----:B------:R-:W-:-:S03]  /*7a80*/  ISETP.GE.AND P4, PT, R10, R5, PT ;  /* 0x000000050a00720c */ /* 0x000fc60003f86270 */
        /* <DEDUP_REMOVED lines=14> */
.L_x_100:
[----:B------:R-:W-:Y:S05]  /*7b70*/  BSYNC.RECONVERGENT B0 ;  /* 0x0000000000007941 */ /* 0x000fea0003800200 */
.L_x_99:
[----:B------:R-:W-:Y:S01]  /*7b80*/  NOP ;  /* 0x0000000000007918 */ /* 0x000fe20000000000 */
[----:B------:R-:W-:Y:S04]  /*7b90*/  BSSY.RECONVERGENT B0, `(.L_x_101) ;  /* 0x000000f000007945 */ /* 0x000fe80003800200 */
[----:B------:R-:W-:Y:S05]  /*7ba0*/  @P6 BRA `(.L_x_102) ;  /* 0x0000000000346947 */ /* 0x000fea0003800000 */
        /* <DEDUP_REMOVED lines=13> */
.L_x_102:
[----:B------:R-:W-:Y:S05]  /*7c80*/  BSYNC.RECONVERGENT B0 ;  /* 0x0000000000007941 */ /* 0x000fea0003800200 */
.L_x_101:
        /* <DEDUP_REMOVED lines=16> */
.L_x_104:
[----:B------:R-:W-:Y:S05]  /*7d90*/  BSYNC.RECONVERGENT B0 ;  /* 0x0000000000007941 */ /* 0x000fea0003800200 */
.L_x_103:
        /* <DEDUP_REMOVED lines=16> */
.L_x_106:
[----:B------:R-:W-:Y:S05]  /*7ea0*/  BSYNC.RECONVERGENT B0 ;  /* 0x0000000000007941 */ /* 0x000fea0003800200 */
.L_x_105:
        /* <DEDUP_REMOVED lines=16> */
.L_x_108:
[----:B------:R-:W-:Y:S05]  /*7fb0*/  BSYNC.RECONVERGENT B0 ;  /* 0x0000000000007941 */ /* 0x000fea0003800200 */
.L_x_107:
        /* <DEDUP_REMOVED lines=16> */
.L_x_110:
[----:B------:R-:W-:Y:S05]  /*80c0*/  BSYNC.RECONVERGENT B0 ;  /* 0x0000000000007941 */ /* 0x000fea0003800200 */
.L_x_109:
        /* <DEDUP_REMOVED lines=16> */
.L_x_112:
[----:B------:R-:W-:Y:S05]  /*81d0*/  BSYNC.RECONVERGENT B0 ;  /* 0x0000000000007941 */ /* 0x000fea0003800200 */
.L_x_111:
[----:B------:R-:W-:Y:S01]  /*81e0*/  NOP ;  /* 0x0000000000007918 */ /* 0x000fe20000000000 */
[----:B------:R-:W5:Y:S01]  /*81f0*/  LDS R0, [R0+0x6c00] ;  /* 0x006c000000007984 */ /* 0x000f620000000800 */
[----:B------:R-:W5:Y:S02]  /*8200*/  LDCU UR6, c[0x0][0x3c4] ;  /* 0x00007880ff0677ac */ /* 0x000f640008000800 */
[----:B-----5:R-:W-:-:S04]  /*8210*/  SHF.R.U32.HI R2, RZ, UR6, R0 ;  /* 0x00000006ff027c19 */ /* 0x020fc80008011600 */
[----:B------:R-:W-:-:S04]  /*8220*/  LOP3.LUT R2, R2, UR5, RZ, 0x30, !PT ;  /* 0x0000000502027c12 */ /* 0x000fc8000f8e30ff */
[----:B-1234-:R-:W-:Y:S01]  /*8230*/  LEA R6, R2, UR4, 0x3 ;  /* 0x0000000402067c11 */ /* 0x01efe2000f8e18ff */
[----:B------:R-:W-:-:S05]  /*8240*/  VIADD R2, R3, 0x1b00 ;  /* 0x00001b0003027836 */ /* 0x000fca0000000000 */
[----:B------:R-:W1:Y:S01]  /*8250*/  LDS.64 R6, [R6+0x7200] ;  /* 0x0072000006067984 */ /* 0x000e620000000a00 */
[----:B------:R-:W-:-:S13]  /*8260*/  ISETP.GE.AND P0, PT, R2, R5, PT ;  /* 0x000000050200720c */ /* 0x000fda0003f06270 */
[----:B------:R-:W2:Y:S01]  /*8270*/  @!P0 LDC.64 R8, c[0x0][0x3a0] ;  /* 0x0000e800ff088b82 */ /* 0x000ea20000000a00 */
[----:B------:R-:W-:Y:S02]  /*8280*/  @!P0 LOP3.LUT R5, R0, 0x80000000, RZ, 0x3c, !PT ;  /* 0x8000000000058812 */ /* 0x000fe400078e3cff */
[----:B-1----:R-:W-:-:S05]  /*8290*/  IADD3 R3, P1, PT, R6, R3, RZ ;  /* 0x0000000306037210 */ /* 0x002fca0007f3e0ff */
[----:B------:R-:W-:Y:S01]  /*82a0*/  IMAD.X R4, RZ, RZ, R7, P1 ;  /* 0x000000ffff047224 */ /* 0x000fe200008e0607 */
[----:B--2---:R-:W-:-:S04]  /*82b0*/  @!P0 LEA R2, P1, R3, R8, 0x2 ;  /* 0x0000000803028211 */ /* 0x004fc800078210ff */
[----:B------:R-:W-:-:S05]  /*82c0*/  @!P0 LEA.HI.X R3, R3, R9, R4, 0x2, P1 ;  /* 0x0000000903038211 */ /* 0x000fca00008f1404 */
[----:B------:R-:W-:Y:S01]  /*82d0*/  @!P0 STG.E desc[UR8][R2.64+0x6c00], R5 ;  /* 0x006c000502008986 */ /* 0x000fe2000c101908 */
[----:B------:R-:W-:Y:S01]  /*82e0*/  NOP ;  /* 0x0000000000007918 */ /* 0x000fe20000000000 */
[----:B------:R-:W-:Y:S05]  /*82f0*/  EXIT ;  /* 0x000000000000794d */ /* 0x000fea0003800000 */
.L_x_26:
[----:B------:R-:W-:Y:S02]  /*8300*/  IMAD.MOV.U32 R50, RZ, RZ, R19 ;  /* 0x000000ffff327224 */ /* 0x000fe400078e0013 */
[----:B------:R-:W-:Y:S02]  /*8310*/  IMAD.MOV.U32 R49, RZ, RZ, 0x1 ;  /* 0x00000001ff317424 */ /* 0x000fe400078e00ff */
[----:B------:R-:W-:Y:S02]  /*8320*/  IMAD.MOV.U32 R52, RZ, RZ, RZ ;  /* 0x000000ffff347224 */ /* 0x000fe400078e00ff */
[----:B------:R-:W-:-:S07]  /*8330*/  IMAD.MOV.U32 R47, RZ, RZ, -0x1 ;  /* 0xffffffffff2f7424 */ /* 0x000fce00078e00ff */
[----:B------:R-:W-:Y:S05]  /*8340*/  WARPSYNC.COLLECTIVE R47, `(.L_x_113) ;  /* 0x000000002f087348 */ /* 0x000fea0003c00000 */
[----:B------:R0:W1:Y:S02]  /*8350*/  SHFL.UP P0, R48, R50, R49, R52 ;  /* 0x0400003132307389 */ /* 0x0000640000000034 */
[----:B01----:R-:W-:Y:S05]  /*8360*/  ENDCOLLECTIVE ;  /* 0x000000000000791b */ /* 0x003fea0003800000 */
.L_x_113:
[----:B------:R-:W-:Y:S02]  /*8370*/  IMAD.MOV.U32 R49, RZ, RZ, 0x2 ;  /* 0x00000002ff317424 */ /* 0x000fe400078e00ff */
[----:B------:R-:W-:-:S04]  /*8380*/  IMAD.MOV.U32 R20, RZ, RZ, R48 ;  /* 0x000000ffff147224 */ /* 0x000fc800078e0030 */
[----:B------:R-:W-:-:S04]  /*8390*/  @P0 IMAD.IADD R20, R19, 0x1, R20 ;  /* 0x0000000113140824 */ /* 0x000fc800078e0214 */
[----:B------:R-:W-:-:S07]  /*83a0*/  IMAD.MOV.U32 R50, RZ, RZ, R20 ;  /* 0x000000ffff327224 */ /* 0x000fce00078e0014 */
[----:B------:R-:W-:Y:S05]  /*83b0*/  WARPSYNC.COLLECTIVE R47, `(.L_x_114) ;  /* 0x000000002f087348 */ /* 0x000fea0003c00000 */
[----:B------:R0:W1:Y:S02]  /*83c0*/  SHFL.UP P0, R48, R50, R49, R52 ;  /* 0x0400003132307389 */ /* 0x0000640000000034 */
[----:B01----:R-:W-:Y:S05]  /*83d0*/  ENDCOLLECTIVE ;  /* 0x000000000000791b */ /* 0x003fea0003800000 */
.L_x_114:
[----:B------:R-:W-:Y:S02]  /*83e0*/  IMAD.MOV.U32 R49, RZ, RZ, 0x4 ;  /* 0x00000004ff317424 */ /* 0x000fe400078e00ff */
[----:B------:R-:W-:-:S04]  /*83f0*/  IMAD.MOV.U32 R21, RZ, RZ, R48 ;  /* 0x000000ffff157224 */ /* 0x000fc800078e0030 */
[----:B------:R-:W-:-:S04]  /*8400*/  @P0 IMAD.IADD R21, R20, 0x1, R21 ;  /* 0x0000000114150824 */ /* 0x000fc800078e0215 */
[----:B------:R-:W-:-:S07]  /*8410*/  IMAD.MOV.U32 R50, RZ, RZ, R21 ;  /* 0x000000ffff327224 */ /* 0x000fce00078e0015 */
[----:B------:R-:W-:Y:S05]  /*8420*/  WARPSYNC.COLLECTIVE R47, `(.L_x_115) ;  /* 0x000000002f087348 */ /* 0x000fea0003c00000 */
[----:B------:R0:W1:Y:S02]  /*8430*/  SHFL.UP P0, R48, R50, R49, R52 ;  /* 0x0400003132307389 */ /* 0x0000640000000034 */
[----:B01----:R-:W-:Y:S05]  /*8440*/  ENDCOLLECTIVE ;  /* 0x000000000000791b */ /* 0x003fea0003800000 */
.L_x_115:
[----:B------:R-:W-:Y:S02]  /*8450*/  IMAD.MOV.U32 R49, RZ, RZ, 0x8 ;  /* 0x00000008ff317424 */ /* 0x000fe400078e00ff */
[----:B------:R-:W-:-:S04]  /*8460*/  IMAD.MOV.U32 R22, RZ, RZ, R48 ;  /* 0x000000ffff167224 */ /* 0x000fc800078e0030 */
[----:B------:R-:W-:-:S04]  /*8470*/  @P0 IMAD.IADD R22, R21, 0x1, R22 ;  /* 0x0000000115160824 */ /* 0x000fc800078e0216 */
[----:B------:R-:W-:-:S07]  /*8480*/  IMAD.MOV.U32 R50, RZ, RZ, R22 ;  /* 0x000000ffff327224 */ /* 0x000fce00078e0016 */
[----:B------:R-:W-:Y:S05]  /*8490*/  WARPSYNC.COLLECTIVE R47, `(.L_x_116) ;  /* 0x000000002f087348 */ /* 0x000fea0003c00000 */
[----:B------:R0:W1:Y:S02]  /*84a0*/  SHFL.UP P0, R48, R50, R49, R52 ;  /* 0x0400003132307389 */ /* 0x0000640000000034 */
[----:B01----:R-:W-:Y:S05]  /*84b0*/  ENDCOLLECTIVE ;  /* 0x000000000000791b */ /* 0x003fea0003800000 */
.L_x_116:
[----:B------:R-:W-:Y:S02]  /*84c0*/  IMAD.MOV.U32 R49, RZ, RZ, 0x10 ;  /* 0x00000010ff317424 */ /* 0x000fe400078e00ff */
[----:B------:R-:W-:-:S04]  /*84d0*/  IMAD.MOV.U32 R23, RZ, RZ, R48 ;  /* 0x000000ffff177224 */ /* 0x000fc800078e0030 */
[----:B------:R-:W-:-:S04]  /*84e0*/  @P0 IMAD.IADD R23, R22, 0x1, R23 ;  /* 0x0000000116170824 */ /* 0x000fc800078e0217 */
[----:B------:R-:W-:-:S07]  /*84f0*/  IMAD.MOV.U32 R50, RZ, RZ, R23 ;  /* 0x000000ffff327224 */ /* 0x000fce00078e0017 */
[----:B------:R-:W-:Y:S05]  /*8500*/  WARPSYNC.COLLECTIVE R47, `(.L_x_117) ;  /* 0x000000002f087348 */ /* 0x000fea0003c00000 */
[----:B------:R0:W1:Y:S02]  /*8510*/  SHFL.UP P0, R48, R50, R49, R52 ;  /* 0x0400003132307389 */ /* 0x0000640000000034 */
[----:B01----:R-:W-:Y:S05]  /*8520*/  ENDCOLLECTIVE ;  /* 0x000000000000791b */ /* 0x003fea0003800000 */
.L_x_117:
[----:B------:R-:W-:Y:S05]  /*8530*/  BRA `(.L_x_118) ;  /* 0xffffff9c00b07947 */ /* 0x000fea000383ffff */
.L_x_119:
[----:B------:R-:W-:-:S00]  /*8540*/  BRA `(.L_x_119) ;  /* 0xfffffffc00fc7947 */ /* 0x000fc0000383ffff */
[----:B------:R-:W-:-:S00]  /*8550*/  NOP ;  /* 0x0000000000007918 */ /* 0x000fc00000000000 */
        /* <DEDUP_REMOVED lines=10> */
.L_x_1452:


//--------------------- .text._ZN3cub18CUB_300001_SM_10006detail10radix_sort33DeviceRadixSortExclusiveSumKernelINS1_5radix10policy_hubIiNS0_8NullTypeEyE10Policy1000EyEEvPT0_ --------------------------
	.section	.text._ZN3cub18CUB_300001_SM_10006detail10radix_sort33DeviceRadixSortExclusiveSumKernelINS1_5radix10policy_hubIiNS0_8NullTypeEyE10Policy1000EyEEvPT0_,"ax",@progbits
	.align	128
        .global         _ZN3cub18CUB_300001_SM_10006detail10radix_sort33DeviceRadixSortExclusiveSumKernelINS1_5radix10policy_hubIiNS0_8NullTypeEyE10Policy1000EyEEvPT0_
        .type           _ZN3cub18CUB_300001_SM_10006detail10radix_sort33DeviceRadixSortExclusiveSumKernelINS1_5radix10policy_hubIiNS0_8NullTypeEyE10Policy1000EyEEvPT0_,@function
        .size           _ZN3cub18CUB_300001_SM_10006detail10radix_sort33DeviceRadixSortExclusiveSumKernelINS1_5radix10policy_hubIiNS0_8NullTypeEyE10Policy1000EyEEvPT0_,(.L_x_1453 - _ZN3cub18CUB_300001_SM_10006detail10radix_sort33DeviceRadixSortExclusiveSumKernelINS1_5radix10policy_hubIiNS0_8NullTypeEyE10Policy1000EyEEvPT0_)
        .other          _ZN3cub18CUB_300001_SM_10006detail10radix_sort33DeviceRadixSortExclusiveSumKernelINS1_5radix10policy_hubIiNS0_8NullTypeEyE10Policy1000EyEEvPT0_,@"STO_CUDA_ENTRY STV_DEFAULT"
_ZN3cub18CUB_300001_SM_10006detail10radix_sort33DeviceRadixSortExclusiveSumKernelINS1_5radix10policy_hubIiNS0_8NullTypeEyE10Policy1000EyEEvPT0_:
.text._ZN3cub18CUB_300001_SM_10006detail10radix_sort33DeviceRadixSortExclusiveSumKernelINS1_5radix10policy_hubIiNS0_8NullTypeEyE10Policy1000EyEEvPT0_:
[----:B------:R-:W-:Y:S01]  /*0000*/  LDC R1, c[0x0][0x37c] ;  /* 0x0000df00ff017b82 */ /* 0x000fe20000000800 */
[----:B------:R-:W0:Y:S07]  /*0010*/  S2R R18, SR_TID.X ;  /* 0x0000000000127919 */ /* 0x000e2e0000002100 */
[----:B------:R-:W1:Y:S01]  /*0020*/  LDC.64 R16, c[0x0][0x380] ;  /* 0x0000e000ff107b82 */ /* 0x000e620000000a00 */
[----:B------:R-:W2:Y:S01]  /*0030*/  LDCU.64 UR4, c[0x0][0x358] ;  /* 0x00006b00ff0477ac */ /* 0x000ea20008000a00 */
[----:B------:R-:W3:Y:S01]  /*0040*/  S2R R5, SR_CTAID.X ;  /* 0x0000000000057919 */ /* 0x000ee20000002500 */
[----:B0-----:R-:W-:Y:S01]  /*0050*/  ISETP.GT.U32.AND P1, PT, R18, 0xff, PT ;  /* 0x000000ff1200780c */ /* 0x001fe20003f24070 */
[----:B---3--:R-:W-:-:S04]  /*0060*/  IMAD R5, R5, 0x100, R18 ;  /* 0x0000010005057824 */ /* 0x008fc800078e0212 */
[----:B-1----:R-:W-:-:S08]  /*0070*/  IMAD.WIDE R16, R5, 0x8, R16 ;  /* 0x0000000805107825 */ /* 0x002fd000078e0210 */
[----:B--2---:R-:W2:Y:S01]  /*0080*/  @!P1 LDG.E.64 R2, desc[UR4][R16.64] ;  /* 0x0000000410029981 */ /* 0x004ea2000c1e1b00 */
[----:B------:R-:W-:Y:S02]  /*0090*/  MOV R0, 0x400 ;  /* 0x0000040000007802 */ /* 0x000fe40000000f00 */
[C---:B------:R-:W-:Y:S01]  /*00a0*/  ISETP.GT.U32.AND P0, PT, R18.reuse, 0x1f, PT ;  /* 0x0000001f1200780c */ /* 0x040fe20003f04070 */
[----:B------:R-:W0:Y:S02]  /*00b0*/  S2R R5, SR_CgaCtaId ;  /* 0x0000000000057919 */ /* 0x000e240000008800 */
[----:B0-----:R-:W-:Y:S02]  /*00c0*/  LEA R5, R5, R0, 0x18 ;  /* 0x0000000005057211 */ /* 0x001fe400078ec0ff */
[----:B------:R-:W-:-:S05]  /*00d0*/  LEA.HI R0, R18, R18, RZ, 0x1d ;  /* 0x0000001212007211 */ /* 0x000fca00078fe8ff */
[----:B------:R-:W-:-:S05]  /*00e0*/  IMAD R0, R0, 0x8, R5 ;  /* 0x0000000800007824 */ /* 0x000fca00078e0205 */
[----:B--2---:R0:W-:Y:S01]  /*00f0*/  STS.64 [R0+0x10], R2 ;  /* 0x0000100200007388 */ /* 0x0041e20000000a00 */
[----:B------:R-:W-:Y:S06]  /*0100*/  BAR.SYNC.DEFER_BLOCKING 0x0 ;  /* 0x0000000000007b1d */ /* 0x000fec0000010000 */
[----:B------:R-:W-:Y:S05]  /*0110*/  @P0 BRA `(.L_x_120) ;  /* 0x0000000400240947 */ /* 0x000fea0003800000 */
[----:B------:R-:W-:Y:S01]  /*0120*/  IMAD R18, R18, 0x48, R5 ;  /* 0x0000004812127824 */ /* 0x000fe200078e0205 */
[----:B------:R-:W-:-:S04]  /*0130*/  UMOV UR6, 0xffffffff ;  /* 0xffffffff00067882 */ /* 0x000fc80000000000 */
[----:B------:R-:W-:Y:S04]  /*0140*/  LDS.64 R14, [R18+0x10] ;  /* 0x00001000120e7984 */ /* 0x000fe80000000a00 */
[----:B------:R-:W-:Y:S04]  /*0150*/  LDS.64 R12, [R18+0x18] ;  /* 0x00001800120c7984 */ /* 0x000fe80000000a00 */
[----:B------:R-:W1:Y:S04]  /*0160*/  LDS.64 R10, [R18+0x20] ;  /* 0x00002000120a7984 */ /* 0x000e680000000a00 */
[----:B------:R-:W-:Y:S04]  /*0170*/  LDS.64 R8, [R18+0x28] ;  /* 0x0000280012087984 */ /* 0x000fe80000000a00 */
[----:B------:R-:W2:Y:S04]  /*0180*/  LDS.64 R6, [R18+0x30] ;  /* 0x0000300012067984 */ /* 0x000ea80000000a00 */
[----:B------:R-:W-:Y:S04]  /*0190*/  LDS.64 R4, [R18+0x38] ;  /* 0x0000380012047984 */ /* 0x000fe80000000a00 */
[----:B0-----:R-:W0:Y:S04]  /*01a0*/  LDS.64 R2, [R18+0x40] ;  /* 0x0000400012027984 */ /* 0x001e280000000a00 */
[----:B------:R-:W3:Y:S01]  /*01b0*/  LDS.64 R20, [R18+0x48] ;  /* 0x0000480012147984 */ /* 0x000ee20000000a00 */
[----:B-1----:R-:W-:-:S04]  /*01c0*/  IADD3 R19, P3, P4, R10, R12, R14 ;  /* 0x0000000c0a137210 */ /* 0x002fc80007c7e00e */
[----:B------:R-:W-:Y:S02]  /*01d0*/  IADD3.X R23, PT, PT, R11, R13, R15, P3, P4 ;  /* 0x0000000d0b177210 */ /* 0x000fe40001fe840f */
[----:B--2---:R-:W-:-:S04]  /*01e0*/  IADD3 R19, P0, P2, R6, R19, R8 ;  /* 0x0000001306137210 */ /* 0x004fc80007a1e008 */
[----:B------:R-:W-:Y:S02]  /*01f0*/  IADD3.X R23, PT, PT, R7, R23, R9, P0, P2 ;  /* 0x0000001707177210 */ /* 0x000fe400007e4409 */
[----:B0-----:R-:W-:-:S04]  /*0200*/  IADD3 R19, P3, P4, R2, R19, R4 ;  /* 0x0000001302137210 */ /* 0x001fc80007c7e004 */
[----:B---3--:R-:W-:Y:S02]  /*0210*/  IADD3 R20, P0, PT, R20, R19, RZ ;  /* 0x0000001314147210 */ /* 0x008fe40007f1e0ff */
[----:B------:R-:W-:-:S05]  /*0220*/  IADD3.X R19, PT, PT, R3, R23, R5, P3, P4 ;  /* 0x0000001703137210 */ /* 0x000fca0001fe8405 */
[----:B------:R-:W-:Y:S01]  /*0230*/  IMAD.X R19, R21, 0x1, R19, P0 ;  /* 0x0000000115137824 */ /* 0x000fe200000e0613 */
[----:B------:R-:W-:Y:S06]  /*0240*/  BRA.DIV UR6, `(.L_x_121) ;  /* 0x0000000206f07947 */ /* 0x000fec000b800000 */
[----:B------:R-:W0:Y:S04]  /*0250*/  SHFL.UP PT, R27, R20, 0x1, RZ ;  /* 0x04200000141b7989 */ /* 0x000e2800000e00ff */
[----:B------:R-:W1:Y:S01]  /*0260*/  SHFL.UP P0, R25, R19, 0x1, RZ ;  /* 0x0420000013197989 */ /* 0x000e6200000000ff */
[----:B0-----:R-:W-:-:S04]  /*0270*/  IADD3 R22, P2, PT, R27, R20, RZ ;  /* 0x000000141b167210 */ /* 0x001fc80007f5e0ff */
[----:B-1----:R-:W-:Y:S01]  /*0280*/  SEL R27, R22, R27, P0 ;  /* 0x0000001b161b7207 */ /* 0x002fe20000000000 */
[----:B------:R-:W-:-:S04]  /*0290*/  IMAD.X R26, R25, 0x1, R19, P2 ;  /* 0x00000001191a7824 */ /* 0x000fc800010e0613 */
[----:B------:R-:W0:Y:S01]  /*02a0*/  SHFL.UP PT, R28, R27, 0x2, RZ ;  /* 0x044000001b1c7989 */ /* 0x000e2200000e00ff */
[----:B------:R-:W-:-:S05]  /*02b0*/  SEL R26, R26, R25, P0 ;  /* 0x000000191a1a7207 */ /* 0x000fca0000000000 */
[----:B------:R-:W1:Y:S01]  /*02c0*/  SHFL.UP P0, R25, R26, 0x2, RZ ;  /* 0x044000001a197989 */ /* 0x000e6200000000ff */
[----:B0-----:R-:W-:-:S05]  /*02d0*/  IADD3 R21, P2, PT, R28, R27, RZ ;  /* 0x0000001b1c157210 */ /* 0x001fca0007f5e0ff */
[----:B-1----:R-:W-:Y:S01]  /*02e0*/  IMAD.X R22, R25, 0x1, R26, P2 ;  /* 0x0000000119167824 */ /* 0x002fe200010e061a */
[----:B------:R-:W-:-:S04]  /*02f0*/  SEL R28, R21, R28, P0 ;  /* 0x0000001c151c7207 */ /* 0x000fc80000000000 */
[----:B------:R-:W-:Y:S01]  /*0300*/  SEL R29, R22, R25, P0 ;  /* 0x00000019161d7207 */ /* 0x000fe20000000000 */
        /* <DEDUP_REMOVED lines=12> */
[----:B------:R0:W1:Y:S04]  /*03d0*/  SHFL.UP PT, R28, R27, 0x10, RZ ;  /* 0x060000001b1c7989 */ /* 0x00006800000e00ff */
[----:B------:R0:W2:Y:S02]  /*03e0*/  SHFL.UP P0, R25, R26, 0x10, RZ ;  /* 0x060000001a197989 */ /* 0x0000a400000000ff */
.L_x_132:
[----:B-1----:R-:W-:-:S04]  /*03f0*/  IADD3 R21, P2, PT, R28, R27, RZ ;  /* 0x0000001b1c157210 */ /* 0x002fc80007f5e0ff */
[----:B--2---:R-:W-:Y:S01]  /*0400*/  SEL R21, R21, R28, P0 ;  /* 0x0000001c15157207 */ /* 0x004fe20000000000 */
[----:B------:R-:W-:-:S05]  /*0410*/  IMAD.X R22, R25, 0x1, R26, P2 ;  /* 0x0000000119167824 */ /* 0x000fca00010e061a */
[----:B------:R-:W-:Y:S02]  /*0420*/  SEL R22, R22, R25, P0 ;  /* 0x0000001916167207 */ /* 0x000fe40000000000 */
[----:B------:R-:W-:-:S05]  /*0430*/  IADD3 R20, P0, PT, R21, -R20, RZ ;  /* 0x8000001415147210 */ /* 0x000fca0007f1e0ff */
[----:B------:R-:W-:Y:S01]  /*0440*/  IMAD.X R21, R22, 0x1, ~R19, P0 ;  /* 0x0000000116157824 */ /* 0x000fe200000e0e13 */
[----:B------:R-:W-:-:S04]  /*0450*/  IADD3 R14, P0, PT, R14, R20, RZ ;  /* 0x000000140e0e7210 */ /* 0x000fc80007f1e0ff */
[----:B------:R1:W-:Y:S01]  /*0460*/  STS.64 [R18+0x10], R20 ;  /* 0x0000101412007388 */ /* 0x0003e20000000a00 */
[----:B------:R-:W-:Y:S01]  /*0470*/  IMAD.X R15, R15, 0x1, R21, P0 ;  /* 0x000000010f0f7824 */ /* 0x000fe200000e0615 */
        /* <DEDUP_REMOVED lines=17> */
[----:B------:R-:W-:-:S05]  /*0590*/  IMAD.X R3, R3, 0x1, R5, P0 ;  /* 0x0000000103037824 */ /* 0x000fca00000e0605 */
[----:B------:R1:W-:Y:S03]  /*05a0*/  STS.64 [R18+0x48], R2 ;  /* 0x0000480212007388 */ /* 0x0003e60000000a00 */
.L_x_120:
[----:B------:R-:W-:Y:S05]  /*05b0*/  WARPSYNC.ALL ;  /* 0x0000000000007948 */ /* 0x000fea0003800000 */
[----:B------:R-:W-:Y:S06]  /*05c0*/  BAR.SYNC.DEFER_BLOCKING 0x0 ;  /* 0x0000000000007b1d */ /* 0x000fec0000010000 */
[----:B------:R-:W-:Y:S05]  /*05d0*/  @P1 EXIT ;  /* 0x000000000000194d */ /* 0x000fea0003800000 */
[----:B01----:R-:W0:Y:S04]  /*05e0*/  LDS.64 R2, [R0+0x10] ;  /* 0x0000100000027984 */ /* 0x003e280000000a00 */
[----:B0-----:R-:W-:Y:S01]  /*05f0*/  STG.E.64 desc[UR4][R16.64], R2 ;  /* 0x0000000210007986 */ /* 0x001fe2000c101b04 */
[----:B------:R-:W-:Y:S05]  /*0600*/  EXIT ;  /* 0x000000000000794d */ /* 0x000fea0003800000 */
.L_x_121:
[----:B------:R-:W-:Y:S02]  /*0610*/  IMAD.MOV.U32 R24, RZ, RZ, R20 ;  /* 0x000000ffff187224 */ /* 0x000fe400078e0014 */
[----:B------:R-:W-:Y:S02]  /*0620*/  IMAD.MOV.U32 R23, RZ, RZ, 0x1 ;  /* 0x00000001ff177424 */ /* 0x000fe400078e00ff */
[----:B------:R-:W-:Y:S02]  /*0630*/  IMAD.MOV.U32 R22, RZ, RZ, RZ ;  /* 0x000000ffff167224 */ /* 0x000fe400078e00ff */
[----:B------:R-:W-:-:S07]  /*0640*/  IMAD.MOV.U32 R21, RZ, RZ, -0x1 ;  /* 0xffffffffff157424 */ /* 0x000fce00078e00ff */
[----:B------:R-:W-:Y:S05]  /*0650*/  WARPSYNC.COLLECTIVE R21, `(.L_x_122) ;  /* 0x0000000015087348 */ /* 0x000fea0003c00000 */
[----:B------:R0:W1:Y:S02]  /*0660*/  SHFL.UP P0, R25, R24, R23, R22 ;  /* 0x0400001718197389 */ /* 0x0000640000000016 */
[----:B01----:R-:W-:Y:S05]  /*0670*/  ENDCOLLECTIVE ;  /* 0x000000000000791b */ /* 0x003fea0003800000 */
.L_x_122:
[----:B------:R-:W-:Y:S02]  /*0680*/  IMAD.MOV.U32 R24, RZ, RZ, R19 ;  /* 0x000000ffff187224 */ /* 0x000fe400078e0013 */
[----:B------:R-:W-:-:S07]  /*0690*/  IMAD.MOV.U32 R27, RZ, RZ, R25 ;  /* 0x000000ffff1b7224 */ /* 0x000fce00078e0019 */
[----:B------:R-:W-:Y:S05]  /*06a0*/  WARPSYNC.COLLECTIVE R21, `(.L_x_123) ;  /* 0x0000000015087348 */ /* 0x000fea0003c00000 */
[----:B------:R0:W1:Y:S02]  /*06b0*/  SHFL.UP P0, R25, R24, R23, R22 ;  /* 0x0400001718197389 */ /* 0x0000640000000016 */
[----:B01----:R-:W-:Y:S05]  /*06c0*/  ENDCOLLECTIVE ;  /* 0x000000000000791b */ /* 0x003fea0003800000 */
.L_x_123:
[----:B------:R-:W-:Y:S01]  /*06d0*/  IADD3 R26, P2, PT, R27, R20, RZ ;  /* 0x000000141b1a7210 */ /* 0x000fe20007f5e0ff */
[----:B------:R-:W-:-:S03]  /*06e0*/  IMAD.MOV.U32 R23, RZ, RZ, 0x2 ;  /* 0x00000002ff177424 */ /* 0x000fc600078e00ff */
[----:B------:R-:W-:Y:S01]  /*06f0*/  SEL R27, R26, R27, P0 ;  /* 0x0000001b1a1b7207 */ /* 0x000fe20000000000 */
[----:B------:R-:W-:-:S04]  /*0700*/  IMAD.X R26, R25, 0x1, R19, P2 ;  /* 0x00000001191a7824 */ /* 0x000fc800010e0613 */
[----:B------:R-:W-:Y:S01]  /*0710*/  IMAD.MOV.U32 R24, RZ, RZ, R27 ;  /* 0x000000ffff187224 */ /* 0x000fe200078e001b */
[----:B------:R-:W-:-:S07]  /*0720*/  SEL R26, R26, R25, P0 ;  /* 0x000000191a1a7207 */ /* 0x000fce0000000000 */
[----:B------:R-:W-:Y:S05]  /*0730*/  WARPSYNC.COLLECTIVE R21, `(.L_x_124) ;  /* 0x0000000015087348 */ /* 0x000fea0003c00000 */
[----:B------:R0:W1:Y:S02]  /*0740*/  SHFL.UP P0, R25, R24, R23, R22 ;  /* 0x0400001718197389 */ /* 0x0000640000000016 */
[----:B01----:R-:W-:Y:S05]  /*0750*/  ENDCOLLECTIVE ;  /* 0x000000000000791b */ /* 0x003fea0003800000 */
.L_x_124:
[----:B------:R-:W-:Y:S02]  /*0760*/  IMAD.MOV.U32 R24, RZ, RZ, R26 ;  /* 0x000000ffff187224 */ /* 0x000fe400078e001a */
[----:B------:R-:W-:-:S07]  /*0770*/  IMAD.MOV.U32 R28, RZ, RZ, R25 ;  /* 0x000000ffff1c7224 */ /* 0x000fce00078e0019 */
[----:B------:R-:W-:Y:S05]  /*0780*/  WARPSYNC.COLLECTIVE R21, `(.L_x_125) ;  /* 0x0000000015087348 */ /* 0x000fea0003c00000 */
[----:B------:R0:W1:Y:S02]  /*0790*/  SHFL.UP P0, R25, R24, R23, R22 ;  /* 0x0400001718197389 */ /* 0x0000640000000016 */
[----:B01----:R-:W-:Y:S05]  /*07a0*/  ENDCOLLECTIVE ;  /* 0x000000000000791b */ /* 0x003fea0003800000 */
.L_x_125:
        /* <DEDUP_REMOVED lines=9> */
.L_x_126:
[----:B------:R-:W-:Y:S02]  /*0840*/  IMAD.MOV.U32 R24, RZ, RZ, R29 ;  /* 0x000000ffff187224 */ /* 0x000fe400078e001d */
[----:B------:R-:W-:-:S07]  /*0850*/  IMAD.MOV.U32 R27, RZ, RZ, R25 ;  /* 0x000000ffff1b7224 */ /* 0x000fce00078e0019 */
[----:B------:R-:W-:Y:S05]  /*0860*/  WARPSYNC.COLLECTIVE R21, `(.L_x_127) ;  /* 0x0000000015087348 */ /* 0x000fea0003c00000 */
[----:B------:R0:W1:Y:S02]  /*0870*/  SHFL.UP P0, R25, R24, R23, R22 ;  /* 0x0400001718197389 */ /* 0x0000640000000016 */
[----:B01----:R-:W-:Y:S05]  /*0880*/  ENDCOLLECTIVE ;  /* 0x000000000000791b */ /* 0x003fea0003800000 */
.L_x_127:
        /* <DEDUP_REMOVED lines=9> */
.L_x_128:
[----:B------:R-:W-:Y:S02]  /*0920*/  IMAD.MOV.U32 R24, RZ, RZ, R29 ;  /* 0x000000ffff187224 */ /* 0x000fe400078e001d */
[----:B------:R-:W-:-:S07]  /*0930*/  IMAD.MOV.U32 R27, RZ, RZ, R25 ;  /* 0x000000ffff1b7224 */ /* 0x000fce00078e0019 */
[----:B------:R-:W-:Y:S05]  /*0940*/  WARPSYNC.COLLECTIVE R21, `(.L_x_129) ;  /* 0x0000000015087348 */ /* 0x000fea0003c00000 */
[----:B------:R0:W1:Y:S02]  /*0950*/  SHFL.UP P0, R25, R24, R23, R22 ;  /* 0x0400001718197389 */ /* 0x0000640000000016 */
[----:B01----:R-:W-:Y:S05]  /*0960*/  ENDCOLLECTIVE ;  /* 0x000000000000791b */ /* 0x003fea0003800000 */
.L_x_129:
        /* <DEDUP_REMOVED lines=9> */
.L_x_130:
[----:B------:R-:W-:Y:S02]  /*0a00*/  IMAD.MOV.U32 R24, RZ, RZ, R26 ;  /* 0x000000ffff187224 */ /* 0x000fe400078e001a */
[----:B------:R-:W-:-:S07]  /*0a10*/  IMAD.MOV.U32 R28, RZ, RZ, R25 ;  /* 0x000000ffff1c7224 */ /* 0x000fce00078e0019 */
[----:B------:R-:W-:Y:S05]  /*0a20*/  WARPSYNC.COLLECTIVE R21, `(.L_x_131) ;  /* 0x0000000015087348 */ /* 0x000fea0003c00000 */
[----:B------:R0:W1:Y:S02]  /*0a30*/  SHFL.UP P0, R25, R24, R23, R22 ;  /* 0x0400001718197389 */ /* 0x0000640000000016 */
[----:B01----:R-:W-:Y:S05]  /*0a40*/  ENDCOLLECTIVE ;  /* 0x000000000000791b */ /* 0x003fea0003800000 */
.L_x_131:
[----:B------:R-:W-:Y:S05]  /*0a50*/  BRA `(.L_x_132) ;  /* 0xfffffff800647947 */ /* 0x000fea000383ffff */
.L_x_133:
        /* <DEDUP_REMOVED lines=10> */
.L_x_1453:


//--------------------- .text._ZN3cub18CUB_300001_SM_10006detail10radix_sort30DeviceRadixSortHistogramKernelINS1_5radix10policy_hubIiNS0_8NullTypeEyE10Policy1000ELNS0_9SortOrderE0EiyNS1_21identity_decomposer_tEEEvPT2_PKT1_SB_iiT3_ --------------------------
	.section	.text._ZN3cub18CUB_300001_SM_10006detail10radix_sort30DeviceRadixSortHistogramKernelINS1_5radix10policy_hubIiNS0_8NullTypeEyE10Policy1000ELNS0_9SortOrderE0EiyNS1_21identity_decomposer_tEEEvPT2_PKT1_SB_iiT3_,"ax",@progbits
	.align	128
        .global         _ZN3cub18CUB_300001_SM_10006detail10radix_sort30DeviceRadixSortHistogramKernelINS1_5radix10policy_hubIiNS0_8NullTypeEyE10Policy1000ELNS0_9SortOrderE0EiyNS1_21identity_decomposer_tEEEvPT2_PKT1_SB_iiT3_
        .type           _ZN3cub18CUB_300001_SM_10006detail10radix_sort30DeviceRadixSortHistogramKernelINS1_5radix10policy_hubIiNS0_8NullTypeEyE10Policy1000ELNS0_9SortOrderE0EiyNS1_21identity_decomposer_tEEEvPT2_PKT1_SB_iiT3_,@function
        .size           _ZN3cub18CUB_300001_SM_10006detail10radix_sort30DeviceRadixSortHistogramKernelINS1_5radix10policy_hubIiNS0_8NullTypeEyE10Policy1000ELNS0_9SortOrderE0EiyNS1_21identity_decomposer_tEEEvPT2_PKT1_SB_iiT3_,(.L_x_1454 - _ZN3cub18CUB_300001_SM_10006detail10radix_sort30DeviceRadixSortHistogramKernelINS1_5radix10policy_hubIiNS0_8NullTypeEyE10Policy1000ELNS0_9SortOrderE0EiyNS1_21identity_decomposer_tEEEvPT2_PKT1_SB_iiT3_)
        .other          _ZN3cub18CUB_300001_SM_10006detail10radix_sort30DeviceRadixSortHistogramKernelINS1_5radix10policy_hubIiNS0_8NullTypeEyE10Policy1000ELNS0_9SortOrderE0EiyNS1_21identity_decomposer_tEEEvPT2_PKT1_SB_iiT3_,@"STO_CUDA_ENTRY STV_DEFAULT"
_ZN3cub18CUB_300001_SM_10006detail10radix_sort30DeviceRadixSortHistogramKernelINS1_5radix10policy_hubIiNS0_8NullTypeEyE10Policy1000ELNS0_9SortOrderE0EiyNS1_21identity_decomposer_tEEEvPT2_PKT1_SB_iiT3_:
.text._ZN3cub18CUB_300001_SM_10006detail10radix_sort30DeviceRadixSortHistogramKernelINS1_5radix10policy_hubIiNS0_8NullTypeEyE10Policy1000ELNS0_9SortOrderE0EiyNS1_21identity_decomposer_tEEEvPT2_PKT1_SB_iiT3_:
[----:B------:R-:W-:Y:S01]  /*0000*/  LDC R1, c[0x0][0x37c] ;  /* 0x0000df00ff017b82 */ /* 0x000fe20000000800 */
[----:B------:R-:W0:Y:S02]  /*0010*/  LDCU.64 UR14, c[0x0][0x390] ;  /* 0x00007200ff0e77ac */ /* 0x000e240008000a00 */
[----:B0-----:R-:W-:-:S04]  /*0020*/  ISETP.NE.U32.AND P0, PT, RZ, UR14, PT ;  /* 0x0000000eff007c0c */ /* 0x001fc8000bf05070 */
[----:B------:R-:W-:-:S13]  /*0030*/  ISETP.NE.AND.EX P0, PT, RZ, UR15, PT, P0 ;  /* 0x0000000fff007c0c */ /* 0x000fda000bf05300 */
[----:B------:R-:W-:Y:S05]  /*0040*/  @!P0 EXIT ;  /* 0x000000000000894d */ /* 0x000fea0003800000 */
[----:B------:R-:W-:Y:S01]  /*0050*/  UIADD3 UR11, UP0, UPT, UR14, -0x1, URZ ;  /* 0xffffffff0e0b7890 */ /* 0x000fe2000ff1e0ff */
[----:B------:R-:W0:Y:S01]  /*0060*/  S2R R4, SR_TID.X ;  /* 0x0000000000047919 */ /* 0x000e220000002100 */
[----:B------:R-:W1:Y:S01]  /*0070*/  LDCU.64 UR4, c[0x0][0x398] ;  /* 0x00007300ff0477ac */ /* 0x000e620008000a00 */
[----:B------:R-:W2:Y:S01]  /*0080*/  S2UR UR7, SR_CgaCtaId ;  /* 0x00000000000779c3 */ /* 0x000ea20000008800 */
[----:B------:R-:W-:Y:S01]  /*0090*/  UIADD3.X UR12, UPT, UPT, UR15, -0x1, URZ, UP0, !UPT ;  /* 0xffffffff0f0c7890 */ /* 0x000fe200087fe4ff */
[----:B------:R-:W-:Y:S01]  /*00a0*/  UMOV UR6, 0x400 ;  /* 0x0000040000067882 */ /* 0x000fe20000000000 */
[----:B------:R-:W3:Y:S05]  /*00b0*/  LDCU.64 UR20, c[0x0][0x358] ;  /* 0x00006b00ff1477ac */ /* 0x000eea0008000a00 */
[----:B------:R-:W4:Y:S01]  /*00c0*/  S2UR UR8, SR_CTAID.X ;  /* 0x00000000000879c3 */ /* 0x000f220000002500 */
[----:B------:R-:W-:Y:S01]  /*00d0*/  USHF.R.U64 UR11, UR11, 0x1e, UR12 ;  /* 0x0000001e0b0b7899 */ /* 0x000fe2000800120c */
[----:B------:R-:W0:Y:S03]  /*00e0*/  LDCU UR28, c[0x0][0x370] ;  /* 0x00006e00ff1c77ac */ /* 0x000e260008000800 */
[----:B------:R-:W-:-:S02]  /*00f0*/  UIADD3 UR11, UP0, UPT, UR11, 0x1, URZ ;  /* 0x000000010b0b7890 */ /* 0x000fc4000ff1e0ff */
[----:B-1----:R-:W-:Y:S02]  /*0100*/  UIADD3 UR4, UPT, UPT, UR5, 0x7, -UR4 ;  /* 0x0000000705047890 */ /* 0x002fe4000fffe804 */
[----:B------:R-:W-:Y:S02]  /*0110*/  ULEA.HI.X UR12, UR12, URZ, URZ, 0x2, UP0 ;  /* 0x000000ff0c0c7291 */ /* 0x000fe400080f14ff */
[----:B------:R-:W-:Y:S02]  /*0120*/  UISETP.LT.U32.AND UP0, UPT, UR11, UR14, UPT ;  /* 0x0000000e0b00728c */ /* 0x000fe4000bf01070 */
[----:B------:R-:W-:Y:S02]  /*0130*/  USHF.R.S32.HI UR5, URZ, 0x1f, UR4 ;  /* 0x0000001fff057899 */ /* 0x000fe40008011404 */
[----:B------:R-:W-:Y:S02]  /*0140*/  UISETP.LT.U32.AND.EX UP0, UPT, UR12, UR15, UPT, UP0 ;  /* 0x0000000f0c00728c */ /* 0x000fe4000bf01100 */
[----:B------:R-:W-:-:S02]  /*0150*/  ULEA.HI UR5, UR5, UR4, URZ, 0x3 ;  /* 0x0000000405057291 */ /* 0x000fc4000f8f18ff */
[----:B------:R-:W-:Y:S01]  /*0160*/  USEL UR11, UR11, UR14, UP0 ;  /* 0x0000000e0b0b7287 */ /* 0x000fe20008000000 */
[C---:B0-----:R-:W-:Y:S01]  /*0170*/  VIADD R21, R4.reuse, 0x780 ;  /* 0x0000078004157836 */ /* 0x041fe20000000000 */
[----:B------:R-:W-:Y:S02]  /*0180*/  USEL UR12, UR12, UR15, UP0 ;  /* 0x0000000f0c0c7287 */ /* 0x000fe40008000000 */
[----:B------:R-:W-:Y:S02]  /*0190*/  UISETP.GE.AND UP0, UPT, UR4, 0x8, UPT ;  /* 0x000000080400788c */ /* 0x000fe4000bf06270 */
[----:B--2---:R-:W-:Y:S02]  /*01a0*/  ULEA UR6, UR7, UR6, 0x18 ;  /* 0x0000000607067291 */ /* 0x004fe4000f8ec0ff */
[----:B------:R-:W-:Y:S02]  /*01b0*/  USHF.R.S32.HI UR5, URZ, 0x3, UR5 ;  /* 0x00000003ff057899 */ /* 0x000fe40008011405 */
[----:B------:R-:W-:Y:S01]  /*01c0*/  PLOP3.LUT P0, PT, PT, PT, UP0, 0x80, 0x8 ;  /* 0x000000000008781c */ /* 0x000fe20003f0f008 */
[----:B----4-:R-:W-:Y:S01]  /*01d0*/  USHF.L.U32 UR8, UR8, 0xb, URZ ;  /* 0x0000000b08087899 */ /* 0x010fe200080006ff */
[C---:B------:R-:W-:Y:S01]  /*01e0*/  LEA R0, R4.reuse, UR6, 0x2 ;  /* 0x0000000604007c11 */ /* 0x040fe2000f8e10ff */
[----:B------:R-:W-:Y:S01]  /*01f0*/  UIADD3 UR22, UPT, UPT, UR5, -0x1, URZ ;  /* 0xffffffff05167890 */ /* 0x000fe2000fffe0ff */
[----:B------:R-:W-:Y:S01]  /*0200*/  ISETP.GT.U32.OR P0, PT, R4, 0xff, !P0 ;  /* 0x000000ff0400780c */ /* 0x000fe20004704470 */
[----:B------:R-:W-:-:S02]  /*0210*/  ULOP3.LUT UR23, UR5, 0xf, URZ, 0xc0, !UPT ;  /* 0x0000000f05177892 */ /* 0x000fc4000f8ec0ff */
[----:B------:R-:W-:Y:S01]  /*0220*/  ULOP3.LUT UR24, UR5, 0x7, URZ, 0xc0, !UPT ;  /* 0x0000000705187892 */ /* 0x000fe2000f8ec0ff */
[----:B------:R-:W-:Y:S01]  /*0230*/  P2R R20, PR, RZ, 0x1 ;  /* 0x00000001ff147803 */ /* 0x000fe20000000000 */
[----:B------:R-:W-:Y:S02]  /*0240*/  ULOP3.LUT UR25, UR5, 0x3, URZ, 0xc0, !UPT ;  /* 0x0000000305197892 */ /* 0x000fe4000f8ec0ff */
[----:B------:R-:W-:Y:S02]  /*0250*/  ULOP3.LUT UR26, UR5, 0xffffff0, URZ, 0xc0, !UPT ;  /* 0x0ffffff0051a7892 */ /* 0x000fe4000f8ec0ff */
[----:B------:R-:W-:Y:S02]  /*0260*/  ULOP3.LUT UR27, UR5, 0xffffff8, URZ, 0xc0, !UPT ;  /* 0x0ffffff8051b7892 */ /* 0x000fe4000f8ec0ff */
[----:B------:R-:W-:Y:S01]  /*0270*/  ULOP3.LUT UR9, UR5, 0x1, URZ, 0xc0, !UPT ;  /* 0x0000000105097892 */ /* 0x000fe2000f8ec0ff */
[----:B------:R-:W-:Y:S01]  /*0280*/  UMOV UR6, URZ ;  /* 0x000000ff00067c82 */ /* 0x000fe20008000000 */
[----:B---3--:R-:W-:-:S10]  /*0290*/  UMOV UR7, URZ ;  /* 0x000000ff00077c82 */ /* 0x008fd40008000000 */
.L_x_217:
[----:B------:R-:W-:Y:S01]  /*02a0*/  ISETP.NE.AND P0, PT, R20, RZ, PT ;  /* 0x000000ff1400720c */ /* 0x000fe20003f05270 */
[----:B------:R-:W-:-:S12]  /*02b0*/  BSSY.RECONVERGENT B0, `(.L_x_134) ;  /* 0x000007c000007945 */ /* 0x000fd80003800200 */
[----:B012345:R-:W-:Y:S05]  /*02c0*/  @P0 BRA `(.L_x_135) ;  /* 0x0000000400e80947 */ /* 0x03ffea0003800000 */
[----:B------:R-:W-:Y:S02]  /*02d0*/  IMAD.U32 R2, RZ, RZ, UR22 ;  /* 0x00000016ff027e24 */ /* 0x000fe4000f8e00ff */
[----:B------:R-:W-:-:S03]  /*02e0*/  IMAD.MOV.U32 R3, RZ, RZ, RZ ;  /* 0x000000ffff037224 */ /* 0x000fc600078e00ff */
[----:B------:R-:W-:-:S13]  /*02f0*/  ISETP.GE.U32.AND P1, PT, R2, 0xf, PT ;  /* 0x0000000f0200780c */ /* 0x000fda0003f26070 */
[----:B------:R-:W-:Y:S05]  /*0300*/  @!P1 BRA `(.L_x_136) ;  /* 0x00000000005c9947 */ /* 0x000fea0003800000 */
[----:B------:R-:W-:Y:S01]  /*0310*/  VIADD R2, R0, 0x2000 ;  /* 0x0000200000027836 */ /* 0x000fe20000000000 */
[----:B------:R-:W-:-:S12]  /*0320*/  UIADD3 UR4, UPT, UPT, -UR26, URZ, URZ ;  /* 0x000000ff1a047290 */ /* 0x000fd8000fffe1ff */
.L_x_137:
[----:B------:R-:W-:Y:S01]  /*0330*/  UIADD3 UR4, UPT, UPT, UR4, 0x10, URZ ;  /* 0x0000001004047890 */ /* 0x000fe2000fffe0ff */
[----:B------:R-:W-:Y:S03]  /*0340*/  STS [R2+-0x2000], RZ ;  /* 0xffe000ff02007388 */ /* 0x000fe60000000800 */
[----:B------:R-:W-:Y:S01]  /*0350*/  UISETP.NE.AND UP0, UPT, UR4, URZ, UPT ;  /* 0x000000ff0400728c */ /* 0x000fe2000bf05270 */
        /* <DEDUP_REMOVED lines=16> */
[----:B------:R-:W-:Y:S06]  /*0460*/  BRA.U UP0, `(.L_x_137) ;  /* 0xfffffffd00b07547 */ /* 0x000fec000b83ffff */
[----:B------:R-:W-:-:S07]  /*0470*/  IMAD.U32 R3, RZ, RZ, UR26 ;  /* 0x0000001aff037e24 */ /* 0x000fce000f8e00ff */
.L_x_136:
[----:B------:R-:W-:Y:S01]  /*0480*/  ISETP.NE.AND P0, PT, RZ, UR23, PT ;  /* 0x00000017ff007c0c */ /* 0x000fe2000bf05270 */
[----:B------:R-:W-:Y:S01]  /*0490*/  IMAD.U32 R6, RZ, RZ, UR24 ;  /* 0x00000018ff067e24 */ /* 0x000fe2000f8e00ff */
[----:B------:R-:W-:-:S03]  /*04a0*/  MOV R2, UR23 ;  /* 0x0000001700027c02 */ /* 0x000fc60008000f00 */
[----:B------:R-:W-:Y:S02]  /*04b0*/  VIADD R6, R6, 0xffffffff ;  /* 0xffffffff06067836 */ /* 0x000fe40000000000 */
[----:B------:R-:W-:-:S06]  /*04c0*/  VIADD R2, R2, 0xffffffff ;  /* 0xffffffff02027836 */ /* 0x000fcc0000000000 */
[----:B------:R-:W-:Y:S05]  /*04d0*/  @!P0 BRA `(.L_x_138) ;  /* 0x00000000007c8947 */ /* 0x000fea0003800000 */
[----:B------:R-:W-:Y:S01]  /*04e0*/  ISETP.GE.U32.AND P2, PT, R2, 0x7, PT ;  /* 0x000000070200780c */ /* 0x000fe20003f46070 */
[----:B------:R-:W-:-:S12]  /*04f0*/  UISETP.NE.AND UP0, UPT, UR24, URZ, UPT ;  /* 0x000000ff1800728c */ /* 0x000fd8000bf05270 */
[----:B------:R-:W-:Y:S05]  /*0500*/  @!P2 BRA `(.L_x_139) ;  /* 0x000000000028a947 */ /* 0x000fea0003800000 */
        /* <DEDUP_REMOVED lines=10> */
.L_x_139:
[----:B------:R-:W-:Y:S05]  /*05b0*/  BRA.U !UP0, `(.L_x_138) ;  /* 0x0000000108447547 */ /* 0x000fea000b800000 */
[----:B------:R-:W-:Y:S01]  /*05c0*/  ISETP.GE.U32.AND P2, PT, R6, 0x3, PT ;  /* 0x000000030600780c */ /* 0x000fe20003f46070 */
[----:B------:R-:W-:-:S12]  /*05d0*/  UISETP.NE.AND UP0, UPT, UR25, URZ, UPT ;  /* 0x000000ff1900728c */ /* 0x000fd8000bf05270 */
[C---:B0-----:R-:W-:Y:S02]  /*05e0*/  @P2 IMAD R5, R3.reuse, 0x400, R0 ;  /* 0x0000040003052824 */ /* 0x041fe400078e0200 */
[----:B------:R-:W-:-:S03]  /*05f0*/  @P2 VIADD R3, R3, 0x4 ;  /* 0x0000000403032836 */ /* 0x000fc60000000000 */
[----:B------:R1:W-:Y:S04]  /*0600*/  @P2 STS [R5], RZ ;  /* 0x000000ff05002388 */ /* 0x0003e80000000800 */
[----:B------:R1:W-:Y:S04]  /*0610*/  @P2 STS [R5+0x400], RZ ;  /* 0x000400ff05002388 */ /* 0x0003e80000000800 */
[----:B------:R1:W-:Y:S04]  /*0620*/  @P2 STS [R5+0x800], RZ ;  /* 0x000800ff05002388 */ /* 0x0003e80000000800 */
[----:B------:R1:W-:Y:S01]  /*0630*/  @P2 STS [R5+0xc00], RZ ;  /* 0x000c00ff05002388 */ /* 0x0003e20000000800 */
[----:B------:R-:W-:Y:S05]  /*0640*/  BRA.U !UP0, `(.L_x_138) ;  /* 0x0000000108207547 */ /* 0x000fea000b800000 */
[----:B------:R-:W-:Y:S01]  /*0650*/  IMAD R3, R3, 0x400, R0 ;  /* 0x0000040003037824 */ /* 0x000fe200078e0200 */
[----:B------:R-:W-:-:S04]  /*0660*/  UISETP.NE.AND UP0, UPT, UR25, 0x1, UPT ;  /* 0x000000011900788c */ /* 0x000fc8000bf05270 */
[----:B------:R2:W-:Y:S05]  /*0670*/  STS [R3], RZ ;  /* 0x000000ff03007388 */ /* 0x0005ea0000000800 */
[----:B------:R-:W-:Y:S05]  /*0680*/  BRA.U !UP0, `(.L_x_138) ;  /* 0x0000000108107547 */ /* 0x000fea000b800000 */
[----:B------:R-:W-:Y:S01]  /*0690*/  UISETP.NE.AND UP0, UPT, UR25, 0x2, UPT ;  /* 0x000000021900788c */ /* 0x000fe2000bf05270 */
[----:B------:R3:W-:Y:S05]  /*06a0*/  STS [R3+0x400], RZ ;  /* 0x000400ff03007388 */ /* 0x0007ea0000000800 */
[----:B------:R-:W-:-:S13]  /*06b0*/  PLOP3.LUT P2, PT, PT, PT, UP0, 0x80, 0x8 ;  /* 0x000000000008781c */ /* 0x000fda0003f4f008 */
[----:B------:R3:W-:Y:S02]  /*06c0*/  @P2 STS [R3+0x800], RZ ;  /* 0x000800ff03002388 */ /* 0x0007e40000000800 */
.L_x_138:
[----:B------:R-:W-:-:S13]  /*06d0*/  ISETP.GT.U32.AND P2, PT, R4, 0x7f, PT ;  /* 0x0000007f0400780c */ /* 0x000fda0003f44070 */
[----:B------:R-:W-:Y:S05]  /*06e0*/  @P2 BRA `(.L_x_135) ;  /* 0x0000000000e02947 */ /* 0x000fea0003800000 */
[----:B--23--:R-:W-:Y:S01]  /*06f0*/  HFMA2 R3, -RZ, RZ, 0, 0 ;  /* 0x00000000ff037431 */ /* 0x00cfe200000001ff */
[----:B------:R-:W-:Y:S06]  /*0700*/  @!P1 BRA `(.L_x_140) ;  /* 0x0000000000589947 */ /* 0x000fec0003800000 */
[----:B------:R-:W-:-:S07]  /*0710*/  IMAD.MOV.U32 R3, RZ, RZ, RZ ;  /* 0x000000ffff037224 */ /* 0x000fce00078e00ff */
.L_x_141:
[C---:B012---:R-:W-:Y:S02]  /*0720*/  IMAD R5, R3.reuse, 0x400, R0 ;  /* 0x0000040003057824 */ /* 0x047fe400078e0200 */
[----:B------:R-:W-:-:S03]  /*0730*/  VIADD R3, R3, 0x10 ;  /* 0x0000001003037836 */ /* 0x000fc60000000000 */
[----:B------:R2:W-:Y:S02]  /*0740*/  STS [R5+0x200], RZ ;  /* 0x000200ff05007388 */ /* 0x0005e40000000800 */
[----:B------:R-:W-:Y:S02]  /*0750*/  ISETP.NE.AND P1, PT, R3, UR26, PT ;  /* 0x0000001a03007c0c */ /* 0x000fe4000bf25270 */
[----:B------:R2:W-:Y:S04]  /*0760*/  STS [R5+0x600], RZ ;  /* 0x000600ff05007388 */ /* 0x0005e80000000800 */
        /* <DEDUP_REMOVED lines=13> */
[----:B------:R2:W-:Y:S01]  /*0840*/  STS [R5+0x3e00], RZ ;  /* 0x003e00ff05007388 */ /* 0x0005e20000000800 */
[----:B------:R-:W-:Y:S05]  /*0850*/  @P1 BRA `(.L_x_141) ;  /* 0xfffffffc00b01947 */ /* 0x000fea000383ffff */
[----:B------:R-:W-:-:S07]  /*0860*/  IMAD.U32 R3, RZ, RZ, UR26 ;  /* 0x0000001aff037e24 */ /* 0x000fce000f8e00ff */
.L_x_140:
[----:B------:R-:W-:Y:S05]  /*0870*/  @!P0 BRA `(.L_x_135) ;  /* 0x00000000007c8947 */ /* 0x000fea0003800000 */
[----:B------:R-:W-:Y:S01]  /*0880*/  ISETP.GE.U32.AND P0, PT, R2, 0x7, PT ;  /* 0x000000070200780c */ /* 0x000fe20003f06070 */
[----:B------:R-:W-:-:S12]  /*0890*/  UISETP.NE.AND UP0, UPT, UR24, URZ, UPT ;  /* 0x000000ff1800728c */ /* 0x000fd8000bf05270 */
[----:B------:R-:W-:Y:S05]  /*08a0*/  @!P0 BRA `(.L_x_142) ;  /* 0x0000000000288947 */ /* 0x000fea0003800000 */
[C---:B------:R-:W-:Y:S02]  /*08b0*/  IMAD R2, R3.reuse, 0x400, R0 ;  /* 0x0000040003027824 */ /* 0x040fe400078e0200 */
[----:B------:R-:W-:-:S03]  /*08c0*/  VIADD R3, R3, 0x8 ;  /* 0x0000000803037836 */ /* 0x000fc60000000000 */
[----:B------:R3:W-:Y:S04]  /*08d0*/  STS [R2+0x200], RZ ;  /* 0x000200ff02007388 */ /* 0x0007e80000000800 */
[----:B------:R3:W-:Y:S04]  /*08e0*/  STS [R2+0x600], RZ ;  /* 0x000600ff02007388 */ /* 0x0007e80000000800 */
[----:B------:R3:W-:Y:S04]  /*08f0*/  STS [R2+0xa00], RZ ;  /* 0x000a00ff02007388 */ /* 0x0007e80000000800 */
[----:B------:R3:W-:Y:S04]  /*0900*/  STS [R2+0xe00], RZ ;  /* 0x000e00ff02007388 */ /* 0x0007e80000000800 */
[----:B------:R3:W-:Y:S04]  /*0910*/  STS [R2+0x1200], RZ ;  /* 0x001200ff02007388 */ /* 0x0007e80000000800 */
[----:B------:R3:W-:Y:S04]  /*0920*/  STS [R2+0x1600], RZ ;  /* 0x001600ff02007388 */ /* 0x0007e80000000800 */
[----:B------:R3:W-:Y:S04]  /*0930*/  STS [R2+0x1a00], RZ ;  /* 0x001a00ff02007388 */ /* 0x0007e80000000800 */
[----:B------:R3:W-:Y:S02]  /*0940*/  STS [R2+0x1e00], RZ ;  /* 0x001e00ff02007388 */ /* 0x0007e40000000800 */
.L_x_142:
[----:B------:R-:W-:Y:S05]  /*0950*/  BRA.U !UP0, `(.L_x_135) ;  /* 0x0000000108447547 */ /* 0x000fea000b800000 */
[----:B------:R-:W-:Y:S01]  /*0960*/  ISETP.GE.U32.AND P0, PT, R6, 0x3, PT ;  /* 0x000000030600780c */ /* 0x000fe20003f06070 */
[----:B------:R-:W-:-:S12]  /*0970*/  UISETP.NE.AND UP0, UPT, UR25, URZ, UPT ;  /* 0x000000ff1900728c */ /* 0x000fd8000bf05270 */
[C---:B---3--:R-:W-:Y:S01]  /*0980*/  @P0 IMAD R2, R3.reuse, 0x400, R0 ;  /* 0x0000040003020824 */ /* 0x048fe200078e0200 */
[----:B------:R-:W-:-:S04]  /*0990*/  @P0 IADD3 R3, PT, PT, R3, 0x4, RZ ;  /* 0x0000000403030810 */ /* 0x000fc80007ffe0ff */
[----:B------:R4:W-:Y:S04]  /*09a0*/  @P0 STS [R2+0x200], RZ ;  /* 0x000200ff02000388 */ /* 0x0009e80000000800 */
[----:B------:R4:W-:Y:S04]  /*09b0*/  @P0 STS [R2+0x600], RZ ;  /* 0x000600ff02000388 */ /* 0x0009e80000000800 */
[----:B------:R4:W-:Y:S04]  /*09c0*/  @P0 STS [R2+0xa00], RZ ;  /* 0x000a00ff02000388 */ /* 0x0009e80000000800 */
[----:B------:R4:W-:Y:S01]  /*09d0*/  @P0 STS [R2+0xe00], RZ ;  /* 0x000e00ff02000388 */ /* 0x0009e20000000800 */
[----:B------:R-:W-:Y:S05]  /*09e0*/  BRA.U !UP0, `(.L_x_135) ;  /* 0x0000000108207547 */ /* 0x000fea000b800000 */
[----:B------:R-:W-:Y:S01]  /*09f0*/  IMAD R3, R3, 0x400, R0 ;  /* 0x0000040003037824 */ /* 0x000fe200078e0200 */
[----:B------:R-:W-:-:S04]  /*0a00*/  UISETP.NE.AND UP0, UPT, UR25, 0x1, UPT ;  /* 0x000000011900788c */ /* 0x000fc8000bf05270 */
[----:B------:R3:W-:Y:S05]  /*0a10*/  STS [R3+0x200], RZ ;  /* 0x000200ff03007388 */ /* 0x0007ea0000000800 */
[----:B------:R-:W-:Y:S05]  /*0a20*/  BRA.U !UP0, `(.L_x_135) ;  /* 0x0000000108107547 */ /* 0x000fea000b800000 */
[----:B------:R-:W-:Y:S01]  /*0a30*/  UISETP.NE.AND UP0, UPT, UR25, 0x2, UPT ;  /* 0x000000021900788c */ /* 0x000fe2000bf05270 */
[----:B------:R0:W-:Y:S05]  /*0a40*/  STS [R3+0x600], RZ ;  /* 0x000600ff03007388 */ /* 0x0001ea0000000800 */
[----:B------:R-:W-:-:S13]  /*0a50*/  PLOP3.LUT P0, PT, PT, PT, UP0, 0x80, 0x8 ;  /* 0x000000000008781c */ /* 0x000fda0003f0f008 */
[----:B------:R0:W-:Y:S02]  /*0a60*/  @P0 STS [R3+0xa00], RZ ;  /* 0x000a00ff03000388 */ /* 0x0001e40000000800 */
.L_x_135:
[----:B------:R-:W-:Y:S05]  /*0a70*/  BSYNC.RECONVERGENT B0 ;  /* 0x0000000000007941 */ /* 0x000fea0003800200 */
.L_x_134:
[----:B------:R-:W5:Y:S01]  /*0a80*/  LDCU.64 UR14, c[0x0][0x390] ;  /* 0x00007200ff0e77ac */ /* 0x000f620008000a00 */
[----:B------:R-:W-:Y:S02]  /*0a90*/  USHF.L.U32 UR4, UR6, 0x1e, URZ ;  /* 0x0000001e06047899 */ /* 0x000fe400080006ff */
[----:B------:R-:W-:Y:S02]  /*0aa0*/  USHF.L.U64.HI UR5, UR6, 0x1e, UR7 ;  /* 0x0000001e06057899 */ /* 0x000fe40008010207 */
[----:B-----5:R-:W-:-:S04]  /*0ab0*/  UIADD3 UR4, UP0, UPT, -UR4, UR14, URZ ;  /* 0x0000000e04047290 */ /* 0x020fc8000ff1e1ff */
[----:B------:R-:W-:Y:S02]  /*0ac0*/  UIADD3.X UR5, UPT, UPT, ~UR5, UR15, URZ, UP0, !UPT ;  /* 0x0000000f05057290 */ /* 0x000fe400087fe5ff */
[----:B------:R-:W-:-:S04]  /*0ad0*/  UISETP.LT.U32.AND UP0, UPT, UR4, 0x40000000, UPT ;  /* 0x400000000400788c */ /* 0x000fc8000bf01070 */
[----:B------:R-:W-:-:S04]  /*0ae0*/  UISETP.LT.U32.AND.EX UP0, UPT, UR5, URZ, UPT, UP0 ;  /* 0x000000ff0500728c */ /* 0x000fc8000bf01100 */
[----:B------:R-:W-:Y:S02]  /*0af0*/  USEL UR13, UR4, 0x40000000, UP0 ;  /* 0x40000000040d7887 */ /* 0x000fe40008000000 */
[----:B------:R-:W-:Y:S02]  /*0b00*/  USEL UR14, UR5, URZ, UP0 ;  /* 0x000000ff050e7287 */ /* 0x000fe40008000000 */
[----:B------:R-:W-:-:S04]  /*0b10*/  UISETP.GT.U32.AND UP0, UPT, UR13, UR8, UPT ;  /* 0x000000080d00728c */ /* 0x000fc8000bf04070 */
[----:B------:R-:W-:Y:S01]  /*0b20*/  UISETP.GT.U32.AND.EX UP0, UPT, UR14, URZ, UPT, UP0 ;  /* 0x000000ff0e00728c */ /* 0x000fe2000bf04100 */
[----:B------:R-:W-:Y:S08]  /*0b30*/  BAR.SYNC.DEFER_BLOCKING 0x0 ;  /* 0x0000000000007b1d */ /* 0x000ff00000010000 */
[----:B------:R-:W-:Y:S06]  /*0b40*/  BAR.SYNC.DEFER_BLOCKING 0x0 ;  /* 0x0000000000007b1d */ /* 0x000fec0000010000 */
[----:B------:R-:W-:Y:S05]  /*0b50*/  BRA.U !UP0, `(.L_x_143) ;  /* 0x0000000d082c7547 */ /* 0x000fea000b800000 */
[----:B------:R-:W-:Y:S01]  /*0b60*/  UMOV UR10, UR8 ;  /* 0x00000008000a7c82 */ /* 0x000fe20008000000 */
[----:B------:R-:W-:-:S05]  /*0b70*/  UMOV UR5, URZ ;  /* 0x000000ff00057c82 */ /* 0x000fca0008000000 */
.L_x_148:
[----:B-----5:R-:W5:Y:S01]  /*0b80*/  LDCU.64 UR18, c[0x0][0x390] ;  /* 0x00007200ff1277ac */ /* 0x020f620008000a00 */
[----:B------:R-:W-:Y:S02]  /*0b90*/  USHF.L.U32 UR15, UR6, 0x1e, URZ ;  /* 0x0000001e060f7899 */ /* 0x000fe400080006ff */
[----:B------:R-:W-:Y:S02]  /*0ba0*/  USHF.L.U64.HI UR16, UR6, 0x1e, UR7 ;  /* 0x0000001e06107899 */ /* 0x000fe40008010207 */
[----:B------:R-:W-:-:S04]  /*0bb0*/  UIADD3 UR15, UP0, UPT, UR10, UR15, URZ ;  /* 0x0000000f0a0f7290 */ /* 0x000fc8000ff1e0ff */
[----:B------:R-:W-:Y:S02]  /*0bc0*/  UIADD3.X UR16, UPT, UPT, UR5, UR16, URZ, UP0, !UPT ;  /* 0x0000001005107290 */ /* 0x000fe400087fe4ff */
[----:B------:R-:W-:Y:S02]  /*0bd0*/  ULEA UR10, UP0, UR28, UR10, 0xb ;  /* 0x0000000a1c0a7291 */ /* 0x000fe4000f8058ff */
[----:B-----5:R-:W-:Y:S02]  /*0be0*/  UIADD3 UR17, UP1, UPT, -UR15, UR18, URZ ;  /* 0x000000120f117290 */ /* 0x020fe4000ff3e1ff */
[----:B------:R-:W-:Y:S02]  /*0bf0*/  UIADD3.X UR5, UPT, UPT, URZ, UR5, URZ, UP0, !UPT ;  /* 0x00000005ff057290 */ /* 0x000fe400087fe4ff */
[----:B------:R-:W-:Y:S02]  /*0c00*/  UIADD3.X UR4, UPT, UPT, ~UR16, UR19, URZ, UP1, !UPT ;  /* 0x0000001310047290 */ /* 0x000fe40008ffe5ff */
[----:B------:R-:W-:-:S02]  /*0c10*/  UISETP.GE.U32.AND UP1, UPT, UR17, 0x800, UPT ;  /* 0x000008001100788c */ /* 0x000fc4000bf26070 */
[----:B------:R-:W-:Y:S02]  /*0c20*/  UISETP.GE.U32.AND UP0, UPT, UR10, UR13, UPT ;  /* 0x0000000d0a00728c */ /* 0x000fe4000bf06070 */
[----:B------:R-:W-:Y:S02]  /*0c30*/  UISETP.GE.U32.AND.EX UP1, UPT, UR4, URZ, UPT, UP1 ;  /* 0x000000ff0400728c */ /* 0x000fe4000bf26110 */
[----:B------:R-:W-:-:S07]  /*0c40*/  UISETP.GE.U32.AND.EX UP0, UPT, UR5, UR14, UPT, UP0 ;  /* 0x0000000e0500728c */ /* 0x000fce000bf06100 */
[----:B0-----:R-:W-:Y:S05]  /*0c50*/  BRA.U !UP1, `(.L_x_144) ;  /* 0x0000000109587547 */ /* 0x001fea000b800000 */
[----:B------:R-:W4:Y:S01]  /*0c60*/  LDCU.64 UR18, c[0x0][0x388] ;  /* 0x00007100ff1277ac */ /* 0x000f220008000a00 */
[----:B0-23--:R-:W-:-:S05]  /*0c70*/  IADD3 R3, P0, PT, R4, UR15, RZ ;  /* 0x0000000f04037c10 */ /* 0x00dfca000ff1e0ff */
[----:B------:R-:W-:Y:S01]  /*0c80*/  IMAD.X R6, RZ, RZ, UR16, P0 ;  /* 0x00000010ff067e24 */ /* 0x000fe200080e06ff */
[----:B----4-:R-:W-:-:S04]  /*0c90*/  LEA R2, P0, R3, UR18, 0x2 ;  /* 0x0000001203027c11 */ /* 0x010fc8000f8010ff */
        /* <DEDUP_REMOVED lines=8> */
[----:B-1----:R0:W5:Y:S04]  /*0d20*/  LDG.E R5, desc[UR20][R2.64+0xe00] ;  /* 0x000e001402057981 */ /* 0x002168000c1e1900 */
        /* <DEDUP_REMOVED lines=9> */
.L_x_144:
[----:B------:R-:W4:Y:S01]  /*0dc0*/  LDCU.64 UR18, c[0x0][0x388] ;  /* 0x00007100ff1277ac */ /* 0x000f220008000a00 */
[C---:B012---:R-:W-:Y:S01]  /*0dd0*/  VIADD R5, R4.reuse, 0x100 ;  /* 0x0000010004057836 */ /* 0x047fe20000000000 */
[C---:B---3--:R-:W-:Y:S01]  /*0de0*/  IADD3 R3, P0, PT, R4.reuse, UR15, RZ ;  /* 0x0000000f04037c10 */ /* 0x048fe2000ff1e0ff */
[C---:B----4-:R-:W-:Y:S01]  /*0df0*/  VIADD R2, R4.reuse, 0x80 ;  /* 0x0000008004027836 */ /* 0x050fe20000000000 */
[C---:B------:R-:W-:Y:S01]  /*0e00*/  ISETP.GE.AND P1, PT, R4.reuse, UR17, PT ;  /* 0x0000001104007c0c */ /* 0x040fe2000bf26270 */
[----:B------:R-:W-:Y:S01]  /*0e10*/  VIADD R7, R4, 0x180 ;  /* 0x0000018004077836 */ /* 0x000fe20000000000 */
[----:B------:R-:W-:Y:S01]  /*0e20*/  ISETP.GE.AND P3, PT, R5, UR17, PT ;  /* 0x0000001105007c0c */ /* 0x000fe2000bf66270 */
[----:B------:R-:W-:Y:S01]  /*0e30*/  IMAD.X R6, RZ, RZ, UR16, P0 ;  /* 0x00000010ff067e24 */ /* 0x000fe200080e06ff */
[----:B------:R-:W-:Y:S01]  /*0e40*/  ISETP.GE.AND P2, PT, R2, UR17, PT ;  /* 0x0000001102007c0c */ /* 0x000fe2000bf46270 */
[----:B------:R-:W-:Y:S01]  /*0e50*/  VIADD R5, R4, 0x200 ;  /* 0x0000020004057836 */ /* 0x000fe20000000000 */
[----:B------:R-:W-:Y:S01]  /*0e60*/  ISETP.GE.AND P4, PT, R7, UR17, PT ;  /* 0x0000001107007c0c */ /* 0x000fe2000bf86270 */
[----:B------:R-:W-:-:S03]  /*0e70*/  IMAD.MOV.U32 R12, RZ, RZ, 0x7fffffff ;  /* 0x7fffffffff0c7424 */ /* 0x000fc600078e00ff */
[----:B------:R-:W-:Y:S01]  /*0e80*/  ISETP.GE.AND P5, PT, R5, UR17, PT ;  /* 0x0000001105007c0c */ /* 0x000fe2000bfa6270 */
[----:B------:R-:W-:Y:S01]  /*0e90*/  VIADD R5, R4, 0x300 ;  /* 0x0000030004057836 */ /* 0x000fe20000000000 */
[----:B------:R-:W-:-:S04]  /*0ea0*/  LEA R2, P0, R3, UR18, 0x2 ;  /* 0x0000001203027c11 */ /* 0x000fc8000f8010ff */
[----:B------:R-:W-:Y:S01]  /*0eb0*/  LEA.HI.X R3, R3, UR19, R6, 0x2, P0 ;  /* 0x0000001303037c11 */ /* 0x000fe200080f1406 */
[----:B------:R-:W-:Y:S01]  /*0ec0*/  IMAD.MOV.U32 R11, RZ, RZ, 0x7fffffff ;  /* 0x7fffffffff0b7424 */ /* 0x000fe200078e00ff */
[----:B------:R-:W-:-:S03]  /*0ed0*/  IADD3 R6, PT, PT, R4, 0x280, RZ ;  /* 0x0000028004067810 */ /* 0x000fc60007ffe0ff */
[----:B------:R1:W5:Y:S01]  /*0ee0*/  @!P1 LDG.E R12, desc[UR20][R2.64] ;  /* 0x00000014020c9981 */ /* 0x000362000c1e1900 */
[----:B------:R-:W-:Y:S01]  /*0ef0*/  ISETP.GE.AND P1, PT, R5, UR17, PT ;  /* 0x0000001105007c0c */ /* 0x000fe2000bf26270 */
[----:B------:R-:W-:Y:S01]  /*0f00*/  VIADD R5, R4, 0x380 ;  /* 0x0000038004057836 */ /* 0x000fe20000000000 */
[----:B------:R-:W-:Y:S01]  /*0f10*/  ISETP.GE.AND P0, PT, R6, UR17, PT ;  /* 0x0000001106007c0c */ /* 0x000fe2000bf06270 */
[----:B------:R-:W-:Y:S01]  /*0f20*/  IMAD.MOV.U32 R9, RZ, RZ, 0x7fffffff ;  /* 0x7fffffffff097424 */ /* 0x000fe200078e00ff */
[----:B------:R1:W5:Y:S02]  /*0f30*/  @!P2 LDG.E R11, desc[UR20][R2.64+0x200] ;  /* 0x00020014020ba981 */ /* 0x000364000c1e1900 */
[----:B------:R-:W-:Y:S01]  /*0f40*/  ISETP.GE.AND P2, PT, R5, UR17, PT ;  /* 0x0000001105007c0c */ /* 0x000fe2000bf46270 */
[----:B------:R-:W-:Y:S02]  /*0f50*/  VIADD R5, R4, 0x480 ;  /* 0x0000048004057836 */ /* 0x000fe40000000000 */
[----:B------:R-:W-:Y:S01]  /*0f60*/  IMAD.MOV.U32 R10, RZ, RZ, 0x7fffffff ;  /* 0x7fffffffff0a7424 */ /* 0x000fe200078e00ff */
[----:B------:R1:W5:Y:S01]  /*0f70*/  @!P4 LDG.E R9, desc[UR20][R2.64+0x600] ;  /* 0x000600140209c981 */ /* 0x000362000c1e1900 */
[----:B------:R-:W-:-:S02]  /*0f80*/  MOV R8, 0x7fffffff ;  /* 0x7fffffff00087802 */ /* 0x000fc40000000f00 */
[C---:B------:R-:W-:Y:S02]  /*0f90*/  LOP3.LUT R6, R4.reuse, 0x400, RZ, 0xfc, !PT ;  /* 0x0000040004067812 */ /* 0x040fe400078efcff */
[----:B------:R-:W-:Y:S01]  /*0fa0*/  ISETP.GE.AND P4, PT, R5, UR17, PT ;  /* 0x0000001105007c0c */ /* 0x000fe2000bf86270 */
[----:B------:R-:W-:Y:S01]  /*0fb0*/  VIADD R5, R4, 0x500 ;  /* 0x0000050004057836 */ /* 0x000fe20000000000 */
[----:B------:R1:W5:Y:S01]  /*0fc0*/  @!P3 LDG.E R10, desc[UR20][R2.64+0x400] ;  /* 0x00040014020ab981 */ /* 0x000362000c1e1900 */
[----:B------:R-:W-:Y:S01]  /*0fd0*/  ISETP.GE.AND P3, PT, R6, UR17, PT ;  /* 0x0000001106007c0c */ /* 0x000fe2000bf66270 */
[----:B------:R-:W-:Y:S02]  /*0fe0*/  IMAD.MOV.U32 R6, RZ, RZ, 0x7fffffff ;  /* 0x7fffffffff067424 */ /* 0x000fe400078e00ff */
[----:B------:R1:W5:Y:S01]  /*0ff0*/  @!P5 LDG.E R8, desc[UR20][R2.64+0x800] ;  /* 0x000800140208d981 */ /* 0x000362000c1e1900 */
[----:B------:R-:W-:Y:S01]  /*1000*/  ISETP.GE.AND P5, PT, R5, UR17, PT ;  /* 0x0000001105007c0c */ /* 0x000fe2000bfa6270 */
[----:B------:R-:W-:-:S02]  /*1010*/  VIADD R5, R4, 0x600 ;  /* 0x0000060004057836 */ /* 0x000fc40000000000 */
[----:B------:R-:W-:Y:S01]  /*1020*/  IMAD.MOV.U32 R7, RZ, RZ, 0x7fffffff ;  /* 0x7fffffffff077424 */ /* 0x000fe200078e00ff */
[----:B------:R1:W5:Y:S01]  /*1030*/  @!P1 LDG.E R6, desc[UR20][R2.64+0xc00] ;  /* 0x000c001402069981 */ /* 0x000362000c1e1900 */
[C---:B------:R-:W-:Y:S01]  /*1040*/  VIADD R13, R4.reuse, 0x580 ;  /* 0x00000580040d7836 */ /* 0x040fe20000000000 */
[----:B------:R-:W-:Y:S01]  /*1050*/  ISETP.GE.AND P1, PT, R5, UR17, PT ;  /* 0x0000001105007c0c */ /* 0x000fe2000bf26270 */
[----:B------:R-:W-:Y:S02]  /*1060*/  IMAD.MOV.U32 R5, RZ, RZ, 0x7fffffff ;  /* 0x7fffffffff057424 */ /* 0x000fe400078e00ff */
[----:B------:R-:W-:Y:S01]  /*1070*/  IMAD.MOV.U32 R19, RZ, RZ, 0x7fffffff ;  /* 0x7fffffffff137424 */ /* 0x000fe200078e00ff */
[----:B------:R1:W5:Y:S01]  /*1080*/  @!P0 LDG.E R7, desc[UR20][R2.64+0xa00] ;  /* 0x000a001402078981 */ /* 0x000362000c1e1900 */
[----:B------:R-:W-:Y:S01]  /*1090*/  IMAD.MOV.U32 R18, RZ, RZ, 0x7fffffff ;  /* 0x7fffffffff127424 */ /* 0x000fe200078e00ff */
[----:B------:R-:W-:Y:S01]  /*10a0*/  ISETP.GE.AND P0, PT, R13, UR17, PT ;  /* 0x000000110d007c0c */ /* 0x000fe2000bf06270 */
[C---:B------:R-:W-:Y:S01]  /*10b0*/  VIADD R14, R4.reuse, 0x700 ;  /* 0x00000700040e7836 */ /* 0x040fe20000000000 */
[----:B------:R-:W-:Y:S01]  /*10c0*/  IADD3 R13, PT, PT, R4, 0x680, RZ ;  /* 0x00000680040d7810 */ /* 0x000fe20007ffe0ff */
[----:B------:R1:W5:Y:S03]  /*10d0*/  @!P2 LDG.E R5, desc[UR20][R2.64+0xe00] ;  /* 0x000e00140205a981 */ /* 0x000366000c1e1900 */
[----:B------:R-:W-:Y:S01]  /*10e0*/  ISETP.GE.AND P2, PT, R13, UR17, PT ;  /* 0x000000110d007c0c */ /* 0x000fe2000bf46270 */
[----:B------:R1:W5:Y:S01]  /*10f0*/  @!P3 LDG.E R19, desc[UR20][R2.64+0x1000] ;  /* 0x001000140213b981 */ /* 0x000362000c1e1900 */
[----:B------:R-:W-:-:S03]  /*1100*/  ISETP.GE.AND P3, PT, R14, UR17, PT ;  /* 0x000000110e007c0c */ /* 0x000fc6000bf66270 */
[----:B------:R1:W5:Y:S01]  /*1110*/  @!P4 LDG.E R18, desc[UR20][R2.64+0x1200] ;  /* 0x001200140212c981 */ /* 0x000362000c1e1900 */
[----:B------:R-:W-:Y:S01]  /*1120*/  ISETP.GE.AND P4, PT, R21, UR17, PT ;  /* 0x0000001115007c0c */ /* 0x000fe2000bf86270 */
[----:B------:R-:W-:Y:S01]  /*1130*/  IMAD.MOV.U32 R17, RZ, RZ, 0x7fffffff ;  /* 0x7fffffffff117424 */ /* 0x000fe200078e00ff */
[----:B------:R-:W-:Y:S01]  /*1140*/  MOV R14, 0x7fffffff ;  /* 0x7fffffff000e7802 */ /* 0x000fe20000000f00 */
[----:B------:R-:W-:Y:S02]  /*1150*/  IMAD.MOV.U32 R16, RZ, RZ, 0x7fffffff ;  /* 0x7fffffffff107424 */ /* 0x000fe400078e00ff */
        /* <DEDUP_REMOVED lines=9> */
.L_x_145:
[----:B01----:R-:W0:Y:S02]  /*11f0*/  LDC.64 R2, c[0x0][0x398] ;  /* 0x0000e600ff027b82 */ /* 0x003e240000000a00 */
[----:B0-----:R-:W-:-:S13]  /*1200*/  ISETP.GT.AND P0, PT, R3, R2, PT ;  /* 0x000000020300720c */ /* 0x001fda0003f04270 */
[----:B------:R-:W-:Y:S05]  /*1210*/  @!P0 BRA `(.L_x_146) ;  /* 0x0000000400788947 */ /* 0x000fea0003800000 */
[----:B------:R-:W0:Y:S01]  /*1220*/  S2UR UR15, SR_CgaCtaId ;  /* 0x00000000000f79c3 */ /* 0x000e220000008800 */
[----:B-----5:R-:W-:Y:S01]  /*1230*/  LOP3.LUT R15, R15, 0x80000000, RZ, 0x3c, !PT ;  /* 0x800000000f0f7812 */ /* 0x020fe200078e3cff */
[----:B------:R-:W-:Y:S01]  /*1240*/  UMOV UR4, 0x400 ;  /* 0x0000040000047882 */ /* 0x000fe20000000000 */
[----:B------:R-:W-:Y:S01]  /*1250*/  LOP3.LUT R14, R14, 0x80000000, RZ, 0x3c, !PT ;  /* 0x800000000e0e7812 */ /* 0x000fe200078e3cff */
[----:B------:R-:W1:Y:S01]  /*1260*/  LDCU UR16, c[0x0][0x398] ;  /* 0x00007300ff1077ac */ /* 0x000e620008000800 */
[----:B------:R-:W-:Y:S02]  /*1270*/  LOP3.LUT R13, R13, 0x80000000, RZ, 0x3c, !PT ;  /* 0x800000000d0d7812 */ /* 0x000fe400078e3cff */
[----:B------:R-:W-:Y:S02]  /*1280*/  LOP3.LUT R2, R22, 0x80000000, RZ, 0x3c, !PT ;  /* 0x8000000016027812 */ /* 0x000fe400078e3cff */
[----:B------:R-:W-:Y:S02]  /*1290*/  LOP3.LUT R16, R16, 0x80000000, RZ, 0x3c, !PT ;  /* 0x8000000010107812 */ /* 0x000fe400078e3cff */
[----:B------:R-:W-:-:S02]  /*12a0*/  LOP3.LUT R17, R17, 0x80000000, RZ, 0x3c, !PT ;  /* 0x8000000011117812 */ /* 0x000fc400078e3cff */
[----:B------:R-:W-:Y:S02]  /*12b0*/  LOP3.LUT R18, R18, 0x80000000, RZ, 0x3c, !PT ;  /* 0x8000000012127812 */ /* 0x000fe400078e3cff */
[----:B------:R-:W-:Y:S02]  /*12c0*/  LOP3.LUT R19, R19, 0x80000000, RZ, 0x3c, !PT ;  /* 0x8000000013137812 */ /* 0x000fe400078e3cff */
[----:B------:R-:W-:Y:S02]  /*12d0*/  LOP3.LUT R5, R5, 0x80000000, RZ, 0x3c, !PT ;  /* 0x8000000005057812 */ /* 0x000fe400078e3cff */
[----:B------:R-:W-:Y:S02]  /*12e0*/  LOP3.LUT R6, R6, 0x80000000, RZ, 0x3c, !PT ;  /* 0x8000000006067812 */ /* 0x000fe400078e3cff */
[----:B------:R-:W-:Y:S02]  /*12f0*/  LOP3.LUT R7, R7, 0x80000000, RZ, 0x3c, !PT ;  /* 0x8000000007077812 */ /* 0x000fe400078e3cff */
[----:B------:R-:W-:Y:S01]  /*1300*/  LOP3.LUT R8, R8, 0x80000000, RZ, 0x3c, !PT ;  /* 0x8000000008087812 */ /* 0x000fe200078e3cff */
[----:B0-----:R-:W-:Y:S01]  /*1310*/  ULEA UR15, UR15, UR4, 0x18 ;  /* 0x000000040f0f7291 */ /* 0x001fe2000f8ec0ff */
[----:B------:R-:W-:-:S02]  /*1320*/  LOP3.LUT R9, R9, 0x80000000, RZ, 0x3c, !PT ;  /* 0x8000000009097812 */ /* 0x000fc400078e3cff */
[----:B------:R-:W-:Y:S01]  /*1330*/  LOP3.LUT R10, R10, 0x80000000, RZ, 0x3c, !PT ;  /* 0x800000000a0a7812 */ /* 0x000fe200078e3cff */
[----:B------:R-:W-:Y:S01]  /*1340*/  UMOV UR4, URZ ;  /* 0x000000ff00047c82 */ /* 0x000fe20008000000 */
[----:B------:R-:W-:Y:S02]  /*1350*/  LOP3.LUT R11, R11, 0x80000000, RZ, 0x3c, !PT ;  /* 0x800000000b0b7812 */ /* 0x000fe400078e3cff */
[----:B-1----:R-:W-:-:S07]  /*1360*/  LOP3.LUT R12, R12, 0x80000000, RZ, 0x3c, !PT ;  /* 0x800000000c0c7812 */ /* 0x002fce00078e3cff */
.L_x_147:
[----:B------:R-:W-:Y:S01]  /*1370*/  IMAD R22, RZ, RZ, -UR16 ;  /* 0x80000010ff167e24 */ /* 0x000fe2000f8e02ff */
[----:B0-----:R-:W-:Y:S01]  /*1380*/  SHF.R.U32.HI R23, RZ, UR16, R12 ;  /* 0x00000010ff177c19 */ /* 0x001fe2000801160c */
[----:B------:R-:W-:Y:S01]  /*1390*/  IMAD.MOV.U32 R25, RZ, RZ, -0x1 ;  /* 0xffffffffff197424 */ /* 0x000fe200078e00ff */
[----:B------:R-:W-:Y:S01]  /*13a0*/  ULEA UR17, UR4, UR15, 0xa ;  /* 0x0000000f04117291 */ /* 0x000fe2000f8e50ff */
[----:B------:R-:W-:Y:S01]  /*13b0*/  SHF.R.U32.HI R27, RZ, UR16, R10 ;  /* 0x00000010ff1b7c19 */ /* 0x000fe2000801160a */
[----:B------:R-:W-:Y:S01]  /*13c0*/  UIADD3 UR4, UPT, UPT, UR4, 0x1, URZ ;  /* 0x0000000104047890 */ /* 0x000fe2000fffe0ff */
[----:B------:R-:W-:Y:S02]  /*13d0*/  VIADDMNMX R22, R22, R3, 0x8, PT ;  /* 0x0000000816167446 */ /* 0x000fe40003800103 */
[----:B------:R-:W-:Y:S02]  /*13e0*/  SHF.R.U32.HI R29, RZ, UR16, R9 ;  /* 0x00000010ff1d7c19 */ /* 0x000fe40008011609 */
[----:B------:R-:W-:-:S02]  /*13f0*/  SHF.L.U32 R22, R25, R22, RZ ;  /* 0x0000001619167219 */ /* 0x000fc400000006ff */
[----:B------:R-:W-:Y:S02]  /*1400*/  SHF.R.U32.HI R25, RZ, UR16, R11 ;  /* 0x00000010ff197c19 */ /* 0x000fe4000801160b */
[-C--:B------:R-:W-:Y:S02]  /*1410*/  LOP3.LUT R23, R23, R22.reuse, RZ, 0x30, !PT ;  /* 0x0000001617177212 */ /* 0x080fe400078e30ff */
[-C--:B------:R-:W-:Y:S02]  /*1420*/  LOP3.LUT R25, R25, R22.reuse, RZ, 0x30, !PT ;  /* 0x0000001619197212 */ /* 0x080fe400078e30ff */
[----:B------:R-:W-:Y:S02]  /*1430*/  LOP3.LUT R27, R27, R22, RZ, 0x30, !PT ;  /* 0x000000161b1b7212 */ /* 0x000fe400078e30ff */
[----:B------:R-:W-:Y:S02]  /*1440*/  LEA R23, R23, UR17, 0x2 ;  /* 0x0000001117177c11 */ /* 0x000fe4000f8e10ff */
[----:B------:R-:W-:-:S02]  /*1450*/  LEA R25, R25, UR17, 0x2 ;  /* 0x0000001119197c11 */ /* 0x000fc4000f8e10ff */
[----:B------:R-:W-:Y:S01]  /*1460*/  LEA R27, R27, UR17, 0x2 ;  /* 0x000000111b1b7c11 */ /* 0x000fe2000f8e10ff */
[----:B------:R0:W-:Y:S01]  /*1470*/  ATOMS.POPC.INC.32 RZ, [R23+URZ] ;  /* 0x0000000017ff7f8c */ /* 0x0001e2000d8000ff */
[----:B------:R-:W-:Y:S02]  /*1480*/  SHF.R.U32.HI R24, RZ, UR16, R8 ;  /* 0x00000010ff187c19 */ /* 0x000fe40008011608 */
[----:B------:R-:W-:Y:S01]  /*1490*/  SHF.R.U32.HI R26, RZ, UR16, R7 ;  /* 0x00000010ff1a7c19 */ /* 0x000fe20008011607 */
[----:B------:R1:W-:Y:S01]  /*14a0*/  ATOMS.POPC.INC.32 RZ, [R25+URZ] ;  /* 0x0000000019ff7f8c */ /* 0x0003e2000d8000ff */
[-C--:B------:R-:W-:Y:S02]  /*14b0*/  LOP3.LUT R29, R29, R22.reuse, RZ, 0x30, !PT ;  /* 0x000000161d1d7212 */ /* 0x080fe400078e30ff */
[----:B------:R-:W-:Y:S01]  /*14c0*/  LOP3.LUT R24, R24, R22, RZ, 0x30, !PT ;  /* 0x0000001618187212 */ /* 0x000fe200078e30ff */
[----:B------:R2:W-:Y:S01]  /*14d0*/  ATOMS.POPC.INC.32 RZ, [R27+URZ] ;  /* 0x000000001bff7f8c */ /* 0x0005e2000d8000ff */
[----:B0-----:R-:W-:-:S02]  /*14e0*/  SHF.R.U32.HI R23, RZ, UR16, R6 ;  /* 0x00000010ff177c19 */ /* 0x001fc40008011606 */
[-C--:B------:R-:W-:Y:S02]  /*14f0*/  LOP3.LUT R26, R26, R22.reuse, RZ, 0x30, !PT ;  /* 0x000000161a1a7212 */ /* 0x080fe400078e30ff */
[----:B-1----:R-:W-:Y:S02]  /*1500*/  SHF.R.U32.HI R25, RZ, UR16, R5 ;  /* 0x00000010ff197c19 */ /* 0x002fe40008011605 */
[-C--:B------:R-:W-:Y:S02]  /*1510*/  LOP3.LUT R23, R23, R22.reuse, RZ, 0x30, !PT ;  /* 0x0000001617177212 */ /* 0x080fe400078e30ff */
[----:B--2---:R-:W-:Y:S02]  /*1520*/  SHF.R.U32.HI R27, RZ, UR16, R19 ;  /* 0x00000010ff1b7c19 */ /* 0x004fe40008011613 */
[----:B------:R-:W-:Y:S02]  /*1530*/  LEA R29, R29, UR17, 0x2 ;  /* 0x000000111d1d7c11 */ /* 0x000fe4000f8e10ff */
[----:B------:R-:W-:-:S02]  /*1540*/  LOP3.LUT R25, R25, R22, RZ, 0x30, !PT ;  /* 0x0000001619197212 */ /* 0x000fc400078e30ff */
[----:B------:R-:W-:Y:S01]  /*1550*/  LEA R24, R24, UR17, 0x2 ;  /* 0x0000001118187c11 */ /* 0x000fe2000f8e10ff */
[----:B------:R0:W-:Y:S01]  /*1560*/  ATOMS.POPC.INC.32 RZ, [R29+URZ] ;  /* 0x000000001dff7f8c */ /* 0x0001e2000d8000ff */
[----:B------:R-:W-:Y:S02]  /*1570*/  LOP3.LUT R27, R27, R22, RZ, 0x30, !PT ;  /* 0x000000161b1b7212 */ /* 0x000fe400078e30ff */
[----:B------:R-:W-:Y:S01]  /*1580*/  LEA R26, R26, UR17, 0x2 ;  /* 0x000000111a1a7c11 */ /* 0x000fe2000f8e10ff */
[----:B------:R1:W-:Y:S01]  /*1590*/  ATOMS.POPC.INC.32 RZ, [R24+URZ] ;  /* 0x0000000018ff7f8c */ /* 0x0003e2000d8000ff */
[----:B------:R-:W-:Y:S02]  /*15a0*/  LEA R23, R23, UR17, 0x2 ;  /* 0x0000001117177c11 */ /* 0x000fe4000f8e10ff */
[----:B------:R-:W-:Y:S01]  /*15b0*/  LEA R25, R25, UR17, 0x2 ;  /* 0x0000001119197c11 */ /* 0x000fe2000f8e10ff */
[----:B------:R2:W-:Y:S01]  /*15c0*/  ATOMS.POPC.INC.32 RZ, [R26+URZ] ;  /* 0x000000001aff7f8c */ /* 0x0005e2000d8000ff */
[----:B------:R-:W-:-:S02]  /*15d0*/  LEA R27, R27, UR17, 0x2 ;  /* 0x000000111b1b7c11 */ /* 0x000fc4000f8e10ff */
[----:B0-----:R-:W-:Y:S01]  /*15e0*/  SHF.R.U32.HI R29, RZ, UR16, R18 ;  /* 0x00000010ff1d7c19 */ /* 0x001fe20008011612 */
[----:B------:R0:W-:Y:S01]  /*15f0*/  ATOMS.POPC.INC.32 RZ, [R23+URZ] ;  /* 0x0000000017ff7f8c */ /* 0x0001e2000d8000ff */
[----:B-1----:R-:W-:Y:S02]  /*1600*/  SHF.R.U32.HI R24, RZ, UR16, R17 ;  /* 0x00000010ff187c19 */ /* 0x002fe40008011611 */
[----:B------:R-:W-:Y:S01]  /*1610*/  SHF.R.U32.HI R28, RZ, UR16, R15 ;  /* 0x00000010ff1c7c19 */ /* 0x000fe2000801160f */
[----:B------:R1:W-:Y:S01]  /*1620*/  ATOMS.POPC.INC.32 RZ, [R25+URZ] ;  /* 0x0000000019ff7f8c */ /* 0x0003e2000d8000ff */
[----:B--2---:R-:W-:Y:S02]  /*1630*/  SHF.R.U32.HI R26, RZ, UR16, R16 ;  /* 0x00000010ff1a7c19 */ /* 0x004fe40008011610 */
[----:B------:R-:W-:Y:S01]  /*1640*/  LOP3.LUT R29, R29, R22, RZ, 0x30, !PT ;  /* 0x000000161d1d7212 */ /* 0x000fe200078e30ff */
[----:B------:R2:W-:Y:S01]  /*1650*/  ATOMS.POPC.INC.32 RZ, [R27+URZ] ;  /* 0x000000001bff7f8c */ /* 0x0005e2000d8000ff */
[----:B0-----:R-:W-:-:S02]  /*1660*/  SHF.R.U32.HI R23, RZ, UR16, R2 ;  /* 0x00000010ff177c19 */ /* 0x001fc40008011602 */
[-C--:B------:R-:W-:Y:S02]  /*1670*/  LOP3.LUT R24, R24, R22.reuse, RZ, 0x30, !PT ;  /* 0x0000001618187212 */ /* 0x080fe400078e30ff */
[----:B-1----:R-:W-:Y:S02]  /*1680*/  SHF.R.U32.HI R25, RZ, UR16, R13 ;  /* 0x00000010ff197c19 */ /* 0x002fe4000801160d */
[-C--:B------:R-:W-:Y:S02]  /*1690*/  LOP3.LUT R26, R26, R22.reuse, RZ, 0x30, !PT ;  /* 0x000000161a1a7212 */ /* 0x080fe400078e30ff */
[----:B--2---:R-:W-:Y:S01]  /*16a0*/  SHF.R.U32.HI R27, RZ, UR16, R14 ;  /* 0x00000010ff1b7c19 */ /* 0x004fe2000801160e */
[----:B------:R-:W-:Y:S01]  /*16b0*/  UIADD3 UR16, UPT, UPT, UR16, 0x8, URZ ;  /* 0x0000000810107890 */ /* 0x000fe2000fffe0ff */
[----:B------:R-:W-:Y:S02]  /*16c0*/  LOP3.LUT R23, R23, R22, RZ, 0x30, !PT ;  /* 0x0000001617177212 */ /* 0x000fe400078e30ff */
[----:B------:R-:W-:-:S02]  /*16d0*/  LEA R29, R29, UR17, 0x2 ;  /* 0x000000111d1d7c11 */ /* 0x000fc4000f8e10ff */
[-C--:B------:R-:W-:Y:S02]  /*16e0*/  LOP3.LUT R25, R25, R22.reuse, RZ, 0x30, !PT ;  /* 0x0000001619197212 */ /* 0x080fe400078e30ff */
[----:B------:R-:W-:Y:S01]  /*16f0*/  ISETP.LE.AND P0, PT, R3, UR16, PT ;  /* 0x0000001003007c0c */ /* 0x000fe2000bf03270 */
[----:B------:R0:W-:Y:S01]  /*1700*/  ATOMS.POPC.INC.32 RZ, [R29+URZ] ;  /* 0x000000001dff7f8c */ /* 0x0001e2000d8000ff */
[----:B------:R-:W-:Y:S02]  /*1710*/  LEA R24, R24, UR17, 0x2 ;  /* 0x0000001118187c11 */ /* 0x000fe4000f8e10ff */
[-C--:B------:R-:W-:Y:S02]  /*1720*/  LOP3.LUT R27, R27, R22.reuse, RZ, 0x30, !PT ;  /* 0x000000161b1b7212 */ /* 0x080fe400078e30ff */
[----:B------:R-:W-:Y:S01]  /*1730*/  LEA R26, R26, UR17, 0x2 ;  /* 0x000000111a1a7c11 */ /* 0x000fe2000f8e10ff */
[----:B------:R0:W-:Y:S01]  /*1740*/  ATOMS.POPC.INC.32 RZ, [R24+URZ] ;  /* 0x0000000018ff7f8c */ /* 0x0001e2000d8000ff */
[----:B------:R-:W-:-:S02]  /*1750*/  LOP3.LUT R28, R28, R22, RZ, 0x30, !PT ;  /* 0x000000161c1c7212 */ /* 0x000fc400078e30ff */
[----:B------:R-:W-:Y:S01]  /*1760*/  LEA R23, R23, UR17, 0x2 ;  /* 0x0000001117177c11 */ /* 0x000fe2000f8e10ff */
[----:B------:R0:W-:Y:S01]  /*1770*/  ATOMS.POPC.INC.32 RZ, [R26+URZ] ;  /* 0x000000001aff7f8c */ /* 0x0001e2000d8000ff */
[----:B------:R-:W-:Y:S02]  /*1780*/  LEA R25, R25, UR17, 0x2 ;  /* 0x0000001119197c11 */ /* 0x000fe4000f8e10ff */
[----:B------:R-:W-:Y:S01]  /*1790*/  LEA R27, R27, UR17, 0x2 ;  /* 0x000000111b1b7c11 */ /* 0x000fe2000f8e10ff */
[----:B------:R0:W-:Y:S01]  /*17a0*/  ATOMS.POPC.INC.32 RZ, [R23+URZ] ;  /* 0x0000000017ff7f8c */ /* 0x0001e2000d8000ff */
[----:B------:R-:W-:-:S03]  /*17b0*/  LEA R28, R28, UR17, 0x2 ;  /* 0x000000111c1c7c11 */ /* 0x000fc6000f8e10ff */
[----:B------:R0:W-:Y:S04]  /*17c0*/  ATOMS.POPC.INC.32 RZ, [R25+URZ] ;  /* 0x0000000019ff7f8c */ /* 0x0001e8000d8000ff */
[----:B------:R0:W-:Y:S04]  /*17d0*/  ATOMS.POPC.INC.32 RZ, [R27+URZ] ;  /* 0x000000001bff7f8c */ /* 0x0001e8000d8000ff */
[----:B------:R0:W-:Y:S01]  /*17e0*/  ATOMS.POPC.INC.32 RZ, [R28+URZ] ;  /* 0x000000001cff7f8c */ /* 0x0001e2000d8000ff */
[----:B------:R-:W-:Y:S05]  /*17f0*/  @!P0 BRA `(.L_x_147) ;  /* 0xfffffff800dc8947 */ /* 0x000fea000383ffff */
.L_x_146:
[----:B------:R-:W-:Y:S05]  /*1800*/  BRA.U !UP0, `(.L_x_148) ;  /* 0xfffffff108dc7547 */ /* 0x000fea000b83ffff */
.L_x_143:
[----:B------:R-:W-:Y:S01]  /*1810*/  BAR.SYNC.DEFER_BLOCKING 0x0 ;  /* 0x0000000000007b1d */ /* 0x000fe20000010000 */
[----:B------:R-:W-:-:S05]  /*1820*/  ISETP.NE.AND P0, PT, R20, RZ, PT ;  /* 0x000000ff1400720c */ /* 0x000fca0003f05270 */
[----:B------:R-:W-:Y:S08]  /*1830*/  BSSY.RECONVERGENT B0, `(.L_x_149) ;  /* 0x0000164000007945 */ /* 0x000ff00003800200 */
[----:B------:R-:W-:Y:S05]  /*1840*/  @P0 BRA `(.L_x_150) ;  /* 0x0000001400880947 */ /* 0x000fea0003800000 */
[----:B------:R-:W-:Y:S01]  /*1850*/  UISETP.GE.U32.AND UP0, UPT, UR22, 0x7, UPT ;  /* 0x000000071600788c */ /* 0x000fe2000bf06070 */
[----:B0-23--:R-:W-:-:S08]  /*1860*/  IMAD.MOV.U32 R3, RZ, RZ, RZ ;  /* 0x000000ffff037224 */ /* 0x00dfd000078e00ff */
[----:B------:R-:W-:Y:S05]  /*1870*/  BRA.U !UP0, `(.L_x_151) ;  /* 0x00000005085c7547 */ /* 0x000fea000b800000 */
[----:B----4-:R-:W0:Y:S01]  /*1880*/  LDC.64 R2, c[0x0][0x380] ;  /* 0x0000e000ff027b82 */ /* 0x010e220000000a00 */
[----:B-1---5:R-:W-:-:S07]  /*1890*/  IMAD.MOV.U32 R5, RZ, RZ, RZ ;  /* 0x000000ffff057224 */ /* 0x022fce00078e00ff */
.L_x_168:
[----:B----4-:R-:W-:Y:S01]  /*18a0*/  IMAD R7, R5, 0x400, R0 ;  /* 0x0000040005077824 */ /* 0x010fe200078e0200 */
[----:B------:R-:W-:Y:S04]  /*18b0*/  BSSY.RECONVERGENT B1, `(.L_x_152) ;  /* 0x000000f000017945 */ /* 0x000fe80003800200 */
[----:B01----:R-:W1:Y:S04]  /*18c0*/  LDS R18, [R7] ;  /* 0x0000000007127984 */ /* 0x003e680000000800 */
[----:B--23--:R2:W3:Y:S04]  /*18d0*/  LDS R9, [R7+0x400] ;  /* 0x0004000007097984 */ /* 0x00c4e80000000800 */
[----:B------:R2:W4:Y:S04]  /*18e0*/  LDS R22, [R7+0x800] ;  /* 0x0008000007167984 */ /* 0x0005280000000800 */
[----:B------:R2:W0:Y:S04]  /*18f0*/  LDS R14, [R7+0xc00] ;  /* 0x000c0000070e7984 */ /* 0x0004280000000800 */
[----:B------:R2:W0:Y:S04]  /*1900*/  LDS R12, [R7+0x1000] ;  /* 0x00100000070c7984 */ /* 0x0004280000000800 */
[----:B------:R2:W0:Y:S04]  /*1910*/  LDS R6, [R7+0x1400] ;  /* 0x0014000007067984 */ /* 0x0004280000000800 */
[----:B------:R2:W0:Y:S04]  /*1920*/  LDS R8, [R7+0x1800] ;  /* 0x0018000007087984 */ /* 0x0004280000000800 */
[----:B------:R2:W0:Y:S01]  /*1930*/  LDS R10, [R7+0x1c00] ;  /* 0x001c0000070a7984 */ /* 0x0004220000000800 */
[----:B-1----:R-:W-:-:S13]  /*1940*/  ISETP.NE.AND P0, PT, R18, RZ, PT ;  /* 0x000000ff1200720c */ /* 0x002fda0003f05270 */
[----:B--234-:R-:W-:Y:S05]  /*1950*/  @!P0 BRA `(.L_x_153) ;  /* 0x0000000000108947 */ /* 0x01cfea0003800000 */
[----:B------:R-:W-:Y:S01]  /*1960*/  LEA R17, R5, R4, 0x8 ;  /* 0x0000000405117211 */ /* 0x000fe200078e40ff */
[----:B------:R-:W-:-:S04]  /*1970*/  IMAD.MOV.U32 R19, RZ, RZ, RZ ;  /* 0x000000ffff137224 */ /* 0x000fc800078e00ff */
[----:B0-----:R-:W-:-:S05]  /*1980*/  IMAD.WIDE.U32 R16, R17, 0x8, R2 ;  /* 0x0000000811107825 */ /* 0x001fca00078e0002 */
[----:B------:R1:W-:Y:S02]  /*1990*/  REDG.E.ADD.64.STRONG.GPU desc[UR20][R16.64], R18 ;  /* 0x000000121000798e */ /* 0x0003e4000c12e514 */
.L_x_153:
[----:B------:R-:W-:Y:S05]  /*19a0*/  BSYNC.RECONVERGENT B1 ;  /* 0x0000000000017941 */ /* 0x000fea0003800200 */
.L_x_152:
[----:B------:R-:W-:Y:S01]  /*19b0*/  ISETP.NE.AND P6, PT, R9, RZ, PT ;  /* 0x000000ff0900720c */ /* 0x000fe20003fc5270 */
[----:B------:R-:W-:Y:S01]  /*19c0*/  BSSY.RECONVERGENT B1, `(.L_x_154) ;  /* 0x000000e000017945 */ /* 0x000fe20003800200 */
[----:B------:R-:W-:Y:S02]  /*19d0*/  ISETP.NE.AND P0, PT, R22, RZ, PT ;  /* 0x000000ff1600720c */ /* 0x000fe40003f05270 */
[----:B0-----:R-:W-:Y:S02]  /*19e0*/  ISETP.NE.AND P1, PT, R14, RZ, PT ;  /* 0x000000ff0e00720c */ /* 0x001fe40003f25270 */
[----:B------:R-:W-:Y:S02]  /*19f0*/  ISETP.NE.AND P2, PT, R12, RZ, PT ;  /* 0x000000ff0c00720c */ /* 0x000fe40003f45270 */
[----:B------:R-:W-:Y:S02]  /*1a00*/  ISETP.NE.AND P3, PT, R6, RZ, PT ;  /* 0x000000ff0600720c */ /* 0x000fe40003f65270 */
[----:B------:R-:W-:-:S02]  /*1a10*/  ISETP.NE.AND P4, PT, R8, RZ, PT ;  /* 0x000000ff0800720c */ /* 0x000fc40003f85270 */
[----:B------:R-:W-:Y:S01]  /*1a20*/  ISETP.NE.AND P5, PT, R10, RZ, PT ;  /* 0x000000ff0a00720c */ /* 0x000fe20003fa5270 */
[----:B------:R-:W-:-:S12]  /*1a30*/  @!P6 BRA `(.L_x_155) ;  /* 0x000000000018e947 */ /* 0x000fd80003800000 */
[----:B-1----:R-:W-:Y:S02]  /*1a40*/  IMAD R17, R5, 0x100, R4 ;  /* 0x0000010005117824 */ /* 0x002fe400078e0204 */
[----:B------:R-:W-:Y:S02]  /*1a50*/  IMAD.MOV.U32 R18, RZ, RZ, R9 ;  /* 0x000000ffff127224 */ /* 0x000fe400078e0009 */
[----:B------:R-:W-:Y:S02]  /*1a60*/  VIADD R17, R17, 0x100 ;  /* 0x0000010011117836 */ /* 0x000fe40000000000 */
[----:B------:R-:W-:Y:S02]  /*1a70*/  IMAD.MOV.U32 R19, RZ, RZ, RZ ;  /* 0x000000ffff137224 */ /* 0x000fe400078e00ff */
[----:B------:R-:W-:-:S05]  /*1a80*/  IMAD.WIDE.U32 R16, R17, 0x8, R2 ;  /* 0x0000000811107825 */ /* 0x000fca00078e0002 */
[----:B------:R0:W-:Y:S02]  /*1a90*/  REDG.E.ADD.64.STRONG.GPU desc[UR20][R16.64], R18 ;  /* 0x000000121000798e */ /* 0x0001e4000c12e514 */
.L_x_155:
[----:B------:R-:W-:Y:S05]  /*1aa0*/  BSYNC.RECONVERGENT B1 ;  /* 0x0000000000017941 */ /* 0x000fea0003800200 */
.L_x_154:
[----:B------:R-:W-:Y:S04]  /*1ab0*/  BSSY.RECONVERGENT B1, `(.L_x_156) ;  /* 0x0000007000017945 */ /* 0x000fe80003800200 */
[----:B------:R-:W-:Y:S05]  /*1ac0*/  @!P0 BRA `(.L_x_157) ;  /* 0x0000000000148947 */ /* 0x000fea0003800000 */
[----:B01----:R-:W-:Y:S02]  /*1ad0*/  IMAD R17, R5, 0x100, R4 ;  /* 0x0000010005117824 */ /* 0x003fe400078e0204 */
[----:B------:R-:W-:-:S03]  /*1ae0*/  IMAD.MOV.U32 R23, RZ, RZ, RZ ;  /* 0x000000ffff177224 */ /* 0x000fc600078e00ff */
[----:B------:R-:W-:-:S05]  /*1af0*/  IADD3 R17, PT, PT, R17, 0x200, RZ ;  /* 0x0000020011117810 */ /* 0x000fca0007ffe0ff */
[----:B------:R-:W-:-:S05]  /*1b00*/  IMAD.WIDE.U32 R16, R17, 0x8, R2 ;  /* 0x0000000811107825 */ /* 0x000fca00078e0002 */
[----:B------:R2:W-:Y:S02]  /*1b10*/  REDG.E.ADD.64.STRONG.GPU desc[UR20][R16.64], R22 ;  /* 0x000000161000798e */ /* 0x0005e4000c12e514 */
.L_x_157:
[----:B------:R-:W-:Y:S05]  /*1b20*/  BSYNC.RECONVERGENT B1 ;  /* 0x0000000000017941 */ /* 0x000fea0003800200 */
.L_x_156:
[----:B------:R-:W-:Y:S04]  /*1b30*/  BSSY.RECONVERGENT B1, `(.L_x_158) ;  /* 0x0000007000017945 */ /* 0x000fe80003800200 */
[----:B------:R-:W-:Y:S05]  /*1b40*/  @!P1 BRA `(.L_x_159) ;  /* 0x0000000000149947 */ /* 0x000fea0003800000 */
[----:B012---:R-:W-:Y:S02]  /*1b50*/  IMAD R17, R5, 0x100, R4 ;  /* 0x0000010005117824 */ /* 0x007fe400078e0204 */
[----:B------:R-:W-:Y:S02]  /*1b60*/  IMAD.MOV.U32 R15, RZ, RZ, RZ ;  /* 0x000000ffff0f7224 */ /* 0x000fe400078e00ff */
[----:B------:R-:W-:-:S04]  /*1b70*/  VIADD R17, R17, 0x300 ;  /* 0x0000030011117836 */ /* 0x000fc80000000000 */
[----:B------:R-:W-:-:S05]  /*1b80*/  IMAD.WIDE.U32 R16, R17, 0x8, R2 ;  /* 0x0000000811107825 */ /* 0x000fca00078e0002 */
[----:B------:R3:W-:Y:S02]  /*1b90*/  REDG.E.ADD.64.STRONG.GPU desc[UR20][R16.64], R14 ;  /* 0x0000000e1000798e */ /* 0x0007e4000c12e514 */
.L_x_159:
[----:B------:R-:W-:Y:S05]  /*1ba0*/  BSYNC.RECONVERGENT B1 ;  /* 0x0000000000017941 */ /* 0x000fea0003800200 */
.L_x_158:
[----:B------:R-:W-:Y:S04]  /*1bb0*/  BSSY.RECONVERGENT B1, `(.L_x_160) ;  /* 0x0000007000017945 */ /* 0x000fe80003800200 */
[----:B------:R-:W-:Y:S05]  /*1bc0*/  @!P2 BRA `(.L_x_161) ;  /* 0x000000000014a947 */ /* 0x000fea0003800000 */
[----:B---3--:R-:W-:Y:S02]  /*1bd0*/  IMAD R15, R5, 0x100, R4 ;  /* 0x00000100050f7824 */ /* 0x008fe400078e0204 */
[----:B------:R-:W-:Y:S02]  /*1be0*/  HFMA2 R13, -RZ, RZ, 0, 0 ;  /* 0x00000000ff0d7431 */ /* 0x000fe400000001ff */
[----:B------:R-:W-:-:S04]  /*1bf0*/  VIADD R15, R15, 0x400 ;  /* 0x000004000f0f7836 */ /* 0x000fc80000000000 */
[----:B------:R-:W-:-:S05]  /*1c00*/  IMAD.WIDE.U32 R14, R15, 0x8, R2 ;  /* 0x000000080f0e7825 */ /* 0x000fca00078e0002 */
[----:B------:R4:W-:Y:S02]  /*1c10*/  REDG.E.ADD.64.STRONG.GPU desc[UR20][R14.64], R12 ;  /* 0x0000000c0e00798e */ /* 0x0009e4000c12e514 */
.L_x_161:
[----:B------:R-:W-:Y:S05]  /*1c20*/  BSYNC.RECONVERGENT B1 ;  /* 0x0000000000017941 */ /* 0x000fea0003800200 */
.L_x_160:
[----:B------:R-:W-:Y:S04]  /*1c30*/  BSSY.RECONVERGENT B1, `(.L_x_162) ;  /* 0x0000007000017945 */ /* 0x000fe80003800200 */
[----:B------:R-:W-:Y:S05]  /*1c40*/  @!P3 BRA `(.L_x_163) ;  /* 0x000000000014b947 */ /* 0x000fea0003800000 */
[----:B----4-:R-:W-:Y:S02]  /*1c50*/  IMAD R13, R5, 0x100, R4 ;  /* 0x00000100050d7824 */ /* 0x010fe400078e0204 */
[----:B------:R-:W-:Y:S02]  /*1c60*/  IMAD.MOV.U32 R7, RZ, RZ, RZ ;  /* 0x000000ffff077224 */ /* 0x000fe400078e00ff */
[----:B------:R-:W-:-:S04]  /*1c70*/  VIADD R13, R13, 0x500 ;  /* 0x000005000d0d7836 */ /* 0x000fc80000000000 */
[----:B------:R-:W-:-:S05]  /*1c80*/  IMAD.WIDE.U32 R12, R13, 0x8, R2 ;  /* 0x000000080d0c7825 */ /* 0x000fca00078e0002 */
[----:B------:R4:W-:Y:S02]  /*1c90*/  REDG.E.ADD.64.STRONG.GPU desc[UR20][R12.64], R6 ;  /* 0x000000060c00798e */ /* 0x0009e4000c12e514 */
.L_x_163:
[----:B------:R-:W-:Y:S05]  /*1ca0*/  BSYNC.RECONVERGENT B1 ;  /* 0x0000000000017941 */ /* 0x000fea0003800200 */
.L_x_162:
[----:B------:R-:W-:Y:S04]  /*1cb0*/  BSSY.RECONVERGENT B1, `(.L_x_164) ;  /* 0x0000007000017945 */ /* 0x000fe80003800200 */
[----:B------:R-:W-:Y:S05]  /*1cc0*/  @!P4 BRA `(.L_x_165) ;  /* 0x000000000014c947 */ /* 0x000fea0003800000 */
[----:B----4-:R-:W-:Y:S02]  /*1cd0*/  IMAD R7, R5, 0x100, R4 ;  /* 0x0000010005077824 */ /* 0x010fe400078e0204 */
[----:B------:R-:W-:Y:S02]  /*1ce0*/  IMAD.MOV.U32 R9, RZ, RZ, RZ ;  /* 0x000000ffff097224 */ /* 0x000fe400078e00ff */
[----:B------:R-:W-:-:S04]  /*1cf0*/  VIADD R7, R7, 0x600 ;  /* 0x0000060007077836 */ /* 0x000fc80000000000 */
[----:B------:R-:W-:-:S05]  /*1d00*/  IMAD.WIDE.U32 R6, R7, 0x8, R2 ;  /* 0x0000000807067825 */ /* 0x000fca00078e0002 */
[----:B------:R4:W-:Y:S02]  /*1d10*/  REDG.E.ADD.64.STRONG.GPU desc[UR20][R6.64], R8 ;  /* 0x000000080600798e */ /* 0x0009e4000c12e514 */
.L_x_165:
[----:B------:R-:W-:Y:S05]  /*1d20*/  BSYNC.RECONVERGENT B1 ;  /* 0x0000000000017941 */ /* 0x000fea0003800200 */
.L_x_164:
[----:B------:R-:W-:Y:S04]  /*1d30*/  BSSY.RECONVERGENT B1, `(.L_x_166) ;  /* 0x0000007000017945 */ /* 0x000fe80003800200 */
[----:B------:R-:W-:Y:S05]  /*1d40*/  @!P5 BRA `(.L_x_167) ;  /* 0x000000000014d947 */ /* 0x000fea0003800000 */
[----:B----4-:R-:W-:Y:S01]  /*1d50*/  LEA R7, R5, R4, 0x8 ;  /* 0x0000000405077211 */ /* 0x010fe200078e40ff */
[----:B------:R-:W-:-:S04]  /*1d60*/  IMAD.MOV.U32 R11, RZ, RZ, RZ ;  /* 0x000000ffff0b7224 */ /* 0x000fc800078e00ff */
[----:B------:R-:W-:-:S04]  /*1d70*/  VIADD R7, R7, 0x700 ;  /* 0x0000070007077836 */ /* 0x000fc80000000000 */
[----:B------:R-:W-:-:S05]  /*1d80*/  IMAD.WIDE.U32 R6, R7, 0x8, R2 ;  /* 0x0000000807067825 */ /* 0x000fca00078e0002 */
[----:B------:R4:W-:Y:S02]  /*1d90*/  REDG.E.ADD.64.STRONG.GPU desc[UR20][R6.64], R10 ;  /* 0x0000000a0600798e */ /* 0x0009e4000c12e514 */
.L_x_167:
[----:B------:R-:W-:Y:S05]  /*1da0*/  BSYNC.RECONVERGENT B1 ;  /* 0x0000000000017941 */ /* 0x000fea0003800200 */
.L_x_166:
[----:B------:R-:W-:-:S05]  /*1db0*/  VIADD R5, R5, 0x8 ;  /* 0x0000000805057836 */ /* 0x000fca0000000000 */
[----:B------:R-:W-:-:S13]  /*1dc0*/  ISETP.NE.AND P0, PT, R5, UR27, PT ;  /* 0x0000001b05007c0c */ /* 0x000fda000bf05270 */
[----:B------:R-:W-:Y:S05]  /*1dd0*/  @P0 BRA `(.L_x_168) ;  /* 0xfffffff800b00947 */ /* 0x000fea000383ffff */
[----:B------:R-:W-:-:S07]  /*1de0*/  IMAD.U32 R3, RZ, RZ, UR27 ;  /* 0x0000001bff037e24 */ /* 0x000fce000f8e00ff */
.L_x_151:
[----:B------:R-:W-:Y:S02]  /*1df0*/  UISETP.NE.AND UP0, UPT, UR24, URZ, UPT ;  /* 0x000000ff1800728c */ /* 0x000fe4000bf05270 */
[----:B----45:R-:W-:Y:S02]  /*1e00*/  IMAD.U32 R8, RZ, RZ, UR24 ;  /* 0x00000018ff087e24 */ /* 0x030fe4000f8e00ff */
[----:B-1----:R-:W-:-:S03]  /*1e10*/  IMAD.U32 R5, RZ, RZ, UR25 ;  /* 0x00000019ff057e24 */ /* 0x002fc6000f8e00ff */
[----:B------:R-:W-:Y:S01]  /*1e20*/  IADD3 R8, PT, PT, R8, -0x1, RZ ;  /* 0xffffffff08087810 */ /* 0x000fe20007ffe0ff */
[----:B------:R-:W-:Y:S01]  /*1e30*/  VIADD R5, R5, 0xffffffff ;  /* 0xffffffff05057836 */ /* 0x000fe20000000000 */
[----:B------:R-:W-:Y:S06]  /*1e40*/  BRA.U !UP0, `(.L_x_169) ;  /* 0x0000000508707547 */ /* 0x000fec000b800000 */
[----:B------:R-:W-:-:S13]  /*1e50*/  ISETP.GE.U32.AND P0, PT, R8, 0x3, PT ;  /* 0x000000030800780c */ /* 0x000fda0003f06070 */
[----:B------:R-:W-:Y:S05]  /*1e60*/  @!P0 BRA `(.L_x_170) ;  /* 0x0000000000bc8947 */ /* 0x000fea0003800000 */
[----:B------:R-:W-:Y:S01]  /*1e70*/  IMAD R7, R3, 0x400, R0 ;  /* 0x0000040003077824 */ /* 0x000fe200078e0200 */
[----:B------:R-:W-:Y:S04]  /*1e80*/  BSSY.RECONVERGENT B1, `(.L_x_171) ;  /* 0x000000f000017945 */ /* 0x000fe80003800200 */
[----:B------:R-:W1:Y:S04]  /*1e90*/  LDS R12, [R7] ;  /* 0x00000000070c7984 */ /* 0x000e680000000800 */
[----:B------:R-:W4:Y:S04]  /*1ea0*/  LDS R9, [R7+0x400] ;  /* 0x0004000007097984 */ /* 0x000f280000000800 */
[----:B------:R-:W5:Y:S04]  /*1eb0*/  LDS R6, [R7+0x800] ;  /* 0x0008000007067984 */ /* 0x000f680000000800 */
[----:B------:R-:W0:Y:S01]  /*1ec0*/  LDS R2, [R7+0xc00] ;  /* 0x000c000007027984 */ /* 0x000e220000000800 */
[----:B-1----:R-:W-:-:S02]  /*1ed0*/  ISETP.NE.AND P0, PT, R12, RZ, PT ;  /* 0x000000ff0c00720c */ /* 0x002fc40003f05270 */
[----:B----4-:R-:W-:Y:S02]  /*1ee0*/  ISETP.NE.AND P1, PT, R9, RZ, PT ;  /* 0x000000ff0900720c */ /* 0x010fe40003f25270 */
[----:B-----5:R-:W-:Y:S02]  /*1ef0*/  ISETP.NE.AND P2, PT, R6, RZ, PT ;  /* 0x000000ff0600720c */ /* 0x020fe40003f45270 */
[----:B0-----:R-:W-:-:S07]  /*1f00*/  ISETP.NE.AND P3, PT, R2, RZ, PT ;  /* 0x000000ff0200720c */ /* 0x001fce0003f65270 */
[----:B------:R-:W-:Y:S06]  /*1f10*/  @!P0 BRA `(.L_x_172) ;  /* 0x0000000000148947 */ /* 0x000fec0003800000 */
[----:B------:R-:W0:Y:S01]  /*1f20*/  LDC.64 R10, c[0x0][0x380] ;  /* 0x0000e000ff0a7b82 */ /* 0x000e220000000a00 */
[----:B------:R-:W-:Y:S02]  /*1f30*/  IMAD R7, R3, 0x100, R4 ;  /* 0x0000010003077824 */ /* 0x000fe400078e0204 */
[----:B------:R-:W-:Y:S02]  /*1f40*/  IMAD.MOV.U32 R13, RZ, RZ, RZ ;  /* 0x000000ffff0d7224 */ /* 0x000fe400078e00ff */
[----:B0-----:R-:W-:-:S05]  /*1f50*/  IMAD.WIDE.U32 R10, R7, 0x8, R10 ;  /* 0x00000008070a7825 */ /* 0x001fca00078e000a */
[----:B------:R0:W-:Y:S02]  /*1f60*/  REDG.E.ADD.64.STRONG.GPU desc[UR20][R10.64], R12 ;  /* 0x0000000c0a00798e */ /* 0x0001e4000c12e514 */
.L_x_172:
[----:B------:R-:W-:Y:S05]  /*1f70*/  BSYNC.RECONVERGENT B1 ;  /* 0x0000000000017941 */ /* 0x000fea0003800200 */
.L_x_171:
[----:B------:R-:W-:Y:S04]  /*1f80*/  BSSY.RECONVERGENT B1, `(.L_x_173) ;  /* 0x0000009000017945 */ /* 0x000fe80003800200 */
[----:B------:R-:W-:Y:S05]  /*1f90*/  @!P1 BRA `(.L_x_174) ;  /* 0x00000000001c9947 */ /* 0x000fea0003800000 */
[----:B0-----:R-:W0:Y:S01]  /*1fa0*/  LDC.64 R10, c[0x0][0x380] ;  /* 0x0000e000ff0a7b82 */ /* 0x001e220000000a00 */
[----:B------:R-:W-:Y:S01]  /*1fb0*/  IMAD R7, R3, 0x100, R4 ;  /* 0x0000010003077824 */ /* 0x000fe200078e0204 */
[----:B------:R-:W-:Y:S01]  /*1fc0*/  MOV R12, R9 ;  /* 0x00000009000c7202 */ /* 0x000fe20000000f00 */
[----:B------:R-:W-:Y:S02]  /*1fd0*/  IMAD.MOV.U32 R13, RZ, RZ, RZ ;  /* 0x000000ffff0d7224 */ /* 0x000fe400078e00ff */
[----:B------:R-:W-:-:S04]  /*1fe0*/  VIADD R7, R7, 0x100 ;  /* 0x0000010007077836 */ /* 0x000fc80000000000 */
[----:B0-----:R-:W-:-:S05]  /*1ff0*/  IMAD.WIDE.U32 R10, R7, 0x8, R10 ;  /* 0x00000008070a7825 */ /* 0x001fca00078e000a */
[----:B------:R1:W-:Y:S02]  /*2000*/  REDG.E.ADD.64.STRONG.GPU desc[UR20][R10.64], R12 ;  /* 0x0000000c0a00798e */ /* 0x0003e4000c12e514 */
.L_x_174:
[----:B------:R-:W-:Y:S05]  /*2010*/  BSYNC.RECONVERGENT B1 ;  /* 0x0000000000017941 */ /* 0x000fea0003800200 */
.L_x_173:
[----:B------:R-:W-:Y:S04]  /*2020*/  BSSY.RECONVERGENT B1, `(.L_x_175) ;  /* 0x0000008000017945 */ /* 0x000fe80003800200 */
[----:B------:R-:W-:Y:S05]  /*2030*/  @!P2 BRA `(.L_x_176) ;  /* 0x000000000018a947 */ /* 0x000fea0003800000 */
[----:B01----:R-:W0:Y:S01]  /*2040*/  LDC.64 R10, c[0x0][0x380] ;  /* 0x0000e000ff0a7b82 */ /* 0x003e220000000a00 */
[----:B------:R-:W-:-:S04]  /*2050*/  IMAD R7, R3, 0x100, R4 ;  /* 0x0000010003077824 */ /* 0x000fc800078e0204 */
[----:B------:R-:W-:-:S04]  /*2060*/  VIADD R7, R7, 0x200 ;  /* 0x0000020007077836 */ /* 0x000fc80000000000 */
[----:B0-----:R-:W-:-:S04]  /*2070*/  IMAD.WIDE.U32 R10, R7, 0x8, R10 ;  /* 0x00000008070a7825 */ /* 0x001fc800078e000a */
[----:B------:R-:W-:-:S05]  /*2080*/  IMAD.MOV.U32 R7, RZ, RZ, RZ ;  /* 0x000000ffff077224 */ /* 0x000fca00078e00ff */
[----:B------:R4:W-:Y:S02]  /*2090*/  REDG.E.ADD.64.STRONG.GPU desc[UR20][R10.64], R6 ;  /* 0x000000060a00798e */ /* 0x0009e4000c12e514 */
.L_x_176:
[----:B------:R-:W-:Y:S05]  /*20a0*/  BSYNC.RECONVERGENT B1 ;  /* 0x0000000000017941 */ /* 0x000fea0003800200 */
.L_x_175:
[----:B------:R-:W-:Y:S04]  /*20b0*/  BSSY.RECONVERGENT B1, `(.L_x_177) ;  /* 0x0000009000017945 */ /* 0x000fe80003800200 */
[----:B------:R-:W-:Y:S05]  /*20c0*/  @!P3 BRA `(.L_x_178) ;  /* 0x00000000001cb947 */ /* 0x000fea0003800000 */
[----:B----4-:R-:W4:Y:S01]  /*20d0*/  LDC.64 R6, c[0x0][0x380] ;  /* 0x0000e000ff067b82 */ /* 0x010f220000000a00 */
[----:B------:R-:W-:Y:S01]  /*20e0*/  IMAD R9, R3, 0x100, R4 ;  /* 0x0000010003097824 */ /* 0x000fe200078e0204 */
[----:B01----:R-:W-:Y:S01]  /*20f0*/  MOV R10, R2 ;  /* 0x00000002000a7202 */ /* 0x003fe20000000f00 */
[----:B------:R-:W-:Y:S02]  /*2100*/  IMAD.MOV.U32 R11, RZ, RZ, RZ ;  /* 0x000000ffff0b7224 */ /* 0x000fe400078e00ff */
[----:B------:R-:W-:-:S04]  /*2110*/  VIADD R9, R9, 0x300 ;  /* 0x0000030009097836 */ /* 0x000fc80000000000 */
[----:B----4-:R-:W-:-:S05]  /*2120*/  IMAD.WIDE.U32 R6, R9, 0x8, R6 ;  /* 0x0000000809067825 */ /* 0x010fca00078e0006 */
[----:B------:R0:W-:Y:S02]  /*2130*/  REDG.E.ADD.64.STRONG.GPU desc[UR20][R6.64], R10 ;  /* 0x0000000a0600798e */ /* 0x0001e4000c12e514 */
.L_x_178:
[----:B------:R-:W-:Y:S05]  /*2140*/  BSYNC.RECONVERGENT B1 ;  /* 0x0000000000017941 */ /* 0x000fea0003800200 */
.L_x_177:
[----:B------:R-:W-:-:S07]  /*2150*/  VIADD R3, R3, 0x4 ;  /* 0x0000000403037836 */ /* 0x000fce0000000000 */
.L_x_170:
[----:B------:R-:W-:Y:S01]  /*2160*/  UISETP.NE.AND UP0, UPT, UR25, URZ, UPT ;  /* 0x000000ff1900728c */ /* 0x000fe2000bf05270 */
[----:B------:R-:W-:Y:S08]  /*2170*/  BSSY.RECONVERGENT B1, `(.L_x_169) ;  /* 0x0000029000017945 */ /* 0x000ff00003800200 */
[----:B------:R-:W-:Y:S05]  /*2180*/  BRA.U !UP0, `(.L_x_179) ;  /* 0x00000001089c7547 */ /* 0x000fea000b800000 */
[----:B------:R-:W-:-:S13]  /*2190*/  ISETP.NE.AND P0, PT, R5, RZ, PT ;  /* 0x000000ff0500720c */ /* 0x000fda0003f05270 */
[----:B------:R-:W-:Y:S05]  /*21a0*/  @!P0 BRA `(.L_x_180) ;  /* 0x0000000000648947 */ /* 0x000fea0003800000 */
[----:B0---4-:R-:W-:Y:S01]  /*21b0*/  IMAD R6, R3, 0x400, R0 ;  /* 0x0000040003067824 */ /* 0x011fe200078e0200 */
[----:B------:R-:W-:Y:S04]  /*21c0*/  BSSY.RECONVERGENT B2, `(.L_x_181) ;  /* 0x000000c000027945 */ /* 0x000fe80003800200 */
[----:B------:R-:W0:Y:S04]  /*21d0*/  LDS R2, [R6] ;  /* 0x0000000006027984 */ /* 0x000e280000000800 */
[----:B------:R-:W4:Y:S01]  /*21e0*/  LDS R9, [R6+0x400] ;  /* 0x0004000006097984 */ /* 0x000f220000000800 */
[----:B0-----:R-:W-:-:S02]  /*21f0*/  ISETP.NE.AND P0, PT, R2, RZ, PT ;  /* 0x000000ff0200720c */ /* 0x001fc40003f05270 */
[----:B----4-:R-:W-:-:S11]  /*2200*/  ISETP.NE.AND P1, PT, R9, RZ, PT ;  /* 0x000000ff0900720c */ /* 0x010fd60003f25270 */
[----:B------:R-:W-:Y:S05]  /*2210*/  @!P0 BRA `(.L_x_182) ;  /* 0x0000000000188947 */ /* 0x000fea0003800000 */
[----:B------:R-:W0:Y:S01]  /*2220*/  LDC.64 R6, c[0x0][0x380] ;  /* 0x0000e000ff067b82 */ /* 0x000e220000000a00 */
[----:B-1----:R-:W-:-:S04]  /*2230*/  IMAD R11, R3, 0x100, R4 ;  /* 0x00000100030b7824 */ /* 0x002fc800078e0204 */
[----:B0-----:R-:W-:-:S04]  /*2240*/  IMAD.WIDE.U32 R10, R11, 0x8, R6 ;  /* 0x000000080b0a7825 */ /* 0x001fc800078e0006 */
[----:B------:R-:W-:Y:S02]  /*2250*/  IMAD.MOV.U32 R6, RZ, RZ, R2 ;  /* 0x000000ffff067224 */ /* 0x000fe400078e0002 */
[----:B------:R-:W-:-:S05]  /*2260*/  IMAD.MOV.U32 R7, RZ, RZ, RZ ;  /* 0x000000ffff077224 */ /* 0x000fca00078e00ff */
[----:B------:R0:W-:Y:S02]  /*2270*/  REDG.E.ADD.64.STRONG.GPU desc[UR20][R10.64], R6 ;  /* 0x000000060a00798e */ /* 0x0001e4000c12e514 */
.L_x_182:
[----:B------:R-:W-:Y:S05]  /*2280*/  BSYNC.RECONVERGENT B2 ;  /* 0x0000000000027941 */ /* 0x000fea0003800200 */
.L_x_181:
[----:B------:R-:W-:Y:S04]  /*2290*/  BSSY.RECONVERGENT B2, `(.L_x_183) ;  /* 0x0000009000027945 */ /* 0x000fe80003800200 */
[----:B------:R-:W-:Y:S05]  /*22a0*/  @!P1 BRA `(.L_x_184) ;  /* 0x00000000001c9947 */ /* 0x000fea0003800000 */
[----:B0-----:R-:W0:Y:S01]  /*22b0*/  LDC.64 R6, c[0x0][0x380] ;  /* 0x0000e000ff067b82 */ /* 0x001e220000000a00 */
[----:B------:R-:W-:-:S05]  /*22c0*/  LEA R2, R3, R4, 0x8 ;  /* 0x0000000403027211 */ /* 0x000fca00078e40ff */
[----:B-1----:R-:W-:-:S04]  /*22d0*/  VIADD R11, R2, 0x100 ;  /* 0x00000100020b7836 */ /* 0x002fc80000000000 */
[----:B0-----:R-:W-:-:S04]  /*22e0*/  IMAD.WIDE.U32 R10, R11, 0x8, R6 ;  /* 0x000000080b0a7825 */ /* 0x001fc800078e0006 */
[----:B------:R-:W-:Y:S02]  /*22f0*/  IMAD.MOV.U32 R6, RZ, RZ, R9 ;  /* 0x000000ffff067224 */ /* 0x000fe400078e0009 */
[----:B------:R-:W-:-:S05]  /*2300*/  IMAD.MOV.U32 R7, RZ, RZ, RZ ;  /* 0x000000ffff077224 */ /* 0x000fca00078e00ff */
[----:B------:R4:W-:Y:S02]  /*2310*/  REDG.E.ADD.64.STRONG.GPU desc[UR20][R10.64], R6 ;  /* 0x000000060a00798e */ /* 0x0009e4000c12e514 */
.L_x_184:
[----:B------:R-:W-:Y:S05]  /*2320*/  BSYNC.RECONVERGENT B2 ;  /* 0x0000000000027941 */ /* 0x000fea0003800200 */
.L_x_183:
[----:B------:R-:W-:-:S07]  /*2330*/  VIADD R3, R3, 0x2 ;  /* 0x0000000203037836 */ /* 0x000fce0000000000 */
.L_x_180:
[----:B------:R-:W-:-:S09]  /*2340*/  UISETP.NE.AND UP0, UPT, UR9, URZ, UPT ;  /* 0x000000ff0900728c */ /* 0x000fd2000bf05270 */
[----:B------:R-:W-:Y:S05]  /*2350*/  BRA.U !UP0, `(.L_x_179) ;  /* 0x0000000108287547 */ /* 0x000fea000b800000 */
[----:B------:R-:W-:-:S05]  /*2360*/  IMAD R2, R3, 0x400, R0 ;  /* 0x0000040003027824 */ /* 0x000fca00078e0200 */
[----:B------:R-:W5:Y:S02]  /*2370*/  LDS R9, [R2] ;  /* 0x0000000002097984 */ /* 0x000f640000000800 */
[----:B-----5:R-:W-:-:S13]  /*2380*/  ISETP.NE.AND P0, PT, R9, RZ, PT ;  /* 0x000000ff0900720c */ /* 0x020fda0003f05270 */
[----:B------:R-:W-:Y:S05]  /*2390*/  @!P0 BRA `(.L_x_179) ;  /* 0x0000000000188947 */ /* 0x000fea0003800000 */
[----:B0---4-:R-:W0:Y:S01]  /*23a0*/  LDC.64 R6, c[0x0][0x380] ;  /* 0x0000e000ff067b82 */ /* 0x011e220000000a00 */
[----:B------:R-:W-:-:S04]  /*23b0*/  IMAD R3, R3, 0x100, R4 ;  /* 0x0000010003037824 */ /* 0x000fc800078e0204 */
[----:B0-----:R-:W-:Y:S01]  /*23c0*/  IMAD.WIDE.U32 R2, R3, 0x8, R6 ;  /* 0x0000000803027825 */ /* 0x001fe200078e0006 */
[----:B------:R-:W-:-:S03]  /*23d0*/  MOV R6, R9 ;  /* 0x0000000900067202 */ /* 0x000fc60000000f00 */
[----:B------:R-:W-:-:S05]  /*23e0*/  IMAD.MOV.U32 R7, RZ, RZ, RZ ;  /* 0x000000ffff077224 */ /* 0x000fca00078e00ff */
[----:B------:R0:W-:Y:S02]  /*23f0*/  REDG.E.ADD.64.STRONG.GPU desc[UR20][R2.64], R6 ;  /* 0x000000060200798e */ /* 0x0001e4000c12e514 */
.L_x_179:
[----:B------:R-:W-:Y:S05]  /*2400*/  BSYNC.RECONVERGENT B1 ;  /* 0x0000000000017941 */ /* 0x000fea0003800200 */
.L_x_169:
[----:B------:R-:W-:-:S13]  /*2410*/  ISETP.GT.U32.AND P0, PT, R4, 0x7f, PT ;  /* 0x0000007f0400780c */ /* 0x000fda0003f04070 */
[----:B------:R-:W-:Y:S05]  /*2420*/  @P0 BRA `(.L_x_150) ;  /* 0x0000000800900947 */ /* 0x000fea0003800000 */
[----:B------:R-:W-:Y:S01]  /*2430*/  UISETP.GE.U32.AND UP0, UPT, UR22, 0x7, UPT ;  /* 0x000000071600788c */ /* 0x000fe2000bf06070 */
[----:B0-----:R-:W-:-:S08]  /*2440*/  IMAD.MOV.U32 R3, RZ, RZ, RZ ;  /* 0x000000ffff037224 */ /* 0x001fd000078e00ff */
[----:B------:R-:W-:Y:S05]  /*2450*/  BRA.U !UP0, `(.L_x_185) ;  /* 0x0000000508147547 */ /* 0x000fea000b800000 */
[----:B------:R-:W0:Y:S01]  /*2460*/  LDC.64 R2, c[0x0][0x380] ;  /* 0x0000e000ff027b82 */ /* 0x000e220000000a00 */
[----:B------:R-:W-:-:S07]  /*2470*/  IMAD.MOV.U32 R9, RZ, RZ, RZ ;  /* 0x000000ffff097224 */ /* 0x000fce00078e00ff */
.L_x_202:
[C---:B01--4-:R-:W-:Y:S01]  /*2480*/  IMAD R11, R9.reuse, 0x400, R0 ;  /* 0x00000400090b7824 */ /* 0x053fe200078e0200 */
[----:B------:R-:W-:Y:S01]  /*2490*/  BSSY.RECONVERGENT B1, `(.L_x_186) ;  /* 0x0000011000017945 */ /* 0x000fe20003800200 */
[C---:B--23--:R-:W-:Y:S02]  /*24a0*/  IMAD R7, R9.reuse, 0x100, R4 ;  /* 0x0000010009077824 */ /* 0x04cfe400078e0204 */
[----:B------:R-:W-:Y:S01]  /*24b0*/  VIADD R9, R9, 0x8 ;  /* 0x0000000809097836 */ /* 0x000fe20000000000 */
[----:B---3--:R-:W1:Y:S01]  /*24c0*/  LDS R14, [R11+0x200] ;  /* 0x000200000b0e7984 */ /* 0x008e620000000800 */
[----:B0-----:R-:W-:-:S03]  /*24d0*/  IMAD.WIDE.U32 R6, R7, 0x8, R2 ;  /* 0x0000000807067825 */ /* 0x001fc600078e0002 */
[----:B------:R-:W0:Y:S04]  /*24e0*/  LDS R13, [R11+0x600] ;  /* 0x000600000b0d7984 */ /* 0x000e280000000800 */
[----:B--2---:R2:W3:Y:S04]  /*24f0*/  LDS R17, [R11+0xa00] ;  /* 0x000a00000b117984 */ /* 0x0044e80000000800 */
[----:B------:R2:W4:Y:S04]  /*2500*/  LDS R18, [R11+0xe00] ;  /* 0x000e00000b127984 */ /* 0x0005280000000800 */
[----:B------:R2:W2:Y:S04]  /*2510*/  LDS R19, [R11+0x1200] ;  /* 0x001200000b137984 */ /* 0x0004a80000000800 */
[----:B------:R0:W2:Y:S04]  /*2520*/  LDS R16, [R11+0x1600] ;  /* 0x001600000b107984 */ /* 0x0000a80000000800 */
[----:B------:R0:W2:Y:S04]  /*2530*/  LDS R12, [R11+0x1a00] ;  /* 0x001a00000b0c7984 */ /* 0x0000a80000000800 */
[----:B------:R0:W2:Y:S01]  /*2540*/  LDS R10, [R11+0x1e00] ;  /* 0x001e00000b0a7984 */ /* 0x0000a20000000800 */
[----:B-1----:R-:W-:-:S02]  /*2550*/  ISETP.NE.AND P0, PT, R14, RZ, PT ;  /* 0x000000ff0e00720c */ /* 0x002fc40003f05270 */
[----:B0-----:R-:W-:-:S11]  /*2560*/  ISETP.NE.AND P1, PT, R13, RZ, PT ;  /* 0x000000ff0d00720c */ /* 0x001fd60003f25270 */
[----:B---34-:R-:W-:Y:S05]  /*2570*/  @!P0 BRA `(.L_x_187) ;  /* 0x0000000000088947 */ /* 0x018fea0003800000 */
[----:B------:R-:W-:-:S05]  /*2580*/  HFMA2 R15, -RZ, RZ, 0, 0 ;  /* 0x00000000ff0f7431 */ /* 0x000fca00000001ff */
[----:B------:R0:W-:Y:S02]  /*2590*/  REDG.E.ADD.64.STRONG.GPU desc[UR20][R6.64+0x400], R14 ;  /* 0x0004000e0600798e */ /* 0x0001e4000c12e514 */
.L_x_187:
[----:B------:R-:W-:Y:S05]  /*25a0*/  BSYNC.RECONVERGENT B1 ;  /* 0x0000000000017941 */ /* 0x000fea0003800200 */
.L_x_186:
[----:B------:R-:W-:Y:S04]  /*25b0*/  BSSY.RECONVERGENT B1, `(.L_x_188) ;  /* 0x0000005000017945 */ /* 0x000fe80003800200 */
[----:B------:R-:W-:Y:S05]  /*25c0*/  @!P1 BRA `(.L_x_189) ;  /* 0x00000000000c9947 */ /* 0x000fea0003800000 */
[----:B0-----:R-:W-:Y:S02]  /*25d0*/  IMAD.MOV.U32 R14, RZ, RZ, R13 ;  /* 0x000000ffff0e7224 */ /* 0x001fe400078e000d */
[----:B------:R-:W-:-:S05]  /*25e0*/  IMAD.MOV.U32 R15, RZ, RZ, RZ ;  /* 0x000000ffff0f7224 */ /* 0x000fca00078e00ff */
[----:B------:R1:W-:Y:S02]  /*25f0*/  REDG.E.ADD.64.STRONG.GPU desc[UR20][R6.64+0xc00], R14 ;  /* 0x000c000e0600798e */ /* 0x0003e4000c12e514 */
.L_x_189:
[----:B------:R-:W-:Y:S05]  /*2600*/  BSYNC.RECONVERGENT B1 ;  /* 0x0000000000017941 */ /* 0x000fea0003800200 */
.L_x_188:
[----:B------:R-:W-:Y:S01]  /*2610*/  ISETP.NE.AND P6, PT, R17, RZ, PT ;  /* 0x000000ff1100720c */ /* 0x000fe20003fc5270 */
[----:B------:R-:W-:Y:S01]  /*2620*/  BSSY.RECONVERGENT B1, `(.L_x_190) ;  /* 0x000000b000017945 */ /* 0x000fe20003800200 */
[----:B------:R-:W-:Y:S02]  /*2630*/  ISETP.NE.AND P0, PT, R9, UR27, PT ;  /* 0x0000001b09007c0c */ /* 0x000fe4000bf05270 */
[----:B------:R-:W-:Y:S02]  /*2640*/  ISETP.NE.AND P1, PT, R18, RZ, PT ;  /* 0x000000ff1200720c */ /* 0x000fe40003f25270 */
[----:B--2---:R-:W-:Y:S02]  /*2650*/  ISETP.NE.AND P2, PT, R19, RZ, PT ;  /* 0x000000ff1300720c */ /* 0x004fe40003f45270 */
[----:B------:R-:W-:Y:S02]  /*2660*/  ISETP.NE.AND P3, PT, R16, RZ, PT ;  /* 0x000000ff1000720c */ /* 0x000fe40003f65270 */
[----:B------:R-:W-:-:S02]  /*2670*/  ISETP.NE.AND P4, PT, R12, RZ, PT ;  /* 0x000000ff0c00720c */ /* 0x000fc40003f85270 */
[----:B------:R-:W-:Y:S01]  /*2680*/  ISETP.NE.AND P5, PT, R10, RZ, PT ;  /* 0x000000ff0a00720c */ /* 0x000fe20003fa5270 */
[----:B------:R-:W-:-:S12]  /*2690*/  @!P6 BRA `(.L_x_191) ;  /* 0x00000000000ce947 */ /* 0x000fd80003800000 */
[----:B01----:R-:W-:Y:S02]  /*26a0*/  IMAD.MOV.U32 R14, RZ, RZ, R17 ;  /* 0x000000ffff0e7224 */ /* 0x003fe400078e0011 */
[----:B------:R-:W-:-:S05]  /*26b0*/  IMAD.MOV.U32 R15, RZ, RZ, RZ ;  /* 0x000000ffff0f7224 */ /* 0x000fca00078e00ff */
[----:B------:R2:W-:Y:S02]  /*26c0*/  REDG.E.ADD.64.STRONG.GPU desc[UR20][R6.64+0x1400], R14 ;  /* 0x0014000e0600798e */ /* 0x0005e4000c12e514 */
.L_x_191:
[----:B------:R-:W-:Y:S05]  /*26d0*/  BSYNC.RECONVERGENT B1 ;  /* 0x0000000000017941 */ /* 0x000fea0003800200 */
.L_x_190:
[----:B------:R-:W-:Y:S04]  /*26e0*/  BSSY.RECONVERGENT B1, `(.L_x_192) ;  /* 0x0000005000017945 */ /* 0x000fe80003800200 */
[----:B------:R-:W-:Y:S05]  /*26f0*/  @!P1 BRA `(.L_x_193) ;  /* 0x00000000000c9947 */ /* 0x000fea0003800000 */
[----:B012---:R-:W-:Y:S02]  /*2700*/  IMAD.MOV.U32 R14, RZ, RZ, R18 ;  /* 0x000000ffff0e7224 */ /* 0x007fe400078e0012 */
[----:B------:R-:W-:-:S05]  /*2710*/  IMAD.MOV.U32 R15, RZ, RZ, RZ ;  /* 0x000000ffff0f7224 */ /* 0x000fca00078e00ff */
[----:B------:R3:W-:Y:S02]  /*2720*/  REDG.E.ADD.64.STRONG.GPU desc[UR20][R6.64+0x1c00], R14 ;  /* 0x001c000e0600798e */ /* 0x0007e4000c12e514 */
.L_x_193:
[----:B------:R-:W-:Y:S05]  /*2730*/  BSYNC.RECONVERGENT B1 ;  /* 0x0000000000017941 */ /* 0x000fea0003800200 */
.L_x_192:
[----:B------:R-:W-:Y:S04]  /*2740*/  BSSY.RECONVERGENT B1, `(.L_x_194) ;  /* 0x0000005000017945 */ /* 0x000fe80003800200 */
[----:B------:R-:W-:Y:S05]  /*2750*/  @!P2 BRA `(.L_x_195) ;  /* 0x00000000000ca947 */ /* 0x000fea0003800000 */
[----:B0123--:R-:W-:Y:S01]  /*2760*/  MOV R14, R19 ;  /* 0x00000013000e7202 */ /* 0x00ffe20000000f00 */
[----:B------:R-:W-:-:S05]  /*2770*/  IMAD.MOV.U32 R15, RZ, RZ, RZ ;  /* 0x000000ffff0f7224 */ /* 0x000fca00078e00ff */
[----:B------:R4:W-:Y:S02]  /*2780*/  REDG.E.ADD.64.STRONG.GPU desc[UR20][R6.64+0x2400], R14 ;  /* 0x0024000e0600798e */ /* 0x0009e4000c12e514 */
.L_x_195:
[----:B------:R-:W-:Y:S05]  /*2790*/  BSYNC.RECONVERGENT B1 ;  /* 0x0000000000017941 */ /* 0x000fea0003800200 */
.L_x_194:
[----:B------:R-:W-:Y:S04]  /*27a0*/  BSSY.RECONVERGENT B1, `(.L_x_196) ;  /* 0x0000004000017945 */ /* 0x000fe80003800200 */
[----:B------:R-:W-:Y:S05]  /*27b0*/  @!P3 BRA `(.L_x_197) ;  /* 0x000000000008b947 */ /* 0x000fea0003800000 */
[----:B------:R-:W-:-:S05]  /*27c0*/  IMAD.MOV.U32 R17, RZ, RZ, RZ ;  /* 0x000000ffff117224 */ /* 0x000fca00078e00ff */
[----:B------:R0:W-:Y:S02]  /*27d0*/  REDG.E.ADD.64.STRONG.GPU desc[UR20][R6.64+0x2c00], R16 ;  /* 0x002c00100600798e */ /* 0x0001e4000c12e514 */
.L_x_197:
[----:B------:R-:W-:Y:S05]  /*27e0*/  BSYNC.RECONVERGENT B1 ;  /* 0x0000000000017941 */ /* 0x000fea0003800200 */
.L_x_196:
[----:B------:R-:W-:Y:S04]  /*27f0*/  BSSY.RECONVERGENT B1, `(.L_x_198) ;  /* 0x0000004000017945 */ /* 0x000fe80003800200 */
[----:B------:R-:W-:Y:S05]  /*2800*/  @!P4 BRA `(.L_x_199) ;  /* 0x000000000008c947 */ /* 0x000fea0003800000 */
[----:B------:R-:W-:-:S05]  /*2810*/  IMAD.MOV.U32 R13, RZ, RZ, RZ ;  /* 0x000000ffff0d7224 */ /* 0x000fca00078e00ff */
[----:B------:R0:W-:Y:S02]  /*2820*/  REDG.E.ADD.64.STRONG.GPU desc[UR20][R6.64+0x3400], R12 ;  /* 0x0034000c0600798e */ /* 0x0001e4000c12e514 */
.L_x_199:
[----:B------:R-:W-:Y:S05]  /*2830*/  BSYNC.RECONVERGENT B1 ;  /* 0x0000000000017941 */ /* 0x000fea0003800200 */
.L_x_198:
[----:B------:R-:W-:Y:S04]  /*2840*/  BSSY.RECONVERGENT B1, `(.L_x_200) ;  /* 0x0000004000017945 */ /* 0x000fe80003800200 */
[----:B------:R-:W-:Y:S05]  /*2850*/  @!P5 BRA `(.L_x_201) ;  /* 0x000000000008d947 */ /* 0x000fea0003800000 */
[----:B------:R-:W-:-:S05]  /*2860*/  IMAD.MOV.U32 R11, RZ, RZ, RZ ;  /* 0x000000ffff0b7224 */ /* 0x000fca00078e00ff */
[----:B------:R0:W-:Y:S02]  /*2870*/  REDG.E.ADD.64.STRONG.GPU desc[UR20][R6.64+0x3c00], R10 ;  /* 0x003c000a0600798e */ /* 0x0001e4000c12e514 */
.L_x_201:
[----:B------:R-:W-:Y:S05]  /*2880*/  BSYNC.RECONVERGENT B1 ;  /* 0x0000000000017941 */ /* 0x000fea0003800200 */
.L_x_200:
[----:B------:R-:W-:Y:S05]  /*2890*/  @P0 BRA `(.L_x_202) ;  /* 0xfffffff800f80947 */ /* 0x000fea000383ffff */
[----:B------:R-:W-:-:S07]  /*28a0*/  IMAD.U32 R3, RZ, RZ, UR27 ;  /* 0x0000001bff037e24 */ /* 0x000fce000f8e00ff */
.L_x_185:
[----:B------:R-:W-:-:S09]  /*28b0*/  UISETP.NE.AND UP0, UPT, UR24, URZ, UPT ;  /* 0x000000ff1800728c */ /* 0x000fd2000bf05270 */
[----:B------:R-:W-:Y:S05]  /*28c0*/  BRA.U !UP0, `(.L_x_150) ;  /* 0x0000000508687547 */ /* 0x000fea000b800000 */
[----:B------:R-:W-:-:S13]  /*28d0*/  ISETP.GE.U32.AND P0, PT, R8, 0x3, PT ;  /* 0x000000030800780c */ /* 0x000fda0003f06070 */
[----:B------:R-:W-:Y:S05]  /*28e0*/  @!P0 BRA `(.L_x_203) ;  /* 0x0000000000bc8947 */ /* 0x000fea0003800000 */
[----:B01234-:R-:W-:Y:S01]  /*28f0*/  IMAD R7, R3, 0x400, R0 ;  /* 0x0000040003077824 */ /* 0x01ffe200078e0200 */
[----:B------:R-:W-:Y:S04]  /*2900*/  BSSY.RECONVERGENT B1, `(.L_x_204) ;  /* 0x000000f000017945 */ /* 0x000fe80003800200 */
[----:B------:R-:W0:Y:S04]  /*2910*/  LDS R10, [R7+0x200] ;  /* 0x00020000070a7984 */ /* 0x000e280000000800 */
[----:B------:R-:W1:Y:S04]  /*2920*/  LDS R12, [R7+0x600] ;  /* 0x00060000070c7984 */ /* 0x000e680000000800 */
[----:B------:R-:W2:Y:S04]  /*2930*/  LDS R6, [R7+0xa00] ;  /* 0x000a000007067984 */ /* 0x000ea80000000800 */
[----:B------:R-:W3:Y:S01]  /*2940*/  LDS R2, [R7+0xe00] ;  /* 0x000e000007027984 */ /* 0x000ee20000000800 */
[----:B0-----:R-:W-:-:S02]  /*2950*/  ISETP.NE.AND P0, PT, R10, RZ, PT ;  /* 0x000000ff0a00720c */ /* 0x001fc40003f05270 */
[----:B-1----:R-:W-:Y:S02]  /*2960*/  ISETP.NE.AND P1, PT, R12, RZ, PT ;  /* 0x000000ff0c00720c */ /* 0x002fe40003f25270 */
[----:B--2---:R-:W-:Y:S02]  /*2970*/  ISETP.NE.AND P2, PT, R6, RZ, PT ;  /* 0x000000ff0600720c */ /* 0x004fe40003f45270 */
[----:B---3--:R-:W-:-:S07]  /*2980*/  ISETP.NE.AND P3, PT, R2, RZ, PT ;  /* 0x000000ff0200720c */ /* 0x008fce0003f65270 */
[----:B------:R-:W-:Y:S06]  /*2990*/  @!P0 BRA `(.L_x_205) ;  /* 0x0000000000148947 */ /* 0x000fec0003800000 */
[----:B------:R-:W0:Y:S01]  /*29a0*/  LDC.64 R8, c[0x0][0x380] ;  /* 0x0000e000ff087b82 */ /* 0x000e220000000a00 */
[----:B------:R-:W-:Y:S01]  /*29b0*/  LEA R7, R3, R4, 0x8 ;  /* 0x0000000403077211 */ /* 0x000fe200078e40ff */
[----:B------:R-:W-:-:S04]  /*29c0*/  IMAD.MOV.U32 R11, RZ, RZ, RZ ;  /* 0x000000ffff0b7224 */ /* 0x000fc800078e00ff */
[----:B0-----:R-:W-:-:S05]  /*29d0*/  IMAD.WIDE.U32 R8, R7, 0x8, R8 ;  /* 0x0000000807087825 */ /* 0x001fca00078e0008 */
[----:B------:R0:W-:Y:S02]  /*29e0*/  REDG.E.ADD.64.STRONG.GPU desc[UR20][R8.64+0x400], R10 ;  /* 0x0004000a0800798e */ /* 0x0001e4000c12e514 */
.L_x_205:
[----:B------:R-:W-:Y:S05]  /*29f0*/  BSYNC.RECONVERGENT B1 ;  /* 0x0000000000017941 */ /* 0x000fea0003800200 */
.L_x_204:
[----:B------:R-:W-:Y:S04]  /*2a00*/  BSSY.RECONVERGENT B1, `(.L_x_206) ;  /* 0x0000009000017945 */ /* 0x000fe80003800200 */
[----:B------:R-:W-:Y:S05]  /*2a10*/  @!P1 BRA `(.L_x_207) ;  /* 0x00000000001c9947 */ /* 0x000fea0003800000 */
[----:B0-----:R-:W0:Y:S01]  /*2a20*/  LDC.64 R8, c[0x0][0x380] ;  /* 0x0000e000ff087b82 */ /* 0x001e220000000a00 */
[----:B------:R-:W-:Y:S02]  /*2a30*/  IMAD R7, R3, 0x100, R4 ;  /* 0x0000010003077824 */ /* 0x000fe400078e0204 */
[----:B------:R-:W-:Y:S02]  /*2a40*/  IMAD.MOV.U32 R10, RZ, RZ, R12 ;  /* 0x000000ffff0a7224 */ /* 0x000fe400078e000c */
[----:B------:R-:W-:Y:S02]  /*2a50*/  VIADD R7, R7, 0x100 ;  /* 0x0000010007077836 */ /* 0x000fe40000000000 */
[----:B------:R-:W-:Y:S02]  /*2a60*/  IMAD.MOV.U32 R11, RZ, RZ, RZ ;  /* 0x000000ffff0b7224 */ /* 0x000fe400078e00ff */
[----:B0-----:R-:W-:-:S05]  /*2a70*/  IMAD.WIDE.U32 R8, R7, 0x8, R8 ;  /* 0x0000000807087825 */ /* 0x001fca00078e0008 */
[----:B------:R1:W-:Y:S02]  /*2a80*/  REDG.E.ADD.64.STRONG.GPU desc[UR20][R8.64+0x400], R10 ;  /* 0x0004000a0800798e */ /* 0x0003e4000c12e514 */
.L_x_207:
[----:B------:R-:W-:Y:S05]  /*2a90*/  BSYNC.RECONVERGENT B1 ;  /* 0x0000000000017941 */ /* 0x000fea0003800200 */
.L_x_206:
[----:B------:R-:W-:Y:S04]  /*2aa0*/  BSSY.RECONVERGENT B1, `(.L_x_208) ;  /* 0x0000008000017945 */ /* 0x000fe80003800200 */
[----:B------:R-:W-:Y:S05]  /*2ab0*/  @!P2 BRA `(.L_x_209) ;  /* 0x000000000018a947 */ /* 0x000fea0003800000 */
[----:B01----:R-:W0:Y:S01]  /*2ac0*/  LDC.64 R8, c[0x0][0x380] ;  /* 0x0000e000ff087b82 */ /* 0x003e220000000a00 */
[----:B------:R-:W-:-:S05]  /*2ad0*/  IMAD R7, R3, 0x100, R4 ;  /* 0x0000010003077824 */ /* 0x000fca00078e0204 */
[----:B------:R-:W-:-:S05]  /*2ae0*/  IADD3 R7, PT, PT, R7, 0x200, RZ ;  /* 0x0000020007077810 */ /* 0x000fca0007ffe0ff */
[----:B0-----:R-:W-:-:S04]  /*2af0*/  IMAD.WIDE.U32 R8, R7, 0x8, R8 ;  /* 0x0000000807087825 */ /* 0x001fc800078e0008 */
[----:B------:R-:W-:-:S05]  /*2b00*/  IMAD.MOV.U32 R7, RZ, RZ, RZ ;  /* 0x000000ffff077224 */ /* 0x000fca00078e00ff */
[----:B------:R2:W-:Y:S02]  /*2b10*/  REDG.E.ADD.64.STRONG.GPU desc[UR20][R8.64+0x400], R6 ;  /* 0x000400060800798e */ /* 0x0005e4000c12e514 */
.L_x_209:
[----:B------:R-:W-:Y:S05]  /*2b20*/  BSYNC.RECONVERGENT B1 ;  /* 0x0000000000017941 */ /* 0x000fea0003800200 */
.L_x_208:
[----:B------:R-:W-:Y:S04]  /*2b30*/  BSSY.RECONVERGENT B1, `(.L_x_210) ;  /* 0x0000009000017945 */ /* 0x000fe80003800200 */
[----:B------:R-:W-:Y:S05]  /*2b40*/  @!P3 BRA `(.L_x_211) ;  /* 0x00000000001cb947 */ /* 0x000fea0003800000 */
[----:B--2---:R-:W2:Y:S01]  /*2b50*/  LDC.64 R6, c[0x0][0x380] ;  /* 0x0000e000ff067b82 */ /* 0x004ea20000000a00 */
[----:B01----:R-:W-:Y:S02]  /*2b60*/  IMAD R9, R3, 0x100, R4 ;  /* 0x0000010003097824 */ /* 0x003fe400078e0204 */
[----:B------:R-:W-:Y:S02]  /*2b70*/  IMAD.MOV.U32 R8, RZ, RZ, R2 ;  /* 0x000000ffff087224 */ /* 0x000fe400078e0002 */
[----:B------:R-:W-:-:S04]  /*2b80*/  VIADD R9, R9, 0x300 ;  /* 0x0000030009097836 */ /* 0x000fc80000000000 */
[----:B--2---:R-:W-:-:S04]  /*2b90*/  IMAD.WIDE.U32 R6, R9, 0x8, R6 ;  /* 0x0000000809067825 */ /* 0x004fc800078e0006 */
[----:B------:R-:W-:-:S05]  /*2ba0*/  IMAD.MOV.U32 R9, RZ, RZ, RZ ;  /* 0x000000ffff097224 */ /* 0x000fca00078e00ff */
[----:B------:R3:W-:Y:S02]  /*2bb0*/  REDG.E.ADD.64.STRONG.GPU desc[UR20][R6.64+0x400], R8 ;  /* 0x000400080600798e */ /* 0x0007e4000c12e514 */
.L_x_211:
[----:B------:R-:W-:Y:S05]  /*2bc0*/  BSYNC.RECONVERGENT B1 ;  /* 0x0000000000017941 */ /* 0x000fea0003800200 */
.L_x_210:
[----:B------:R-:W-:-:S07]  /*2bd0*/  VIADD R3, R3, 0x4 ;  /* 0x0000000403037836 */ /* 0x000fce0000000000 */
.L_x_203:
[----:B------:R-:W-:-:S09]  /*2be0*/  UISETP.NE.AND UP0, UPT, UR25, URZ, UPT ;  /* 0x000000ff1900728c */ /* 0x000fd2000bf05270 */
[----:B------:R-:W-:Y:S05]  /*2bf0*/  BRA.U !UP0, `(.L_x_150) ;  /* 0x00000001089c7547 */ /* 0x000fea000b800000 */
[----:B------:R-:W-:-:S13]  /*2c00*/  ISETP.NE.AND P0, PT, R5, RZ, PT ;  /* 0x000000ff0500720c */ /* 0x000fda0003f05270 */
[----:B------:R-:W-:Y:S05]  /*2c10*/  @!P0 BRA `(.L_x_212) ;  /* 0x0000000000648947 */ /* 0x000fea0003800000 */
[----:B01234-:R-:W-:Y:S01]  /*2c20*/  LEA R6, R3, R0, 0xa ;  /* 0x0000000003067211 */ /* 0x01ffe200078e50ff */
[----:B------:R-:W-:Y:S04]  /*2c30*/  BSSY.RECONVERGENT B1, `(.L_x_213) ;  /* 0x000000c000017945 */ /* 0x000fe80003800200 */
[----:B------:R-:W0:Y:S04]  /*2c40*/  LDS R2, [R6+0x200] ;  /* 0x0002000006027984 */ /* 0x000e280000000800 */
[----:B------:R-:W1:Y:S01]  /*2c50*/  LDS R5, [R6+0x600] ;  /* 0x0006000006057984 */ /* 0x000e620000000800 */
[----:B0-----:R-:W-:-:S02]  /*2c60*/  ISETP.NE.AND P0, PT, R2, RZ, PT ;  /* 0x000000ff0200720c */ /* 0x001fc40003f05270 */
[----:B-1----:R-:W-:-:S11]  /*2c70*/  ISETP.NE.AND P1, PT, R5, RZ, PT ;  /* 0x000000ff0500720c */ /* 0x002fd60003f25270 */
[----:B------:R-:W-:Y:S05]  /*2c80*/  @!P0 BRA `(.L_x_214) ;  /* 0x0000000000188947 */ /* 0x000fea0003800000 */
[----:B------:R-:W0:Y:S01]  /*2c90*/  LDC.64 R6, c[0x0][0x380] ;  /* 0x0000e000ff067b82 */ /* 0x000e220000000a00 */
[----:B------:R-:W-:-:S04]  /*2ca0*/  IMAD R9, R3, 0x100, R4 ;  /* 0x0000010003097824 */ /* 0x000fc800078e0204 */
[----:B0-----:R-:W-:-:S04]  /*2cb0*/  IMAD.WIDE.U32 R8, R9, 0x8, R6 ;  /* 0x0000000809087825 */ /* 0x001fc800078e0006 */
[----:B------:R-:W-:Y:S02]  /*2cc0*/  IMAD.MOV.U32 R6, RZ, RZ, R2 ;  /* 0x000000ffff067224 */ /* 0x000fe400078e0002 */
[----:B------:R-:W-:-:S05]  /*2cd0*/  IMAD.MOV.U32 R7, RZ, RZ, RZ ;  /* 0x000000ffff077224 */ /* 0x000fca00078e00ff */
[----:B------:R0:W-:Y:S02]  /*2ce0*/  REDG.E.ADD.64.STRONG.GPU desc[UR20][R8.64+0x400], R6 ;  /* 0x000400060800798e */ /* 0x0001e4000c12e514 */
.L_x_214:
[----:B------:R-:W-:Y:S05]  /*2cf0*/  BSYNC.RECONVERGENT B1 ;  /* 0x0000000000017941 */ /* 0x000fea0003800200 */
.L_x_213:
[----:B------:R-:W-:Y:S04]  /*2d00*/  BSSY.RECONVERGENT B1, `(.L_x_215) ;  /* 0x0000009000017945 */ /* 0x000fe80003800200 */
[----:B------:R-:W-:Y:S05]  /*2d10*/  @!P1 BRA `(.L_x_216) ;  /* 0x00000000001c9947 */ /* 0x000fea0003800000 */
[----:B0-----:R-:W0:Y:S01]  /*2d20*/  LDC.64 R6, c[0x0][0x380] ;  /* 0x0000e000ff067b82 */ /* 0x001e220000000a00 */
[----:B------:R-:W-:-:S04]  /*2d30*/  IMAD R2, R3, 0x100, R4 ;  /* 0x0000010003027824 */ /* 0x000fc800078e0204 */
[----:B------:R-:W-:-:S04]  /*2d40*/  VIADD R9, R2, 0x100 ;  /* 0x0000010002097836 */ /* 0x000fc80000000000 */
[----:B0-----:R-:W-:-:S04]  /*2d50*/  IMAD.WIDE.U32 R8, R9, 0x8, R6 ;  /* 0x0000000809087825 */ /* 0x001fc800078e0006 */
[----:B------:R-:W-:Y:S02]  /*2d60*/  HFMA2 R7, -RZ, RZ, 0, 0 ;  /* 0x00000000ff077431 */ /* 0x000fe400000001ff */
[----:B------:R-:W-:-:S05]  /*2d70*/  IMAD.MOV.U32 R6, RZ, RZ, R5 ;  /* 0x000000ffff067224 */ /* 0x000fca00078e0005 */
[----:B------:R1:W-:Y:S02]  /*2d80*/  REDG.E.ADD.64.STRONG.GPU desc[UR20][R8.64+0x400], R6 ;  /* 0x000400060800798e */ /* 0x0003e4000c12e514 */
.L_x_216:
[----:B------:R-:W-:Y:S05]  /*2d90*/  BSYNC.RECONVERGENT B1 ;  /* 0x0000000000017941 */ /* 0x000fea0003800200 */
.L_x_215:
[----:B------:R-:W-:-:S07]  /*2da0*/  VIADD R3, R3, 0x2 ;  /* 0x0000000203037836 */ /* 0x000fce0000000000 */
.L_x_212:
[----:B------:R-:W-:-:S09]  /*2db0*/  UISETP.NE.AND UP0, UPT, UR9, URZ, UPT ;  /* 0x000000ff0900728c */ /* 0x000fd2000bf05270 */
[----:B------:R-:W-:Y:S05]  /*2dc0*/  BRA.U !UP0, `(.L_x_150) ;  /* 0x0000000108287547 */ /* 0x000fea000b800000 */
[----:B------:R-:W-:-:S05]  /*2dd0*/  IMAD R2, R3, 0x400, R0 ;  /* 0x0000040003027824 */ /* 0x000fca00078e0200 */
[----:B------:R-:W5:Y:S02]  /*2de0*/  LDS R5, [R2+0x200] ;  /* 0x0002000002057984 */ /* 0x000f640000000800 */
[----:B-----5:R-:W-:-:S13]  /*2df0*/  ISETP.NE.AND P0, PT, R5, RZ, PT ;  /* 0x000000ff0500720c */ /* 0x020fda0003f05270 */
[----:B------:R-:W-:Y:S05]  /*2e00*/  @!P0 BRA `(.L_x_150) ;  /* 0x0000000000188947 */ /* 0x000fea0003800000 */
[----:B01234-:R-:W0:Y:S01]  /*2e10*/  LDC.64 R6, c[0x0][0x380] ;  /* 0x0000e000ff067b82 */ /* 0x01fe220000000a00 */
[----:B------:R-:W-:-:S04]  /*2e20*/  IMAD R3, R3, 0x100, R4 ;  /* 0x0000010003037824 */ /* 0x000fc800078e0204 */
[----:B0-----:R-:W-:-:S04]  /*2e30*/  IMAD.WIDE.U32 R2, R3, 0x8, R6 ;  /* 0x0000000803027825 */ /* 0x001fc800078e0006 */
[----:B------:R-:W-:Y:S02]  /*2e40*/  IMAD.MOV.U32 R6, RZ, RZ, R5 ;  /* 0x000000ffff067224 */ /* 0x000fe400078e0005 */
[----:B------:R-:W-:-:S05]  /*2e50*/  IMAD.MOV.U32 R7, RZ, RZ, RZ ;  /* 0x000000ffff077224 */ /* 0x000fca00078e00ff */
[----:B------:R0:W-:Y:S02]  /*2e60*/  REDG.E.ADD.64.STRONG.GPU desc[UR20][R2.64+0x400], R6 ;  /* 0x000400060200798e */ /* 0x0001e4000c12e514 */
.L_x_150:
[----:B------:R-:W-:Y:S05]  /*2e70*/  BSYNC.RECONVERGENT B0 ;  /* 0x0000000000007941 */ /* 0x000fea0003800200 */
.L_x_149:
[----:B------:R-:W-:Y:S01]  /*2e80*/  BAR.SYNC.DEFER_BLOCKING 0x0 ;  /* 0x0000000000007b1d */ /* 0x000fe20000010000 */
[----:B------:R-:W-:-:S04]  /*2e90*/  UIADD3 UR6, UP0, UPT, UR6, 0x1, URZ ;  /* 0x0000000106067890 */ /* 0x000fc8000ff1e0ff */
[----:B------:R-:W-:Y:S02]  /*2ea0*/  UIADD3.X UR7, UPT, UPT, URZ, UR7, URZ, UP0, !UPT ;  /* 0x00000007ff077290 */ /* 0x000fe400087fe4ff */
[----:B------:R-:W-:-:S04]  /*2eb0*/  UISETP.NE.U32.AND UP0, UPT, UR6, UR11, UPT ;  /* 0x0000000b0600728c */ /* 0x000fc8000bf05070 */
[----:B------:R-:W-:-:S09]  /*2ec0*/  UISETP.NE.AND.EX UP0, UPT, UR7, UR12, UPT, UP0 ;  /* 0x0000000c0700728c */ /* 0x000fd2000bf05300 */
[----:B------:R-:W-:Y:S05]  /*2ed0*/  BRA.U UP0, `(.L_x_217) ;  /* 0xffffffd100f07547 */ /* 0x000fea000b83ffff */
[----:B------:R-:W-:Y:S05]  /*2ee0*/  EXIT ;  /* 0x000000000000794d */ /* 0x000fea0003800000 */
.L_x_218:
        /* <DEDUP_REMOVED lines=9> */
.L_x_1454:


//--------------------- .text._ZN3cub18CUB_300001_SM_10006detail10radix_sort31DeviceRadixSortSingleTileKernelINS1_5radix10policy_hubIiNS0_8NullTypeEyE10Policy1000ELNS0_9SortOrderE0EiS6_yNS1_21identity_decomposer_tEEEvPKT1_PSB_PKT2_PSF_T3_iiT4_ --------------------------
	.section	.text._ZN3cub18CUB_300001_SM_10006detail10radix_sort31DeviceRadixSortSingleTileKernelINS1_5radix10policy_hubIiNS0_8NullTypeEyE10Policy1000ELNS0_9SortOrderE0EiS6_yNS1_21identity_decomposer_tEEEvPKT1_PSB_PKT2_PSF_T3_iiT4_,"ax",@progbits
	.align	128
        .global         _ZN3cub18CUB_300001_SM_10006detail10radix_sort31DeviceRadixSortSingleTileKernelINS1_5radix10policy_hubIiNS0_8NullTypeEyE10Policy1000ELNS0_9SortOrderE0EiS6_yNS1_21identity_decomposer_tEEEvPKT1_PSB_PKT2_PSF_T3_iiT4_
        .type           _ZN3cub18CUB_300001_SM_10006detail10radix_sort31DeviceRadixSortSingleTileKernelINS1_5radix10policy_hubIiNS0_8NullTypeEyE10Policy1000ELNS0_9SortOrderE0EiS6_yNS1_21identity_decomposer_tEEEvPKT1_PSB_PKT2_PSF_T3_iiT4_,@function
        .size           _ZN3cub18CUB_300001_SM_10006detail10radix_sort31DeviceRadixSortSingleTileKernelINS1_5radix10policy_hubIiNS0_8NullTypeEyE10Policy1000ELNS0_9SortOrderE0EiS6_yNS1_21identity_decomposer_tEEEvPKT1_PSB_PKT2_PSF_T3_iiT4_,(.L_x_1455 - _ZN3cub18CUB_300001_SM_10006detail10radix_sort31DeviceRadixSortSingleTileKernelINS1_5radix10policy_hubIiNS0_8NullTypeEyE10Policy1000ELNS0_9SortOrderE0EiS6_yNS1_21identity_decomposer_tEEEvPKT1_PSB_PKT2_PSF_T3_iiT4_)
        .other          _ZN3cub18CUB_300001_SM_10006detail10radix_sort31DeviceRadixSortSingleTileKernelINS1_5radix10policy_hubIiNS0_8NullTypeEyE10Policy1000ELNS0_9SortOrderE0EiS6_yNS1_21identity_decomposer_tEEEvPKT1_PSB_PKT2_PSF_T3_iiT4_,@"STO_CUDA_ENTRY STV_DEFAULT"
_ZN3cub18CUB_300001_SM_10006detail10radix_sort31DeviceRadixSortSingleTileKernelINS1_5radix10policy_hubIiNS0_8NullTypeEyE10Policy1000ELNS0_9SortOrderE0EiS6_yNS1_21identity_decomposer_tEEEvPKT1_PSB_PKT2_PSF_T3_iiT4_:
.text._ZN3cub18CUB_300001_SM_10006detail10radix_sort31DeviceRadixSortSingleTileKernelINS1_5radix10policy_hubIiNS0_8NullTypeEyE10Policy1000ELNS0_9SortOrderE0EiS6_yNS1_21identity_decomposer_tEEEvPKT1_PSB_PKT2_PSF_T3_iiT4_:
[----:B------:R-:W-:Y:S01]  /*0000*/  LDC R1, c[0x0][0x37c] ;  /* 0x0000df00ff017b82 */ /* 0x000fe20000000800 */
[----:B------:R-:W0:Y:S01]  /*0010*/  S2R R0, SR_TID.X ;  /* 0x0000000000007919 */ /* 0x000e220000002100 */
[----:B------:R-:W1:Y:S06]  /*0020*/  LDCU UR4, c[0x0][0x3a0] ;  /* 0x00007400ff0477ac */ /* 0x000e6c0008000800 */
[----:B------:R-:W2:Y:S01]  /*0030*/  LDC.64 R4, c[0x0][0x380] ;  /* 0x0000e000ff047b82 */ /* 0x000ea20000000a00 */
[----:B------:R-:W3:Y:S01]  /*0040*/  LDCU.64 UR8, c[0x0][0x358] ;  /* 0x00006b00ff0877ac */ /* 0x000ee20008000a00 */
[----:B------:R-:W-:-:S02]  /*0050*/  IMAD.MOV.U32 R13, RZ, RZ, -0x1 ;  /* 0xffffffffff0d7424 */ /* 0x000fc400078e00ff */
[----:B------:R-:W-:Y:S02]  /*0060*/  IMAD.MOV.U32 R14, RZ, RZ, -0x1 ;  /* 0xffffffffff0e7424 */ /* 0x000fe400078e00ff */
[----:B------:R-:W-:Y:S02]  /*0070*/  IMAD.MOV.U32 R20, RZ, RZ, -0x1 ;  /* 0xffffffffff147424 */ /* 0x000fe400078e00ff */
[----:B------:R-:W-:Y:S01]  /*0080*/  IMAD.MOV.U32 R21, RZ, RZ, -0x1 ;  /* 0xffffffffff157424 */ /* 0x000fe200078e00ff */
[----:B------:R-:W4:Y:S01]  /*0090*/  S2UR UR6, SR_CgaCtaId ;  /* 0x00000000000679c3 */ /* 0x000f220000008800 */
[----:B------:R-:W2:Y:S01]  /*00a0*/  S2R R23, SR_LANEID ;  /* 0x0000000000177919 */ /* 0x000ea20000000000 */
[----:B------:R-:W-:Y:S01]  /*00b0*/  IMAD.MOV.U32 R25, RZ, RZ, -0x1 ;  /* 0xffffffffff197424 */ /* 0x000fe200078e00ff */
[----:B------:R-:W1:Y:S01]  /*00c0*/  LDCU UR10, c[0x0][0x3ac] ;  /* 0x00007580ff0a77ac */ /* 0x000e620008000800 */
[----:B0-----:R-:W-:-:S04]  /*00d0*/  IMAD R7, R0, 0x13, RZ ;  /* 0x0000001300077824 */ /* 0x001fc800078e02ff */
[C---:B------:R-:W-:Y:S01]  /*00e0*/  VIADD R2, R7.reuse, 0x1 ;  /* 0x0000000107027836 */ /* 0x040fe20000000000 */
[C---:B-1----:R-:W-:Y:S01]  /*00f0*/  ISETP.GE.AND P1, PT, R7.reuse, UR4, PT ;  /* 0x0000000407007c0c */ /* 0x042fe2000bf26270 */
[----:B--2---:R-:W-:-:S03]  /*0100*/  IMAD.WIDE.U32 R4, R7, 0x4, R4 ;  /* 0x0000000407047825 */ /* 0x004fc600078e0004 */
[----:B------:R-:W-:Y:S01]  /*0110*/  ISETP.GE.AND P2, PT, R2, UR4, PT ;  /* 0x0000000402007c0c */ /* 0x000fe2000bf46270 */
[C---:B------:R-:W-:Y:S02]  /*0120*/  VIADD R2, R7.reuse, 0x2 ;  /* 0x0000000207027836 */ /* 0x040fe40000000000 */
[----:B------:R-:W-:-:S03]  /*0130*/  VIADD R3, R7, 0x3 ;  /* 0x0000000307037836 */ /* 0x000fc60000000000 */
[----:B------:R-:W-:Y:S01]  /*0140*/  ISETP.GE.AND P3, PT, R2, UR4, PT ;  /* 0x0000000402007c0c */ /* 0x000fe2000bf66270 */
[----:B------:R-:W-:Y:S01]  /*0150*/  VIADD R2, R7, 0x4 ;  /* 0x0000000407027836 */ /* 0x000fe20000000000 */
[----:B------:R-:W-:Y:S01]  /*0160*/  ISETP.GE.AND P4, PT, R3, UR4, PT ;  /* 0x0000000403007c0c */ /* 0x000fe2000bf86270 */
[----:B---3--:R-:W2:Y:S03]  /*0170*/  @!P1 LDG.E R12, desc[UR8][R4.64] ;  /* 0x00000008040c9981 */ /* 0x008ea6000c1e1900 */
[----:B------:R-:W-:Y:S01]  /*0180*/  ISETP.GE.AND P5, PT, R2, UR4, PT ;  /* 0x0000000402007c0c */ /* 0x000fe2000bfa6270 */
[----:B------:R-:W3:Y:S06]  /*0190*/  @!P2 LDG.E R6, desc[UR8][R4.64+0x4] ;  /* 0x000004080406a981 */ /* 0x000eec000c1e1900 */
[----:B------:R-:W5:Y:S04]  /*01a0*/  @!P3 LDG.E R8, desc[UR8][R4.64+0x8] ;  /* 0x000008080408b981 */ /* 0x000f68000c1e1900 */
[----:B------:R-:W4:Y:S04]  /*01b0*/  @!P4 LDG.E R9, desc[UR8][R4.64+0xc] ;  /* 0x00000c080409c981 */ /* 0x000f28000c1e1900 */
[----:B------:R-:W4:Y:S01]  /*01c0*/  @!P5 LDG.E R10, desc[UR8][R4.64+0x10] ;  /* 0x00001008040ad981 */ /* 0x000f22000c1e1900 */
[----:B------:R-:W-:-:S02]  /*01d0*/  VIADD R2, R7, 0x5 ;  /* 0x0000000507027836 */ /* 0x000fc40000000000 */
[C---:B------:R-:W-:Y:S02]  /*01e0*/  VIADD R11, R7.reuse, 0x7 ;  /* 0x00000007070b7836 */ /* 0x040fe40000000000 */
[----:B------:R-:W-:Y:S01]  /*01f0*/  VIADD R3, R7, 0x6 ;  /* 0x0000000607037836 */ /* 0x000fe20000000000 */
[----:B------:R-:W-:Y:S01]  /*0200*/  ISETP.GE.AND P6, PT, R2, UR4, PT ;  /* 0x0000000402007c0c */ /* 0x000fe2000bfc6270 */
[----:B------:R-:W-:-:S03]  /*0210*/  IMAD.MOV.U32 R2, RZ, RZ, -0x1 ;  /* 0xffffffffff027424 */ /* 0x000fc600078e00ff */
[----:B------:R-:W-:Y:S01]  /*0220*/  ISETP.GE.AND P0, PT, R3, UR4, PT ;  /* 0x0000000403007c0c */ /* 0x000fe2000bf06270 */
[----:B------:R-:W-:Y:S02]  /*0230*/  IMAD.MOV.U32 R3, RZ, RZ, -0x1 ;  /* 0xffffffffff037424 */ /* 0x000fe400078e00ff */
[----:B------:R-:W-:-:S06]  /*0240*/  VIADD R15, R7, 0xb ;  /* 0x0000000b070f7836 */ /* 0x000fcc0000000000 */
[----:B------:R-:W4:Y:S01]  /*0250*/  @!P6 LDG.E R17, desc[UR8][R4.64+0x14] ;  /* 0x000014080411e981 */ /* 0x000f22000c1e1900 */
[----:B--2---:R-:W-:Y:S01]  /*0260*/  @!P1 LOP3.LUT R2, R12, 0x80000000, RZ, 0x3c, !PT ;  /* 0x800000000c029812 */ /* 0x004fe200078e3cff */
[----:B------:R-:W-:Y:S01]  /*0270*/  IMAD.MOV.U32 R12, RZ, RZ, -0x1 ;  /* 0xffffffffff0c7424 */ /* 0x000fe200078e00ff */
[----:B------:R-:W-:Y:S01]  /*0280*/  ISETP.GE.AND P1, PT, R11, UR4, PT ;  /* 0x000000040b007c0c */ /* 0x000fe2000bf26270 */
[C---:B------:R-:W-:Y:S01]  /*0290*/  VIADD R11, R7.reuse, 0x8 ;  /* 0x00000008070b7836 */ /* 0x040fe20000000000 */
[----:B---3--:R-:W-:Y:S01]  /*02a0*/  @!P2 LOP3.LUT R3, R6, 0x80000000, RZ, 0x3c, !PT ;  /* 0x800000000603a812 */ /* 0x008fe200078e3cff */
[----:B------:R-:W-:-:S03]  /*02b0*/  VIADD R6, R7, 0x9 ;  /* 0x0000000907067836 */ /* 0x000fc60000000000 */
[----:B------:R-:W-:Y:S01]  /*02c0*/  ISETP.GE.AND P2, PT, R11, UR4, PT ;  /* 0x000000040b007c0c */ /* 0x000fe2000bf46270 */
[----:B------:R-:W-:Y:S01]  /*02d0*/  VIADD R11, R7, 0xa ;  /* 0x0000000a070b7836 */ /* 0x000fe20000000000 */
[----:B-----5:R-:W-:Y:S02]  /*02e0*/  @!P3 LOP3.LUT R12, R8, 0x80000000, RZ, 0x3c, !PT ;  /* 0x80000000080cb812 */ /* 0x020fe400078e3cff */
[----:B------:R-:W-:Y:S02]  /*02f0*/  ISETP.GE.AND P3, PT, R6, UR4, PT ;  /* 0x0000000406007c0c */ /* 0x000fe4000bf66270 */
[----:B----4-:R-:W-:Y:S01]  /*0300*/  @!P4 LOP3.LUT R13, R9, 0x80000000, RZ, 0x3c, !PT ;  /* 0x80000000090dc812 */ /* 0x010fe200078e3cff */
[----:B------:R-:W2:Y:S01]  /*0310*/  @!P0 LDG.E R6, desc[UR8][R4.64+0x18] ;  /* 0x0000180804068981 */ /* 0x000ea2000c1e1900 */
[----:B------:R-:W-:Y:S02]  /*0320*/  ISETP.GE.AND P4, PT, R11, UR4, PT ;  /* 0x000000040b007c0c */ /* 0x000fe4000bf86270 */
[----:B------:R-:W-:Y:S01]  /*0330*/  @!P5 LOP3.LUT R14, R10, 0x80000000, RZ, 0x3c, !PT ;  /* 0x800000000a0ed812 */ /* 0x000fe200078e3cff */
[----:B------:R-:W3:Y:S01]  /*0340*/  @!P1 LDG.E R8, desc[UR8][R4.64+0x1c] ;  /* 0x00001c0804089981 */ /* 0x000ee2000c1e1900 */
[----:B------:R-:W-:-:S03]  /*0350*/  ISETP.GE.AND P5, PT, R15, UR4, PT ;  /* 0x000000040f007c0c */ /* 0x000fc6000bfa6270 */
[----:B------:R-:W4:Y:S04]  /*0360*/  @!P2 LDG.E R9, desc[UR8][R4.64+0x20] ;  /* 0x000020080409a981 */ /* 0x000f28000c1e1900 */
[----:B------:R-:W5:Y:S04]  /*0370*/  @!P3 LDG.E R10, desc[UR8][R4.64+0x24] ;  /* 0x00002408040ab981 */ /* 0x000f68000c1e1900 */
[----:B------:R-:W5:Y:S04]  /*0380*/  @!P4 LDG.E R11, desc[UR8][R4.64+0x28] ;  /* 0x00002808040bc981 */ /* 0x000f68000c1e1900 */
[----:B------:R-:W5:Y:S01]  /*0390*/  @!P5 LDG.E R22, desc[UR8][R4.64+0x2c] ;  /* 0x00002c080416d981 */ /* 0x000f62000c1e1900 */
[----:B------:R-:W-:-:S02]  /*03a0*/  VIADD R16, R7, 0xc ;  /* 0x0000000c07107836 */ /* 0x000fc40000000000 */
[----:B------:R-:W-:Y:S01]  /*03b0*/  IMAD.MOV.U32 R15, RZ, RZ, -0x1 ;  /* 0xffffffffff0f7424 */ /* 0x000fe200078e00ff */
[----:B------:R-:W-:Y:S01]  /*03c0*/  @!P6 LOP3.LUT R15, R17, 0x80000000, RZ, 0x3c, !PT ;  /* 0x80000000110fe812 */ /* 0x000fe200078e3cff */
[C---:B------:R-:W-:Y:S01]  /*03d0*/  VIADD R18, R7.reuse, 0xd ;  /* 0x0000000d07127836 */ /* 0x040fe20000000000 */
[----:B------:R-:W-:Y:S01]  /*03e0*/  ISETP.GE.AND P6, PT, R16, UR4, PT ;  /* 0x0000000410007c0c */ /* 0x000fe2000bfc6270 */
[----:B------:R-:W-:Y:S02]  /*03f0*/  IMAD.MOV.U32 R16, RZ, RZ, -0x1 ;  /* 0xffffffffff107424 */ /* 0x000fe400078e00ff */
[----:B------:R-:W-:Y:S02]  /*0400*/  IMAD.MOV.U32 R17, RZ, RZ, -0x1 ;  /* 0xffffffffff117424 */ /* 0x000fe400078e00ff */
[----:B------:R-:W-:-:S08]  /*0410*/  VIADD R19, R7, 0xe ;  /* 0x0000000e07137836 */ /* 0x000fd00000000000 */
[----:B------:R-:W5:Y:S01]  /*0420*/  @!P6 LDG.E R24, desc[UR8][R4.64+0x30] ;  /* 0x000030080418e981 */ /* 0x000f62000c1e1900 */
[----:B--2---:R-:W-:Y:S01]  /*0430*/  @!P0 LOP3.LUT R16, R6, 0x80000000, RZ, 0x3c, !PT ;  /* 0x8000000006108812 */ /* 0x004fe200078e3cff */
[C---:B------:R-:W-:Y:S01]  /*0440*/  VIADD R6, R7.reuse, 0xf ;  /* 0x0000000f07067836 */ /* 0x040fe20000000000 */
[----:B------:R-:W-:Y:S01]  /*0450*/  ISETP.GE.AND P0, PT, R18, UR4, PT ;  /* 0x0000000412007c0c */ /* 0x000fe2000bf06270 */
[----:B------:R-:W-:Y:S01]  /*0460*/  IMAD.MOV.U32 R18, RZ, RZ, -0x1 ;  /* 0xffffffffff127424 */ /* 0x000fe200078e00ff */
[----:B---3--:R-:W-:Y:S01]  /*0470*/  @!P1 LOP3.LUT R17, R8, 0x80000000, RZ, 0x3c, !PT ;  /* 0x8000000008119812 */ /* 0x008fe200078e3cff */
[----:B------:R-:W-:Y:S01]  /*0480*/  VIADD R8, R7, 0x10 ;  /* 0x0000001007087836 */ /* 0x000fe20000000000 */
[----:B----4-:R-:W-:Y:S02]  /*0490*/  @!P2 LOP3.LUT R18, R9, 0x80000000, RZ, 0x3c, !PT ;  /* 0x800000000912a812 */ /* 0x010fe400078e3cff */
[----:B------:R-:W-:Y:S01]  /*04a0*/  ISETP.GE.AND P2, PT, R6, UR4, PT ;  /* 0x0000000406007c0c */ /* 0x000fe2000bf46270 */
[----:B------:R-:W-:-:S02]  /*04b0*/  VIADD R6, R7, 0x11 ;  /* 0x0000001107067836 */ /* 0x000fc40000000000 */
[----:B------:R-:W-:Y:S01]  /*04c0*/  VIADD R7, R7, 0x12 ;  /* 0x0000001207077836 */ /* 0x000fe20000000000 */
[----:B------:R-:W-:Y:S01]  /*04d0*/  ISETP.GE.AND P1, PT, R19, UR4, PT ;  /* 0x0000000413007c0c */ /* 0x000fe2000bf26270 */
[----:B------:R-:W-:Y:S01]  /*04e0*/  IMAD.MOV.U32 R19, RZ, RZ, -0x1 ;  /* 0xffffffffff137424 */ /* 0x000fe200078e00ff */
[----:B-----5:R-:W-:Y:S02]  /*04f0*/  @!P3 LOP3.LUT R19, R10, 0x80000000, RZ, 0x3c, !PT ;  /* 0x800000000a13b812 */ /* 0x020fe400078e3cff */
[----:B------:R-:W-:Y:S02]  /*0500*/  @!P4 LOP3.LUT R20, R11, 0x80000000, RZ, 0x3c, !PT ;  /* 0x800000000b14c812 */ /* 0x000fe400078e3cff */
[----:B------:R-:W-:Y:S02]  /*0510*/  @!P5 LOP3.LUT R21, R22, 0x80000000, RZ, 0x3c, !PT ;  /* 0x800000001615d812 */ /* 0x000fe400078e3cff */
[----:B------:R-:W-:Y:S02]  /*0520*/  ISETP.GE.AND P3, PT, R8, UR4, PT ;  /* 0x0000000408007c0c */ /* 0x000fe4000bf66270 */
[----:B------:R-:W-:Y:S01]  /*0530*/  ISETP.GE.AND P4, PT, R6, UR4, PT ;  /* 0x0000000406007c0c */ /* 0x000fe2000bf86270 */
[----:B------:R-:W2:Y:S01]  /*0540*/  @!P2 LDG.E R8, desc[UR8][R4.64+0x3c] ;  /* 0x00003c080408a981 */ /* 0x000ea2000c1e1900 */
[----:B------:R-:W-:Y:S01]  /*0550*/  ISETP.GE.AND P5, PT, R7, UR4, PT ;  /* 0x0000000407007c0c */ /* 0x000fe2000bfa6270 */
[----:B------:R-:W0:Y:S02]  /*0560*/  LDCU.64 UR4, c[0x0][0x3a8] ;  /* 0x00007500ff0477ac */ /* 0x000e240008000a00 */
[----:B------:R-:W3:Y:S04]  /*0570*/  @!P0 LDG.E R6, desc[UR8][R4.64+0x34] ;  /* 0x0000340804068981 */ /* 0x000ee8000c1e1900 */
[----:B------:R-:W4:Y:S04]  /*0580*/  @!P1 LDG.E R7, desc[UR8][R4.64+0x38] ;  /* 0x0000380804079981 */ /* 0x000f28000c1e1900 */
[----:B------:R-:W5:Y:S04]  /*0590*/  @!P3 LDG.E R9, desc[UR8][R4.64+0x40] ;  /* 0x000040080409b981 */ /* 0x000f68000c1e1900 */
[----:B------:R-:W5:Y:S04]  /*05a0*/  @!P4 LDG.E R10, desc[UR8][R4.64+0x44] ;  /* 0x00004408040ac981 */ /* 0x000f68000c1e1900 */
[----:B------:R-:W5:Y:S01]  /*05b0*/  @!P5 LDG.E R11, desc[UR8][R4.64+0x48] ;  /* 0x00004808040bd981 */ /* 0x000f62000c1e1900 */
[----:B0-----:R-:W-:-:S02]  /*05c0*/  UIADD3 UR7, UPT, UPT, UR4, 0x6, URZ ;  /* 0x0000000604077890 */ /* 0x001fc4000fffe0ff */
[----:B------:R-:W-:-:S03]  /*05d0*/  UIADD3 UR5, UPT, UPT, -UR4, UR5, URZ ;  /* 0x0000000504057290 */ /* 0x000fc6000fffe1ff */
[----:B------:R-:W-:Y:S02]  /*05e0*/  UMOV UR4, 0x400 ;  /* 0x0000040000047882 */ /* 0x000fe40000000000 */
[----:B------:R-:W-:Y:S01]  /*05f0*/  ULEA UR4, UR6, UR4, 0x18 ;  /* 0x0000000406047291 */ /* 0x000fe2000f8ec0ff */
[----:B------:R-:W-:-:S05]  /*0600*/  SHF.R.U32.HI R105, RZ, 0x5, R0 ;  /* 0x00000005ff697819 */ /* 0x000fca0000011600 */
[----:B------:R-:W-:Y:S01]  /*0610*/  LEA R29, R0, UR4, 0x2 ;  /* 0x00000004001d7c11 */ /* 0x000fe2000f8e10ff */
[----:B------:R-:W-:Y:S01]  /*0620*/  IMAD.MOV.U32 R22, RZ, RZ, -0x1 ;  /* 0xffffffffff167424 */ /* 0x000fe200078e00ff */
[----:B------:R-:W-:-:S03]  /*0630*/  @!P6 LOP3.LUT R22, R24, 0x80000000, RZ, 0x3c, !PT ;  /* 0x800000001816e812 */ /* 0x000fc600078e3cff */
[----:B------:R-:W-:Y:S01]  /*0640*/  IMAD R31, R0, 0x80, R29 ;  /* 0x00000080001f7824 */ /* 0x000fe200078e021d */
[----:B------:R-:W-:Y:S01]  /*0650*/  LEA R32, R105, UR4, 0x2 ;  /* 0x0000000469207c11 */ /* 0x000fe2000f8e10ff */
[----:B------:R-:W-:Y:S02]  /*0660*/  IMAD.MOV.U32 R24, RZ, RZ, -0x1 ;  /* 0xffffffffff187424 */ /* 0x000fe400078e00ff */
[----:B------:R-:W-:Y:S02]  /*0670*/  IMAD.MOV.U32 R26, RZ, RZ, -0x1 ;  /* 0xffffffffff1a7424 */ /* 0x000fe400078e00ff */
[----:B------:R-:W-:Y:S02]  /*0680*/  IMAD.MOV.U32 R27, RZ, RZ, -0x1 ;  /* 0xffffffffff1b7424 */ /* 0x000fe400078e00ff */
[----:B------:R-:W-:Y:S02]  /*0690*/  IMAD.MOV.U32 R28, RZ, RZ, -0x1 ;  /* 0xffffffffff1c7424 */ /* 0x000fe400078e00ff */
[----:B------:R-:W-:-:S02]  /*06a0*/  IMAD.MOV.U32 R30, RZ, RZ, -0x1 ;  /* 0xffffffffff1e7424 */ /* 0x000fc400078e00ff */
[----:B------:R-:W-:Y:S01]  /*06b0*/  IMAD R33, R0, -0x38, R31 ;  /* 0xffffffc800217824 */ /* 0x000fe200078e021f */
[----:B------:R-:W-:Y:S01]  /*06c0*/  BAR.SYNC.DEFER_BLOCKING 0x0 ;  /* 0x0000000000007b1d */ /* 0x000fe20000010000 */
[----:B--2---:R-:W-:Y:S02]  /*06d0*/  @!P2 LOP3.LUT R26, R8, 0x80000000, RZ, 0x3c, !PT ;  /* 0x80000000081aa812 */ /* 0x004fe400078e3cff */
[----:B---3--:R-:W-:Y:S02]  /*06e0*/  @!P0 LOP3.LUT R24, R6, 0x80000000, RZ, 0x3c, !PT ;  /* 0x8000000006188812 */ /* 0x008fe400078e3cff */
[----:B----4-:R-:W-:Y:S02]  /*06f0*/  @!P1 LOP3.LUT R25, R7, 0x80000000, RZ, 0x3c, !PT ;  /* 0x8000000007199812 */ /* 0x010fe400078e3cff */
[----:B-----5:R-:W-:Y:S02]  /*0700*/  @!P3 LOP3.LUT R27, R9, 0x80000000, RZ, 0x3c, !PT ;  /* 0x80000000091bb812 */ /* 0x020fe400078e3cff */
[----:B------:R-:W-:-:S02]  /*0710*/  @!P4 LOP3.LUT R28, R10, 0x80000000, RZ, 0x3c, !PT ;  /* 0x800000000a1cc812 */ /* 0x000fc400078e3cff */
[----:B------:R-:W-:-:S07]  /*0720*/  @!P5 LOP3.LUT R30, R11, 0x80000000, RZ, 0x3c, !PT ;  /* 0x800000000b1ed812 */ /* 0x000fce00078e3cff */
.L_x_220:
[----:B------:R-:W-:Y:S01]  /*0730*/  UISETP.LT.AND UP0, UPT, UR5, 0x6, UPT ;  /* 0x000000060500788c */ /* 0x000fe2000bf01270 */
[----:B------:R-:W-:Y:S01]  /*0740*/  STS [R29], RZ ;  /* 0x000000ff1d007388 */ /* 0x000fe20000000800 */
[----:B------:R-:W-:Y:S01]  /*0750*/  UIADD3 UR6, UPT, UPT, UR7, -0x6, URZ ;  /* 0xfffffffa07067890 */ /* 0x000fe2000fffe0ff */
[----:B------:R-:W-:Y:S01]  /*0760*/  ISETP.NE.AND P1, PT, R23, 0x1f, PT ;  /* 0x0000001f1700780c */ /* 0x000fe20003f25270 */
[----:B------:R-:W-:Y:S01]  /*0770*/  USEL UR4, UR5, 0x6, UP0 ;  /* 0x0000000605047887 */ /* 0x000fe20008000000 */
[----:B------:R-:W-:Y:S01]  /*0780*/  STS [R29+0x400], RZ ;  /* 0x000400ff1d007388 */ /* 0x000fe20000000800 */
[C---:B------:R-:W-:Y:S01]  /*0790*/  ISETP.NE.AND P2, PT, R105.reuse, 0x6, PT ;  /* 0x000000066900780c */ /* 0x040fe20003f45270 */
[----:B------:R-:W-:Y:S01]  /*07a0*/  UISETP.GE.AND UP0, UPT, UR7, UR10, UPT ;  /* 0x0000000a0700728c */ /* 0x000fe2000bf06270 */
[----:B0-2---:R-:W-:Y:S01]  /*07b0*/  SHF.R.U32.HI R4, RZ, UR6, R2 ;  /* 0x00000006ff047c19 */ /* 0x005fe20008011602 */
[----:B------:R-:W-:Y:S01]  /*07c0*/  UBMSK UR4, URZ, UR4 ;  /* 0x00000004ff04729b */ /* 0x000fe20008000000 */
[----:B------:R-:W-:Y:S01]  /*07d0*/  STS [R29+0x800], RZ ;  /* 0x000800ff1d007388 */ /* 0x000fe20000000800 */
[----:B------:R-:W-:-:S03]  /*07e0*/  ISETP.NE.AND P3, PT, R105, 0x7, PT ;  /* 0x000000076900780c */ /* 0x000fc60003f65270 */
[----:B------:R-:W-:Y:S01]  /*07f0*/  STS [R29+0xc00], RZ ;  /* 0x000c00ff1d007388 */ /* 0x000fe20000000800 */
[----:B------:R-:W-:-:S03]  /*0800*/  LOP3.LUT R4, R4, UR4, RZ, 0xc0, !PT ;  /* 0x0000000404047c12 */ /* 0x000fc6000f8ec0ff */
[----:B------:R-:W-:Y:S02]  /*0810*/  STS [R29+0x1000], RZ ;  /* 0x001000ff1d007388 */ /* 0x000fe40000000800 */
[----:B------:R-:W-:Y:S01]  /*0820*/  IMAD.SHL.U32 R5, R4, 0x400, RZ ;  /* 0x0000040004057824 */ /* 0x000fe200078e00ff */
[----:B------:R-:W-:Y:S01]  /*0830*/  SHF.R.U32.HI R4, RZ, 0x4, R4 ;  /* 0x00000004ff047819 */ /* 0x000fe20000011604 */
[----:B------:R-:W-:Y:S03]  /*0840*/  STS [R29+0x1400], RZ ;  /* 0x001400ff1d007388 */ /* 0x000fe60000000800 */
[----:B------:R-:W-:Y:S01]  /*0850*/  LOP3.LUT R36, R5, 0x7c00, RZ, 0xc0, !PT ;  /* 0x00007c0005247812 */ /* 0x000fe200078ec0ff */
[----:B------:R-:W-:Y:S01]  /*0860*/  STS [R29+0x1800], RZ ;  /* 0x001800ff1d007388 */ /* 0x000fe20000000800 */
[----:B------:R-:W-:-:S03]  /*0870*/  LOP3.LUT R4, R4, 0xffffffe, RZ, 0xc0, !PT ;  /* 0x0ffffffe04047812 */ /* 0x000fc600078ec0ff */
[----:B------:R-:W-:Y:S01]  /*0880*/  STS [R29+0x1c00], RZ ;  /* 0x001c00ff1d007388 */ /* 0x000fe20000000800 */
[----:B------:R-:W-:Y:S02]  /*0890*/  IADD3 R36, PT, PT, R4, R29, R36 ;  /* 0x0000001d04247210 */ /* 0x000fe40007ffe024 */
[----:B------:R-:W-:Y:S01]  /*08a0*/  SHF.R.U32.HI R4, RZ, UR6, R3 ;  /* 0x00000006ff047c19 */ /* 0x000fe20008011603 */
[----:B------:R-:W-:Y:S03]  /*08b0*/  STS [R29+0x2000], RZ ;  /* 0x002000ff1d007388 */ /* 0x000fe60000000800 */
[----:B------:R-:W-:Y:S01]  /*08c0*/  LOP3.LUT R4, R4, UR4, RZ, 0xc0, !PT ;  /* 0x0000000404047c12 */ /* 0x000fe2000f8ec0ff */
[----:B------:R-:W-:Y:S03]  /*08d0*/  STS [R29+0x2400], RZ ;  /* 0x002400ff1d007388 */ /* 0x000fe60000000800 */
[----:B------:R-:W-:Y:S01]  /*08e0*/  SHF.R.U32.HI R6, RZ, 0x4, R4 ;  /* 0x00000004ff067819 */ /* 0x000fe20000011604 */
[----:B------:R-:W-:Y:S01]  /*08f0*/  STS [R29+0x2800], RZ ;  /* 0x002800ff1d007388 */ /* 0x000fe20000000800 */
[----:B------:R-:W-:-:S02]  /*0900*/  IMAD.SHL.U32 R5, R4, 0x400, RZ ;  /* 0x0000040004057824 */ /* 0x000fc400078e00ff */
[----:B------:R-:W-:Y:S01]  /*0910*/  LOP3.LUT R6, R6, 0xffffffe, RZ, 0xc0, !PT ;  /* 0x0ffffffe06067812 */ /* 0x000fe200078ec0ff */
[----:B------:R-:W-:Y:S02]  /*0920*/  STS [R29+0x2c00], RZ ;  /* 0x002c00ff1d007388 */ /* 0x000fe40000000800 */
[----:B------:R-:W-:Y:S02]  /*0930*/  LOP3.LUT R4, R5, 0x7c00, RZ, 0xc0, !PT ;  /* 0x00007c0005047812 */ /* 0x000fe400078ec0ff */
[----:B------:R-:W-:Y:S02]  /*0940*/  STS [R29+0x3000], RZ ;  /* 0x003000ff1d007388 */ /* 0x000fe40000000800 */
[----:B------:R-:W-:Y:S02]  /*0950*/  IADD3 R37, PT, PT, R6, R29, R4 ;  /* 0x0000001d06257210 */ /* 0x000fe40007ffe004 */
[----:B------:R-:W-:Y:S01]  /*0960*/  STS [R29+0x3400], RZ ;  /* 0x003400ff1d007388 */ /* 0x000fe20000000800 */
[----:B------:R-:W-:-:S03]  /*0970*/  SHF.R.U32.HI R4, RZ, UR6, R12 ;  /* 0x00000006ff047c19 */ /* 0x000fc6000801160c */
        /* <DEDUP_REMOVED lines=10> */
[----:B------:R-:W-:-:S03]  /*0a20*/  IADD3 R39, PT, PT, R39, R29, R6 ;  /* 0x0000001d27277210 */ /* 0x000fc60007ffe006 */
[----:B------:R-:W-:Y:S04]  /*0a30*/  STS [R29+0x4c00], RZ ;  /* 0x004c00ff1d007388 */ /* 0x000fe80000000800 */
        /* <DEDUP_REMOVED lines=13> */
[----:B------:R-:W0:Y:S02]  /*0b10*/  LDS.U16 R34, [R36] ;  /* 0x0000000024227984 */ /* 0x000e240000000400 */
[----:B0-----:R-:W-:-:S05]  /*0b20*/  VIADD R5, R34, 0x1 ;  /* 0x0000000122057836 */ /* 0x001fca0000000000 */
[----:B------:R0:W-:Y:S04]  /*0b30*/  STS.U16 [R36], R5 ;  /* 0x0000000524007388 */ /* 0x0001e80000000400 */
[----:B------:R-:W1:Y:S01]  /*0b40*/  LDS.U16 R38, [R37] ;  /* 0x0000000025267984 */ /* 0x000e620000000400 */
[----:B0-----:R-:W-:-:S04]  /*0b50*/  SHF.R.U32.HI R5, RZ, UR6, R13 ;  /* 0x00000006ff057c19 */ /* 0x001fc8000801160d */
[----:B------:R-:W-:-:S05]  /*0b60*/  LOP3.LUT R5, R5, UR4, RZ, 0xc0, !PT ;  /* 0x0000000405057c12 */ /* 0x000fca000f8ec0ff */
[----:B------:R-:W-:Y:S01]  /*0b70*/  IMAD.SHL.U32 R6, R5, 0x400, RZ ;  /* 0x0000040005067824 */ /* 0x000fe200078e00ff */
[----:B------:R-:W-:-:S04]  /*0b80*/  SHF.R.U32.HI R5, RZ, 0x4, R5 ;  /* 0x00000004ff057819 */ /* 0x000fc80000011605 */
[----:B------:R-:W-:Y:S02]  /*0b90*/  LOP3.LUT R8, R6, 0x7c00, RZ, 0xc0, !PT ;  /* 0x00007c0006087812 */ /* 0x000fe400078ec0ff */
[----:B------:R-:W-:-:S04]  /*0ba0*/  LOP3.LUT R5, R5, 0xffffffe, RZ, 0xc0, !PT ;  /* 0x0ffffffe05057812 */ /* 0x000fc800078ec0ff */
[----:B------:R-:W-:Y:S01]  /*0bb0*/  IADD3 R41, PT, PT, R5, R29, R8 ;  /* 0x0000001d05297210 */ /* 0x000fe20007ffe008 */
[----:B-1----:R-:W-:-:S05]  /*0bc0*/  VIADD R4, R38, 0x1 ;  /* 0x0000000126047836 */ /* 0x002fca0000000000 */
[----:B------:R0:W-:Y:S04]  /*0bd0*/  STS.U16 [R37], R4 ;  /* 0x0000000425007388 */ /* 0x0001e80000000400 */
[----:B------:R-:W1:Y:S01]  /*0be0*/  LDS.U16 R40, [R39] ;  /* 0x0000000027287984 */ /* 0x000e620000000400 */
[----:B0-----:R-:W-:-:S04]  /*0bf0*/  SHF.R.U32.HI R4, RZ, UR6, R14 ;  /* 0x00000006ff047c19 */ /* 0x001fc8000801160e */
[----:B------:R-:W-:-:S05]  /*0c00*/  LOP3.LUT R4, R4, UR4, RZ, 0xc0, !PT ;  /* 0x0000000404047c12 */ /* 0x000fca000f8ec0ff */
[----:B------:R-:W-:Y:S01]  /*0c10*/  IMAD.SHL.U32 R5, R4, 0x400, RZ ;  /* 0x0000040004057824 */ /* 0x000fe200078e00ff */
[----:B------:R-:W-:-:S04]  /*0c20*/  SHF.R.U32.HI R4, RZ, 0x4, R4 ;  /* 0x00000004ff047819 */ /* 0x000fc80000011604 */
[----:B------:R-:W-:Y:S02]  /*0c30*/  LOP3.LUT R8, R5, 0x7c00, RZ, 0xc0, !PT ;  /* 0x00007c0005087812 */ /* 0x000fe400078ec0ff */
[----:B------:R-:W-:Y:S02]  /*0c40*/  LOP3.LUT R43, R4, 0xffffffe, RZ, 0xc0, !PT ;  /* 0x0ffffffe042b7812 */ /* 0x000fe400078ec0ff */
[----:B------:R-:W-:Y:S02]  /*0c50*/  SHF.R.U32.HI R5, RZ, UR6, R15 ;  /* 0x00000006ff057c19 */ /* 0x000fe4000801160f */
[----:B------:R-:W-:Y:S02]  /*0c60*/  IADD3 R43, PT, PT, R43, R29, R8 ;  /* 0x0000001d2b2b7210 */ /* 0x000fe40007ffe008 */
[----:B------:R-:W-:Y:S01]  /*0c70*/  LOP3.LUT R5, R5, UR4, RZ, 0xc0, !PT ;  /* 0x0000000405057c12 */ /* 0x000fe2000f8ec0ff */
[----:B-1----:R-:W-:-:S05]  /*0c80*/  VIADD R6, R40, 0x1 ;  /* 0x0000000128067836 */ /* 0x002fca0000000000 */
[----:B------:R0:W-:Y:S04]  /*0c90*/  STS.U16 [R39], R6 ;  /* 0x0000000627007388 */ /* 0x0001e80000000400 */
[----:B------:R-:W1:Y:S01]  /*0ca0*/  LDS.U16 R42, [R41] ;  /* 0x00000000292a7984 */ /* 0x000e620000000400 */
[----:B0-----:R-:W-:Y:S01]  /*0cb0*/  IMAD.SHL.U32 R6, R5, 0x400, RZ ;  /* 0x0000040005067824 */ /* 0x001fe200078e00ff */
        /* <DEDUP_REMOVED lines=127> */
[----:B0-----:R-:W-:Y:S01]  /*14b0*/  SHF.R.U32.HI R4, RZ, UR6, R30 ;  /* 0x00000006ff047c19 */ /* 0x001fe2000801161e */
[----:B------:R-:W0:Y:S03]  /*14c0*/  S2UR UR6, SR_CgaCtaId ;  /* 0x00000000000679c3 */ /* 0x000e260000008800 */
[----:B------:R-:W-:Y:S01]  /*14d0*/  LOP3.LUT R4, R4, UR4, RZ, 0xc0, !PT ;  /* 0x0000000404047c12 */ /* 0x000fe2000f8ec0ff */
[----:B------:R-:W-:-:S04]  /*14e0*/  UMOV UR4, 0x400 ;  /* 0x0000040000047882 */ /* 0x000fc80000000000 */
[----:B------:R-:W-:Y:S01]  /*14f0*/  IMAD.SHL.U32 R5, R4, 0x400, RZ ;  /* 0x0000040004057824 */ /* 0x000fe200078e00ff */
[----:B------:R-:W-:-:S04]  /*1500*/  SHF.R.U32.HI R4, RZ, 0x4, R4 ;  /* 0x00000004ff047819 */ /* 0x000fc80000011604 */
[----:B------:R-:W-:Y:S02]  /*1510*/  LOP3.LUT R8, R5, 0x7c00, RZ, 0xc0, !PT ;  /* 0x00007c0005087812 */ /* 0x000fe400078ec0ff */
[----:B------:R-:W-:-:S04]  /*1520*/  LOP3.LUT R71, R4, 0xffffffe, RZ, 0xc0, !PT ;  /* 0x0ffffffe04477812 */ /* 0x000fc800078ec0ff */
[----:B------:R-:W-:Y:S01]  /*1530*/  IADD3 R71, PT, PT, R71, R29, R8 ;  /* 0x0000001d47477210 */ /* 0x000fe20007ffe008 */
[----:B0-----:R-:W-:Y:S01]  /*1540*/  ULEA UR4, UR6, UR4, 0x18 ;  /* 0x0000000406047291 */ /* 0x001fe2000f8ec0ff */
[----:B-1----:R-:W-:-:S05]  /*1550*/  VIADD R6, R68, 0x1 ;  /* 0x0000000144067836 */ /* 0x002fca0000000000 */
[----:B------:R-:W-:Y:S04]  /*1560*/  STS.U16 [R67], R6 ;  /* 0x0000000643007388 */ /* 0x000fe80000000400 */
[----:B------:R-:W0:Y:S02]  /*1570*/  LDS.U16 R70, [R69] ;  /* 0x0000000045467984 */ /* 0x000e240000000400 */
[----:B0-----:R-:W-:-:S05]  /*1580*/  VIADD R4, R70, 0x1 ;  /* 0x0000000146047836 */ /* 0x001fca0000000000 */
[----:B------:R-:W-:Y:S04]  /*1590*/  STS.U16 [R69], R4 ;  /* 0x0000000445007388 */ /* 0x000fe80000000400 */
[----:B------:R-:W0:Y:S02]  /*15a0*/  LDS.U16 R72, [R71] ;  /* 0x0000000047487984 */ /* 0x000e240000000400 */
[----:B0-----:R-:W-:-:S05]  /*15b0*/  VIADD R6, R72, 0x1 ;  /* 0x0000000148067836 */ /* 0x001fca0000000000 */
[----:B------:R-:W-:Y:S01]  /*15c0*/  STS.U16 [R71], R6 ;  /* 0x0000000647007388 */ /* 0x000fe20000000400 */
[----:B------:R-:W-:Y:S06]  /*15d0*/  BAR.SYNC.DEFER_BLOCKING 0x0 ;  /* 0x0000000000007b1d */ /* 0x000fec0000010000 */
[----:B------:R-:W-:Y:S04]  /*15e0*/  LDS R73, [R31] ;  /* 0x000000001f497984 */ /* 0x000fe80000000800 */
[----:B------:R-:W0:Y:S04]  /*15f0*/  LDS R74, [R31+0x4] ;  /* 0x000004001f4a7984 */ /* 0x000e280000000800 */
        /* <DEDUP_REMOVED lines=13> */
[----:B------:R-:W1:Y:S01]  /*16d0*/  LDS R86, [R31+0x34] ;  /* 0x000034001f567984 */ /* 0x000e620000000800 */
[----:B--2---:R-:W-:-:S03]  /*16e0*/  IMAD.IADD R76, R76, 0x1, R75 ;  /* 0x000000014c4c7824 */ /* 0x004fc600078e024b */
[----:B------:R-:W2:Y:S01]  /*16f0*/  LDS R87, [R31+0x38] ;  /* 0x000038001f577984 */ /* 0x000ea20000000800 */
[----:B---3--:R-:W-:-:S03]  /*1700*/  IMAD.IADD R77, R77, 0x1, R76 ;  /* 0x000000014d4d7824 */ /* 0x008fc600078e024c */
[----:B------:R-:W3:Y:S01]  /*1710*/  LDS R88, [R31+0x3c] ;  /* 0x00003c001f587984 */ /* 0x000ee20000000800 */
[----:B----4-:R-:W-:-:S03]  /*1720*/  IMAD.IADD R78, R78, 0x1, R77 ;  /* 0x000000014e4e7824 */ /* 0x010fc600078e024d */
[----:B------:R-:W4:Y:S01]  /*1730*/  LDS R89, [R31+0x40] ;  /* 0x000040001f597984 */ /* 0x000f220000000800 */
[----:B-----5:R-:W-:-:S03]  /*1740*/  IMAD.IADD R79, R79, 0x1, R78 ;  /* 0x000000014f4f7824 */ /* 0x020fc600078e024e */
[----:B------:R-:W5:Y:S01]  /*1750*/  LDS R90, [R31+0x44] ;  /* 0x000044001f5a7984 */ /* 0x000f620000000800 */
[----:B------:R-:W-:-:S03]  /*1760*/  IMAD.IADD R80, R80, 0x1, R79 ;  /* 0x0000000150507824 */ /* 0x000fc600078e024f */
        /* <DEDUP_REMOVED lines=29> */
[----:B------:R-:W-:-:S04]  /*1940*/  IMAD.IADD R95, R95, 0x1, R94 ;  /* 0x000000015f5f7824 */ /* 0x000fc800078e025e */
[----:B0-----:R-:W-:-:S04]  /*1950*/  IMAD.IADD R96, R96, 0x1, R95 ;  /* 0x0000000160607824 */ /* 0x001fc800078e025f */
[----:B-1----:R-:W-:-:S04]  /*1960*/  IMAD.IADD R97, R97, 0x1, R96 ;  /* 0x0000000161617824 */ /* 0x002fc800078e0260 */
[----:B--2---:R-:W-:-:S04]  /*1970*/  IMAD.IADD R98, R98, 0x1, R97 ;  /* 0x0000000162627824 */ /* 0x004fc800078e0261 */
[----:B---3--:R-:W-:-:S04]  /*1980*/  IMAD.IADD R99, R99, 0x1, R98 ;  /* 0x0000000163637824 */ /* 0x008fc800078e0262 */
[----:B----4-:R-:W-:-:S04]  /*1990*/  IMAD.IADD R100, R100, 0x1, R99 ;  /* 0x0000000164647824 */ /* 0x010fc800078e0263 */
[----:B-----5:R-:W-:-:S04]  /*19a0*/  IMAD.IADD R101, R101, 0x1, R100 ;  /* 0x0000000165657824 */ /* 0x020fc800078e0264 */
[----:B------:R-:W-:-:S04]  /*19b0*/  IMAD.IADD R102, R102, 0x1, R101 ;  /* 0x0000000166667824 */ /* 0x000fc800078e0265 */
[----:B------:R-:W-:-:S04]  /*19c0*/  IMAD.IADD R103, R103, 0x1, R102 ;  /* 0x0000000167677824 */ /* 0x000fc800078e0266 */
[----:B------:R-:W-:-:S04]  /*19d0*/  IMAD.IADD R104, R104, 0x1, R103 ;  /* 0x0000000168687824 */ /* 0x000fc800078e0267 */
[----:B------:R-:W-:-:S05]  /*19e0*/  IMAD.IADD R106, R5, 0x1, R104 ;  /* 0x00000001056a7824 */ /* 0x000fca00078e0268 */
        /* <DEDUP_REMOVED lines=8> */
[----:B------:R-:W0:Y:S02]  /*1a70*/  SHFL.UP P0, R107, R108, 0x10, RZ ;  /* 0x060000006c6b7989 */ /* 0x000e2400000000ff */
[----:B0-----:R-:W-:Y:S01]  /*1a80*/  @P0 IMAD.IADD R107, R108, 0x1, R107 ;  /* 0x000000016c6b0824 */ /* 0x001fe200078e026b */
[----:B------:R-:W-:-:S03]  /*1a90*/  ISETP.NE.AND P0, PT, R105, 0x1, PT ;  /* 0x000000016900780c */ /* 0x000fc60003f05270 */
[----:B------:R-:W-:Y:S01]  /*1aa0*/  IMAD.IADD R106, R107, 0x1, -R106 ;  /* 0x000000016b6a7824 */ /* 0x000fe200078e0a6a */
[----:B------:R-:W-:Y:S01]  /*1ab0*/  @!P1 STS [R32+0x8400], R107 ;  /* 0x0084006b20009388 */ /* 0x000fe20000000800 */
[----:B------:R-:W-:Y:S01]  /*1ac0*/  BAR.SYNC.DEFER_BLOCKING 0x0 ;  /* 0x0000000000007b1d */ /* 0x000fe20000010000 */
[----:B------:R-:W-:-:S05]  /*1ad0*/  ISETP.NE.AND P1, PT, R105, 0x4, PT ;  /* 0x000000046900780c */ /* 0x000fca0003f25270 */
[----:B------:R-:W0:Y:S04]  /*1ae0*/  LDS.128 R4, [UR4+0x8400] ;  /* 0x00840004ff047984 */ /* 0x000e280008000c00 */
[----:B------:R-:W1:Y:S01]  /*1af0*/  LDS.128 R8, [UR4+0x8410] ;  /* 0x00841004ff087984 */ /* 0x000e620008000c00 */
[C---:B0-----:R-:W-:Y:S01]  /*1b00*/  SEL R35, R4.reuse, R35, !P0 ;  /* 0x0000002304237207 */ /* 0x041fe20004000000 */
[----:B------:R-:W-:Y:S01]  /*1b10*/  IMAD.IADD R5, R4, 0x1, R5 ;  /* 0x0000000104057824 */ /* 0x000fe200078e0205 */
[----:B------:R-:W-:-:S03]  /*1b20*/  ISETP.NE.AND P0, PT, R105, 0x2, PT ;  /* 0x000000026900780c */ /* 0x000fc60003f05270 */
[----:B------:R-:W-:Y:S01]  /*1b30*/  IMAD.IADD R6, R6, 0x1, R5 ;  /* 0x0000000106067824 */ /* 0x000fe200078e0205 */
[----:B------:R-:W-:Y:S02]  /*1b40*/  SEL R35, R5, R35, !P0 ;  /* 0x0000002305237207 */ /* 0x000fe40004000000 */
[----:B------:R-:W-:Y:S01]  /*1b50*/  ISETP.NE.AND P0, PT, R105, 0x3, PT ;  /* 0x000000036900780c */ /* 0x000fe20003f05270 */
[----:B------:R-:W-:-:S03]  /*1b60*/  IMAD.IADD R7, R7, 0x1, R6 ;  /* 0x0000000107077824 */ /* 0x000fc600078e0206 */
[----:B------:R-:W-:Y:S01]  /*1b70*/  SEL R35, R6, R35, !P0 ;  /* 0x0000002306237207 */ /* 0x000fe20004000000 */
[----:B-1----:R-:W-:Y:S01]  /*1b80*/  IMAD.IADD R8, R7, 0x1, R8 ;  /* 0x0000000107087824 */ /* 0x002fe200078e0208 */
[----:B------:R-:W-:Y:S02]  /*1b90*/  ISETP.NE.AND P0, PT, R105, 0x5, PT ;  /* 0x000000056900780c */ /* 0x000fe40003f05270 */
[----:B------:R-:W-:Y:S01]  /*1ba0*/  SEL R35, R7, R35, !P1 ;  /* 0x0000002307237207 */ /* 0x000fe20004800000 */
[----:B------:R-:W-:Y:S01]  /*1bb0*/  IMAD.IADD R9, R9, 0x1, R8 ;  /* 0x0000000109097824 */ /* 0x000fe200078e0208 */
[----:B------:R-:W-:Y:S02]  /*1bc0*/  ISETP.NE.AND P1, PT, R23, RZ, PT ;  /* 0x000000ff1700720c */ /* 0x000fe40003f25270 */
[----:B------:R-:W-:Y:S01]  /*1bd0*/  SEL R35, R8, R35, !P0 ;  /* 0x0000002308237207 */ /* 0x000fe20004000000 */
[----:B------:R-:W-:Y:S01]  /*1be0*/  IMAD.IADD R10, R10, 0x1, R9 ;  /* 0x000000010a0a7824 */ /* 0x000fe200078e0209 */
[----:B------:R-:W-:-:S02]  /*1bf0*/  ISETP.GT.U32.AND P0, PT, R0, 0x1f, PT ;  /* 0x0000001f0000780c */ /* 0x000fc40003f04070 */
[----:B------:R-:W-:Y:S01]  /*1c00*/  SEL R35, R9, R35, !P2 ;  /* 0x0000002309237207 */ /* 0x000fe20005000000 */
[----:B------:R-:W-:Y:S01]  /*1c10*/  IMAD.IADD R11, R11, 0x1, R10 ;  /* 0x000000010b0b7824 */ /* 0x000fe200078e020a */
[----:B------:R-:W-:Y:S02]  /*1c20*/  ISETP.GT.U32.OR P2, PT, R0, 0x1f, P1 ;  /* 0x0000001f0000780c */ /* 0x000fe40000f44470 */
[----:B------:R-:W-:Y:S02]  /*1c30*/  SEL R4, R106, RZ, P1 ;  /* 0x000000ff6a047207 */ /* 0x000fe40000800000 */
[----:B------:R-:W-:-:S05]  /*1c40*/  SEL R35, R10, R35, !P3 ;  /* 0x000000230a237207 */ /* 0x000fca0005800000 */
[----:B------:R-:W-:Y:S01]  /*1c50*/  @P0 IMAD.IADD R106, R35, 0x1, R4 ;  /* 0x00000001236a0824 */ /* 0x000fe200078e0204 */
[----:B------:R-:W-:-:S03]  /*1c60*/  ISETP.NE.AND P0, PT, R0, RZ, PT ;  /* 0x000000ff0000720c */ /* 0x000fc60003f05270 */
[----:B------:R-:W-:-:S05]  /*1c70*/  @!P2 IMAD.U32 R106, R11, 0x10000, RZ ;  /* 0x000100000b6aa824 */ /* 0x000fca00078e00ff */
[----:B------:R-:W-:Y:S01]  /*1c80*/  @!P2 STS [UR4+0x8428], R106 ;  /* 0x0084286aff00a988 */ /* 0x000fe20008000804 */
[----:B------:R-:W-:Y:S06]  /*1c90*/  BAR.SYNC.DEFER_BLOCKING 0x0 ;  /* 0x0000000000007b1d */ /* 0x000fec0000010000 */
[----:B------:R-:W0:Y:S02]  /*1ca0*/  LDS R4, [UR4+0x8428] ;  /* 0x00842804ff047984 */ /* 0x000e240008000800 */
[----:B0-----:R-:W-:-:S05]  /*1cb0*/  SEL R5, R4, RZ, P0 ;  /* 0x000000ff04057207 */ /* 0x001fca0000000000 */
[----:B------:R-:W-:-:S04]  /*1cc0*/  IMAD.IADD R4, R5, 0x1, R106 ;  /* 0x0000000105047824 */ /* 0x000fc800078e026a */
[--C-:B------:R-:W-:Y:S01]  /*1cd0*/  IMAD.IADD R6, R73, 0x1, R4.reuse ;  /* 0x0000000149067824 */ /* 0x100fe200078e0204 */
[----:B------:R-:W-:Y:S01]  /*1ce0*/  STS [R31], R4 ;  /* 0x000000041f007388 */ /* 0x000fe20000000800 */
[--C-:B------:R-:W-:Y:S02]  /*1cf0*/  IMAD.IADD R74, R74, 0x1, R4.reuse ;  /* 0x000000014a4a7824 */ /* 0x100fe400078e0204 */
[--C-:B------:R-:W-:Y:S01]  /*1d00*/  IMAD.IADD R8, R75, 0x1, R4.reuse ;  /* 0x000000014b087824 */ /* 0x100fe200078e0204 */
[----:B------:R-:W-:Y:S01]  /*1d10*/  STS [R31+0x4], R6 ;  /* 0x000004061f007388 */ /* 0x000fe20000000800 */
[--C-:B------:R-:W-:Y:S02]  /*1d20*/  IMAD.IADD R76, R76, 0x1, R4.reuse ;  /* 0x000000014c4c7824 */ /* 0x100fe400078e0204 */
[--C-:B------:R-:W-:Y:S01]  /*1d30*/  IMAD.IADD R10, R77, 0x1, R4.reuse ;  /* 0x000000014d0a7824 */ /* 0x100fe200078e0204 */
[----:B------:R-:W-:Y:S01]  /*1d40*/  STS [R31+0x8], R74 ;  /* 0x0000084a1f007388 */ /* 0x000fe20000000800 */
[----:B------:R-:W-:-:S02]  /*1d50*/  IMAD.IADD R78, R78, 0x1, R4 ;  /* 0x000000014e4e7824 */ /* 0x000fc400078e0204 */
[--C-:B------:R-:W-:Y:S01]  /*1d60*/  IMAD.IADD R106, R79, 0x1, R4.reuse ;  /* 0x000000014f6a7824 */ /* 0x100fe200078e0204 */
[----:B------:R-:W-:Y:S01]  /*1d70*/  STS [R31+0xc], R8 ;  /* 0x00000c081f007388 */ /* 0x000fe20000000800 */
        /* <DEDUP_REMOVED lines=36> */
[----:B------:R-:W-:-:S03]  /*1fc0*/  IMAD.IADD R104, R104, 0x1, R4 ;  /* 0x0000000168687824 */ /* 0x000fc600078e0204 */
[----:B------:R-:W-:Y:S04]  /*1fd0*/  STS [R31+0x40], R88 ;  /* 0x000040581f007388 */ /* 0x000fe80000000800 */
        /* <DEDUP_REMOVED lines=15> */
[----:B------:R-:W-:Y:S01]  /*20d0*/  STS [R31+0x80], R104 ;  /* 0x000080681f007388 */ /* 0x000fe20000000800 */
[----:B------:R-:W-:Y:S06]  /*20e0*/  BAR.SYNC.DEFER_BLOCKING 0x0 ;  /* 0x0000000000007b1d */ /* 0x000fec0000010000 */
[----:B------:R-:W0:Y:S04]  /*20f0*/  LDS.U16 R5, [R36] ;  /* 0x0000000024057984 */ /* 0x000e280000000400 */
[----:B------:R-:W1:Y:S04]  /*2100*/  LDS.U16 R37, [R37] ;  /* 0x0000000025257984 */ /* 0x000e680000000400 */
[----:B------:R-:W2:Y:S04]  /*2110*/  LDS.U16 R39, [R39] ;  /* 0x0000000027277984 */ /* 0x000ea80000000400 */
[----:B------:R-:W3:Y:S04]  /*2120*/  LDS.U16 R41, [R41] ;  /* 0x0000000029297984 */ /* 0x000ee80000000400 */
[----:B------:R-:W4:Y:S04]  /*2130*/  LDS.U16 R43, [R43] ;  /* 0x000000002b2b7984 */ /* 0x000f280000000400 */
[----:B------:R-:W5:Y:S04]  /*2140*/  LDS.U16 R45, [R45] ;  /* 0x000000002d2d7984 */ /* 0x000f680000000400 */
[----:B------:R-:W5:Y:S04]  /*2150*/  LDS.U16 R47, [R47] ;  /* 0x000000002f2f7984 */ /* 0x000f680000000400 */
[----:B------:R-:W5:Y:S04]  /*2160*/  LDS.U16 R49, [R49] ;  /* 0x0000000031317984 */ /* 0x000f680000000400 */
[----:B------:R-:W5:Y:S04]  /*2170*/  LDS.U16 R51, [R51] ;  /* 0x0000000033337984 */ /* 0x000f680000000400 */
[----:B------:R-:W5:Y:S04]  /*2180*/  LDS.U16 R53, [R53] ;  /* 0x0000000035357984 */ /* 0x000f680000000400 */
[----:B------:R-:W5:Y:S01]  /*2190*/  LDS.U16 R55, [R55] ;  /* 0x0000000037377984 */ /* 0x000f620000000400 */
[----:B0-----:R-:W-:-:S03]  /*21a0*/  IMAD.IADD R5, R34, 0x1, R5 ;  /* 0x0000000122057824 */ /* 0x001fc600078e0205 */
[----:B------:R-:W0:Y:S01]  /*21b0*/  LDS.U16 R57, [R57] ;  /* 0x0000000039397984 */ /* 0x000e220000000400 */
[----:B-1----:R-:W-:-:S03]  /*21c0*/  IMAD.IADD R37, R38, 0x1, R37 ;  /* 0x0000000126257824 */ /* 0x002fc600078e0225 */
[----:B------:R-:W1:Y:S01]  /*21d0*/  LDS.U16 R59, [R59] ;  /* 0x000000003b3b7984 */ /* 0x000e620000000400 */
[----:B--2---:R-:W-:-:S03]  /*21e0*/  IMAD.IADD R39, R40, 0x1, R39 ;  /* 0x0000000128277824 */ /* 0x004fc600078e0227 */
[----:B------:R-:W2:Y:S01]  /*21f0*/  LDS.U16 R61, [R61] ;  /* 0x000000003d3d7984 */ /* 0x000ea20000000400 */
[----:B---3--:R-:W-:-:S03]  /*2200*/  IMAD.IADD R41, R42, 0x1, R41 ;  /* 0x000000012a297824 */ /* 0x008fc600078e0229 */
[----:B------:R-:W3:Y:S01]  /*2210*/  LDS.U16 R63, [R63] ;  /* 0x000000003f3f7984 */ /* 0x000ee20000000400 */
[----:B----4-:R-:W-:-:S03]  /*2220*/  IMAD.IADD R43, R44, 0x1, R43 ;  /* 0x000000012c2b7824 */ /* 0x010fc600078e022b */
[----:B------:R-:W4:Y:S01]  /*2230*/  LDS.U16 R65, [R65] ;  /* 0x0000000041417984 */ /* 0x000f220000000400 */
[----:B-----5:R-:W-:-:S03]  /*2240*/  IMAD.IADD R45, R46, 0x1, R45 ;  /* 0x000000012e2d7824 */ /* 0x020fc600078e022d */
[----:B------:R-:W5:Y:S01]  /*2250*/  LDS.U16 R67, [R67] ;  /* 0x0000000043437984 */ /* 0x000f620000000400 */
[----:B------:R-:W-:-:S03]  /*2260*/  IMAD.IADD R47, R48, 0x1, R47 ;  /* 0x00000001302f7824 */ /* 0x000fc600078e022f */
[----:B------:R-:W5:Y:S01]  /*2270*/  LDS.U16 R69, [R69] ;  /* 0x0000000045457984 */ /* 0x000f620000000400 */
[----:B------:R-:W-:-:S03]  /*2280*/  IMAD.IADD R49, R50, 0x1, R49 ;  /* 0x0000000132317824 */ /* 0x000fc600078e0231 */
[----:B------:R-:W5:Y:S01]  /*2290*/  LDS.U16 R71, [R71] ;  /* 0x0000000047477984 */ /* 0x000f620000000400 */
[----:B------:R-:W-:Y:S02]  /*22a0*/  IMAD.IADD R51, R52, 0x1, R51 ;  /* 0x0000000134337824 */ /* 0x000fe400078e0233 */
[----:B------:R-:W-:Y:S02]  /*22b0*/  IMAD.IADD R53, R54, 0x1, R53 ;  /* 0x0000000136357824 */ /* 0x000fe400078e0235 */
[----:B------:R-:W-:Y:S02]  /*22c0*/  IMAD.IADD R55, R56, 0x1, R55 ;  /* 0x0000000138377824 */ /* 0x000fe400078e0237 */
[----:B0-----:R-:W-:Y:S02]  /*22d0*/  IMAD.IADD R57, R58, 0x1, R57 ;  /* 0x000000013a397824 */ /* 0x001fe400078e0239 */
[----:B-1----:R-:W-:Y:S02]  /*22e0*/  IMAD.IADD R59, R60, 0x1, R59 ;  /* 0x000000013c3b7824 */ /* 0x002fe400078e023b */
[----:B--2---:R-:W-:-:S02]  /*22f0*/  IMAD.IADD R61, R62, 0x1, R61 ;  /* 0x000000013e3d7824 */ /* 0x004fc400078e023d */
[----:B---3--:R-:W-:Y:S02]  /*2300*/  IMAD.IADD R63, R64, 0x1, R63 ;  /* 0x00000001403f7824 */ /* 0x008fe400078e023f */
[----:B----4-:R-:W-:Y:S02]  /*2310*/  IMAD.IADD R65, R66, 0x1, R65 ;  /* 0x0000000142417824 */ /* 0x010fe400078e0241 */
[----:B-----5:R-:W-:Y:S02]  /*2320*/  IMAD.IADD R67, R68, 0x1, R67 ;  /* 0x0000000144437824 */ /* 0x020fe400078e0243 */
[----:B------:R-:W-:Y:S02]  /*2330*/  IMAD.IADD R69, R70, 0x1, R69 ;  /* 0x0000000146457824 */ /* 0x000fe400078e0245 */
[----:B------:R-:W-:Y:S01]  /*2340*/  IMAD.IADD R71, R72, 0x1, R71 ;  /* 0x0000000148477824 */ /* 0x000fe200078e0247 */
[----:B------:R-:W-:Y:S06]  /*2350*/  BAR.SYNC.DEFER_BLOCKING 0x0 ;  /* 0x0000000000007b1d */ /* 0x000fec0000010000 */
[----:B------:R-:W-:Y:S05]  /*2360*/  BRA.U UP0, `(.L_x_219) ;  /* 0x0000000100f87547 */ /* 0x000fea000b800000 */
[----:B------:R-:W-:Y:S01]  /*2370*/  LEA R5, R5, UR4, 0x2 ;  /* 0x0000000405057c11 */ /* 0x000fe2000f8e10ff */
[----:B------:R-:W-:Y:S01]  /*2380*/  UIADD3 UR7, UPT, UPT, UR7, 0x6, URZ ;  /* 0x0000000607077890 */ /* 0x000fe2000fffe0ff */
[----:B------:R-:W-:Y:S01]  /*2390*/  LEA R4, R37, UR4, 0x2 ;  /* 0x0000000425047c11 */ /* 0x000fe2000f8e10ff */
[----:B------:R-:W-:Y:S01]  /*23a0*/  UIADD3 UR5, UPT, UPT, UR5, -0x6, URZ ;  /* 0xfffffffa05057890 */ /* 0x000fe2000fffe0ff */
[----:B------:R-:W-:Y:S01]  /*23b0*/  LEA R7, R39, UR4, 0x2 ;  /* 0x0000000427077c11 */ /* 0x000fe2000f8e10ff */
[----:B------:R0:W-:Y:S01]  /*23c0*/  STS [R5], R2 ;  /* 0x0000000205007388 */ /* 0x0001e20000000800 */
[----:B------:R-:W-:Y:S02]  /*23d0*/  LEA R6, R41, UR4, 0x2 ;  /* 0x0000000429067c11 */ /* 0x000fe4000f8e10ff */
[----:B------:R-:W-:Y:S01]  /*23e0*/  LEA R9, R43, UR4, 0x2 ;  /* 0x000000042b097c11 */ /* 0x000fe2000f8e10ff */
[----:B------:R1:W-:Y:S01]  /*23f0*/  STS [R4], R3 ;  /* 0x0000000304007388 */ /* 0x0003e20000000800 */
[----:B------:R-:W-:-:S02]  /*2400*/  LEA R8, R45, UR4, 0x2 ;  /* 0x000000042d087c11 */ /* 0x000fc4000f8e10ff */
[----:B------:R-:W-:Y:S01]  /*2410*/  LEA R11, R47, UR4, 0x2 ;  /* 0x000000042f0b7c11 */ /* 0x000fe2000f8e10ff */
[----:B------:R2:W-:Y:S01]  /*2420*/  STS [R7], R12 ;  /* 0x0000000c07007388 */ /* 0x0005e20000000800 */
[----:B------:R-:W-:Y:S02]  /*2430*/  LEA R10, R49, UR4, 0x2 ;  /* 0x00000004310a7c11 */ /* 0x000fe4000f8e10ff */
[----:B0-----:R-:W-:Y:S01]  /*2440*/  LEA R5, R51, UR4, 0x2 ;  /* 0x0000000433057c11 */ /* 0x001fe2000f8e10ff */
[----:B------:R0:W-:Y:S01]  /*2450*/  STS [R6], R13 ;  /* 0x0000000d06007388 */ /* 0x0001e20000000800 */
[----:B------:R-:W-:Y:S02]  /*2460*/  LEA R2, R53, UR4, 0x2 ;  /* 0x0000000435027c11 */ /* 0x000fe4000f8e10ff */
[----:B-1----:R-:W-:Y:S01]  /*2470*/  LEA R3, R55, UR4, 0x2 ;  /* 0x0000000437037c11 */ /* 0x002fe2000f8e10ff */
[----:B------:R1:W-:Y:S01]  /*2480*/  STS [R9], R14 ;  /* 0x0000000e09007388 */ /* 0x0003e20000000800 */
[----:B------:R-:W-:-:S02]  /*2490*/  LEA R4, R57, UR4, 0x2 ;  /* 0x0000000439047c11 */ /* 0x000fc4000f8e10ff */
[----:B--2---:R-:W-:Y:S01]  /*24a0*/  LEA R7, R59, UR4, 0x2 ;  /* 0x000000043b077c11 */ /* 0x004fe2000f8e10ff */
[----:B------:R2:W-:Y:S01]  /*24b0*/  STS [R8], R15 ;  /* 0x0000000f08007388 */ /* 0x0005e20000000800 */
[----:B0-----:R-:W-:-:S03]  /*24c0*/  LEA R6, R63, UR4, 0x2 ;  /* 0x000000043f067c11 */ /* 0x001fc6000f8e10ff */
[----:B------:R0:W-:Y:S01]  /*24d0*/  STS [R11], R16 ;  /* 0x000000100b007388 */ /* 0x0001e20000000800 */
[----:B-1----:R-:W-:-:S03]  /*24e0*/  LEA R9, R61, UR4, 0x2 ;  /* 0x000000043d097c11 */ /* 0x002fc6000f8e10ff */
[----:B------:R-:W-:Y:S01]  /*24f0*/  STS [R10], R17 ;  /* 0x000000110a007388 */ /* 0x000fe20000000800 */
[----:B--2---:R-:W-:-:S03]  /*2500*/  LEA R8, R67, UR4, 0x2 ;  /* 0x0000000443087c11 */ /* 0x004fc6000f8e10ff */
[----:B------:R1:W-:Y:S01]  /*2510*/  STS [R5], R18 ;  /* 0x0000001205007388 */ /* 0x0003e20000000800 */
[----:B0-----:R-:W-:-:S03]  /*2520*/  LEA R11, R65, UR4, 0x2 ;  /* 0x00000004410b7c11 */ /* 0x001fc6000f8e10ff */
[----:B------:R0:W-:Y:S04]  /*2530*/  STS [R2], R19 ;  /* 0x0000001302007388 */ /* 0x0001e80000000800 */
[----:B------:R2:W-:Y:S01]  /*2540*/  STS [R3], R20 ;  /* 0x0000001403007388 */ /* 0x0005e20000000800 */
[----:B-1----:R-:W-:-:S03]  /*2550*/  LEA R5, R69, UR4, 0x2 ;  /* 0x0000000445057c11 */ /* 0x002fc6000f8e10ff */
[----:B------:R2:W-:Y:S01]  /*2560*/  STS [R4], R21 ;  /* 0x0000001504007388 */ /* 0x0005e20000000800 */
[----:B0-----:R-:W-:-:S03]  /*2570*/  LEA R19, R71, UR4, 0x2 ;  /* 0x0000000447137c11 */ /* 0x001fc6000f8e10ff */
[----:B------:R2:W-:Y:S04]  /*2580*/  STS [R7], R22 ;  /* 0x0000001607007388 */ /* 0x0005e80000000800 */
[----:B------:R2:W-:Y:S04]  /*2590*/  STS [R9], R24 ;  /* 0x0000001809007388 */ /* 0x0005e80000000800 */
[----:B------:R2:W-:Y:S04]  /*25a0*/  STS [R6], R25 ;  /* 0x0000001906007388 */ /* 0x0005e80000000800 */
[----:B------:R2:W-:Y:S04]  /*25b0*/  STS [R11], R26 ;  /* 0x0000001a0b007388 */ /* 0x0005e80000000800 */
[----:B------:R2:W-:Y:S04]  /*25c0*/  STS [R8], R27 ;  /* 0x0000001b08007388 */ /* 0x0005e80000000800 */
[----:B------:R2:W-:Y:S04]  /*25d0*/  STS [R5], R28 ;  /* 0x0000001c05007388 */ /* 0x0005e80000000800 */
[----:B------:R2:W-:Y:S01]  /*25e0*/  STS [R19], R30 ;  /* 0x0000001e13007388 */ /* 0x0005e20000000800 */
[----:B------:R-:W-:Y:S06]  /*25f0*/  BAR.SYNC.DEFER_BLOCKING 0x0 ;  /* 0x0000000000007b1d */ /* 0x000fec0000010000 */
[----:B------:R2:W0:Y:S04]  /*2600*/  LDS R2, [R33] ;  /* 0x0000000021027984 */ /* 0x0004280000000800 */
[----:B------:R2:W1:Y:S04]  /*2610*/  LDS R3, [R33+0x4] ;  /* 0x0000040021037984 */ /* 0x0004680000000800 */
[----:B------:R2:W3:Y:S04]  /*2620*/  LDS R12, [R33+0x8] ;  /* 0x00000800210c7984 */ /* 0x0004e80000000800 */
[----:B------:R2:W4:Y:S04]  /*2630*/  LDS R13, [R33+0xc] ;  /* 0x00000c00210d7984 */ /* 0x0005280000000800 */
[----:B------:R2:W0:Y:S04]  /*2640*/  LDS R14, [R33+0x10] ;  /* 0x00001000210e7984 */ /* 0x0004280000000800 */
        /* <DEDUP_REMOVED lines=13> */
[----:B------:R2:W0:Y:S01]  /*2720*/  LDS R30, [R33+0x48] ;  /* 0x00004800211e7984 */ /* 0x0004220000000800 */
[----:B------:R-:W-:Y:S06]  /*2730*/  BAR.SYNC.DEFER_BLOCKING 0x0 ;  /* 0x0000000000007b1d */ /* 0x000fec0000010000 */
[----:B-1-34-:R-:W-:Y:S05]  /*2740*/  BRA `(.L_x_220) ;  /* 0xffffffdc00f87947 */ /* 0x01afea000383ffff */
.L_x_219:
[----:B------:R-:W-:Y:S01]  /*2750*/  LEA R5, R5, UR4, 0x2 ;  /* 0x0000000405057c11 */ /* 0x000fe2000f8e10ff */
[C---:B------:R-:W-:Y:S01]  /*2760*/  IMAD R33, R0.reuse, -0x48, R33 ;  /* 0xffffffb800217824 */ /* 0x040fe200078e0221 */
[----:B------:R-:W-:Y:S01]  /*2770*/  LEA R4, R37, UR4, 0x2 ;  /* 0x0000000425047c11 */ /* 0x000fe2000f8e10ff */
[C---:B------:R-:W-:Y:S01]  /*2780*/  VIADD R7, R0.reuse, 0x100 ;  /* 0x0000010000077836 */ /* 0x040fe20000000000 */
[----:B------:R-:W-:Y:S01]  /*2790*/  LEA R39, R39, UR4, 0x2 ;  /* 0x0000000427277c11 */ /* 0x000fe2000f8e10ff */
[----:B------:R0:W-:Y:S01]  /*27a0*/  STS [R5], R2 ;  /* 0x0000000205007388 */ /* 0x0001e20000000800 */
[----:B------:R-:W-:Y:S01]  /*27b0*/  LEA R6, R41, UR4, 0x2 ;  /* 0x0000000429067c11 */ /* 0x000fe2000f8e10ff */
[----:B------:R-:W-:Y:S01]  /*27c0*/  VIADD R9, R0, 0x200 ;  /* 0x0000020000097836 */ /* 0x000fe20000000000 */
[----:B------:R-:W-:Y:S01]  /*27d0*/  LEA R43, R43, UR4, 0x2 ;  /* 0x000000042b2b7c11 */ /* 0x000fe2000f8e10ff */
[----:B------:R1:W-:Y:S01]  /*27e0*/  STS [R4], R3 ;  /* 0x0000000304007388 */ /* 0x0003e20000000800 */
[----:B------:R-:W-:-:S02]  /*27f0*/  LEA R8, R45, UR4, 0x2 ;  /* 0x000000042d087c11 */ /* 0x000fc4000f8e10ff */
[----:B------:R-:W-:Y:S01]  /*2800*/  LEA R47, R47, UR4, 0x2 ;  /* 0x000000042f2f7c11 */ /* 0x000fe2000f8e10ff */
[----:B------:R-:W-:Y:S01]  /*2810*/  STS [R39], R12 ;  /* 0x0000000c27007388 */ /* 0x000fe20000000800 */
[----:B------:R-:W-:Y:S02]  /*2820*/  LEA R10, R49, UR4, 0x2 ;  /* 0x00000004310a7c11 */ /* 0x000fe4000f8e10ff */
[----:B------:R-:W-:Y:S01]  /*2830*/  LEA R51, R51, UR4, 0x2 ;  /* 0x0000000433337c11 */ /* 0x000fe2000f8e10ff */
[----:B------:R2:W-:Y:S01]  /*2840*/  STS [R6], R13 ;  /* 0x0000000d06007388 */ /* 0x0005e20000000800 */
[----:B0-----:R-:W-:Y:S02]  /*2850*/  LEA R2, R53, UR4, 0x2 ;  /* 0x0000000435027c11 */ /* 0x001fe4000f8e10ff */
[----:B------:R-:W-:Y:S01]  /*2860*/  LEA R55, R55, UR4, 0x2 ;  /* 0x0000000437377c11 */ /* 0x000fe2000f8e10ff */
[----:B------:R0:W-:Y:S01]  /*2870*/  STS [R43], R14 ;  /* 0x0000000e2b007388 */ /* 0x0001e20000000800 */
[----:B-1----:R-:W-:-:S02]  /*2880*/  LEA R4, R57, UR4, 0x2 ;  /* 0x0000000439047c11 */ /* 0x002fc4000f8e10ff */
[----:B------:R-:W-:Y:S01]  /*2890*/  LEA R59, R59, UR4, 0x2 ;  /* 0x000000043b3b7c11 */ /* 0x000fe2000f8e10ff */
[----:B------:R1:W-:Y:S01]  /*28a0*/  STS [R8], R15 ;  /* 0x0000000f08007388 */ /* 0x0003e20000000800 */
[----:B------:R-:W-:Y:S01]  /*28b0*/  LEA R61, R61, UR4, 0x2 ;  /* 0x000000043d3d7c11 */ /* 0x000fe2000f8e10ff */
[C---:B--2---:R-:W-:Y:S01]  /*28c0*/  VIADD R13, R0.reuse, 0x500 ;  /* 0x00000500000d7836 */ /* 0x044fe20000000000 */
[----:B------:R-:W-:Y:S01]  /*28d0*/  LEA R6, R63, UR4, 0x2 ;  /* 0x000000043f067c11 */ /* 0x000fe2000f8e10ff */
[----:B------:R2:W-:Y:S01]  /*28e0*/  STS [R47], R16 ;  /* 0x000000102f007388 */ /* 0x0005e20000000800 */
[----:B------:R-:W-:Y:S01]  /*28f0*/  LEA R65, R65, UR4, 0x2 ;  /* 0x0000000441417c11 */ /* 0x000fe2000f8e10ff */
[C---:B0-----:R-:W-:Y:S01]  /*2900*/  VIADD R14, R0.reuse, 0x600 ;  /* 0x00000600000e7836 */ /* 0x041fe20000000000 */
[----:B------:R-:W-:Y:S01]  /*2910*/  LEA R69, R69, UR4, 0x2 ;  /* 0x0000000445457c11 */ /* 0x000fe2000f8e10ff */
[----:B------:R0:W-:Y:S01]  /*2920*/  STS [R10], R17 ;  /* 0x000000110a007388 */ /* 0x0001e20000000800 */
[----:B------:R-:W-:Y:S01]  /*2930*/  LEA R71, R71, UR4, 0x2 ;  /* 0x0000000447477c11 */ /* 0x000fe2000f8e10ff */
[C---:B-1----:R-:W-:Y:S01]  /*2940*/  VIADD R15, R0.reuse, 0x700 ;  /* 0x00000700000f7836 */ /* 0x042fe20000000000 */
[----:B------:R-:W-:Y:S01]  /*2950*/  LEA R8, R67, UR4, 0x2 ;  /* 0x0000000443087c11 */ /* 0x000fe2000f8e10ff */
[----:B------:R-:W-:Y:S01]  /*2960*/  STS [R51], R18 ;  /* 0x0000001233007388 */ /* 0x000fe20000000800 */
[----:B------:R-:W1:Y:S01]  /*2970*/  LDCU.64 UR4, c[0x0][0x3a0] ;  /* 0x00007400ff0477ac */ /* 0x000e620008000a00 */
[C---:B------:R-:W-:Y:S01]  /*2980*/  LOP3.LUT R12, R0.reuse, 0x400, RZ, 0xfc, !PT ;  /* 0x00000400000c7812 */ /* 0x040fe200078efcff */
[C---:B--2---:R-:W-:Y:S01]  /*2990*/  VIADD R16, R0.reuse, 0xd00 ;  /* 0x00000d0000107836 */ /* 0x044fe20000000000 */
[----:B------:R2:W-:Y:S01]  /*29a0*/  STS [R2], R19 ;  /* 0x0000001302007388 */ /* 0x0005e20000000800 */
[----:B0-----:R-:W-:-:S03]  /*29b0*/  VIADD R10, R0, 0x300 ;  /* 0x00000300000a7836 */ /* 0x001fc60000000000 */
[----:B------:R-:W-:Y:S04]  /*29c0*/  STS [R55], R20 ;  /* 0x0000001437007388 */ /* 0x000fe80000000800 */
[----:B------:R-:W-:Y:S01]  /*29d0*/  STS [R4], R21 ;  /* 0x0000001504007388 */ /* 0x000fe20000000800 */
[----:B--2---:R-:W0:Y:S03]  /*29e0*/  LDC.64 R2, c[0x0][0x388] ;  /* 0x0000e200ff027b82 */ /* 0x004e260000000a00 */
[----:B------:R-:W-:Y:S01]  /*29f0*/  STS [R59], R22 ;  /* 0x000000163b007388 */ /* 0x000fe20000000800 */
[----:B-1----:R-:W-:-:S03]  /*2a00*/  ISETP.GE.U32.AND P2, PT, R7, UR4, PT ;  /* 0x0000000407007c0c */ /* 0x002fc6000bf46070 */
[----:B------:R-:W-:Y:S01]  /*2a10*/  STS [R61], R24 ;  /* 0x000000183d007388 */ /* 0x000fe20000000800 */
[----:B------:R-:W-:Y:S02]  /*2a20*/  ISETP.GE.U32.AND P3, PT, R9, UR4, PT ;  /* 0x0000000409007c0c */ /* 0x000fe4000bf66070 */
[----:B------:R-:W-:Y:S01]  /*2a30*/  ISETP.GE.U32.AND P6, PT, R10, UR4, PT ;  /* 0x000000040a007c0c */ /* 0x000fe2000bfc6070 */
[----:B------:R-:W-:Y:S01]  /*2a40*/  STS [R6], R25 ;  /* 0x0000001906007388 */ /* 0x000fe20000000800 */
[----:B------:R-:W-:Y:S02]  /*2a50*/  ISETP.GE.U32.AND.EX P3, PT, RZ, UR5, PT, P3 ;  /* 0x00000005ff007c0c */ /* 0x000fe4000bf66130 */
[----:B------:R-:W-:Y:S01]  /*2a60*/  ISETP.GE.U32.AND.EX P2, PT, RZ, UR5, PT, P2 ;  /* 0x00000005ff007c0c */ /* 0x000fe2000bf46120 */
[----:B------:R-:W-:Y:S01]  /*2a70*/  STS [R65], R26 ;  /* 0x0000001a41007388 */ /* 0x000fe20000000800 */
[----:B------:R-:W-:Y:S02]  /*2a80*/  ISETP.GE.U32.AND P1, PT, R13, UR4, PT ;  /* 0x000000040d007c0c */ /* 0x000fe4000bf26070 */
[----:B------:R-:W-:Y:S01]  /*2a90*/  ISETP.GE.U32.AND.EX P6, PT, RZ, UR5, PT, P6 ;  /* 0x00000005ff007c0c */ /* 0x000fe2000bfc6160 */
[----:B------:R-:W-:Y:S01]  /*2aa0*/  STS [R8], R27 ;  /* 0x0000001b08007388 */ /* 0x000fe20000000800 */
[----:B------:R-:W-:-:S02]  /*2ab0*/  ISETP.GE.U32.AND.EX P1, PT, RZ, UR5, PT, P1 ;  /* 0x00000005ff007c0c */ /* 0x000fc4000bf26110 */
[----:B------:R-:W-:Y:S01]  /*2ac0*/  ISETP.GE.U32.AND P5, PT, R12, UR4, PT ;  /* 0x000000040c007c0c */ /* 0x000fe2000bfa6070 */
[----:B------:R-:W-:Y:S01]  /*2ad0*/  STS [R69], R28 ;  /* 0x0000001c45007388 */ /* 0x000fe20000000800 */
[----:B------:R-:W-:Y:S01]  /*2ae0*/  ISETP.GE.U32.AND P4, PT, R15, UR4, PT ;  /* 0x000000040f007c0c */ /* 0x000fe2000bf86070 */
[----:B0-----:R-:W-:Y:S01]  /*2af0*/  IMAD.WIDE.U32 R2, R0, 0x4, R2 ;  /* 0x0000000400027825 */ /* 0x001fe200078e0002 */
[----:B------:R-:W-:Y:S01]  /*2b00*/  ISETP.GE.U32.AND.EX P5, PT, RZ, UR5, PT, P5 ;  /* 0x00000005ff007c0c */ /* 0x000fe2000bfa6150 */
[----:B------:R-:W-:Y:S01]  /*2b10*/  STS [R71], R30 ;  /* 0x0000001e47007388 */ /* 0x000fe20000000800 */
[----:B------:R-:W-:Y:S01]  /*2b20*/  BAR.SYNC.DEFER_BLOCKING 0x0 ;  /* 0x0000000000007b1d */ /* 0x000fe20000010000 */
[----:B------:R-:W-:Y:S01]  /*2b30*/  ISETP.GE.U32.AND P0, PT, R14, UR4, PT ;  /* 0x000000040e007c0c */ /* 0x000fe2000bf06070 */
[C---:B------:R-:W-:Y:S01]  /*2b40*/  VIADD R14, R0.reuse, 0x900 ;  /* 0x00000900000e7836 */ /* 0x040fe20000000000 */
[----:B------:R-:W-:Y:S02]  /*2b50*/  LOP3.LUT R12, R0, 0x800, RZ, 0xfc, !PT ;  /* 0x00000800000c7812 */ /* 0x000fe400078efcff */
[----:B------:R-:W-:-:S02]  /*2b60*/  ISETP.GE.U32.AND.EX P0, PT, RZ, UR5, PT, P0 ;  /* 0x00000005ff007c0c */ /* 0x000fc4000bf06100 */
[----:B------:R-:W-:Y:S01]  /*2b70*/  ISETP.GE.U32.AND.EX P4, PT, RZ, UR5, PT, P4 ;  /* 0x00000005ff007c0c */ /* 0x000fe2000bf86140 */
[----:B------:R-:W0:Y:S04]  /*2b80*/  LDS R5, [R33+0x800] ;  /* 0x0008000021057984 */ /* 0x000e280000000800 */
[----:B------:R-:W1:Y:S04]  /*2b90*/  LDS R4, [R33+0x400] ;  /* 0x0004000021047984 */ /* 0x000e680000000800 */
[----:B------:R-:W2:Y:S04]  /*2ba0*/  LDS R6, [R33+0xc00] ;  /* 0x000c000021067984 */ /* 0x000ea80000000800 */
[----:B------:R-:W3:Y:S04]  /*2bb0*/  LDS R8, [R33+0x1400] ;  /* 0x0014000021087984 */ /* 0x000ee80000000800 */
[----:B------:R-:W4:Y:S04]  /*2bc0*/  LDS R7, [R33+0x1000] ;  /* 0x0010000021077984 */ /* 0x000f280000000800 */
[----:B------:R-:W5:Y:S04]  /*2bd0*/  LDS R9, [R33+0x1800] ;  /* 0x0018000021097984 */ /* 0x000f680000000800 */
[----:B------:R-:W5:Y:S01]  /*2be0*/  LDS R10, [R33+0x1c00] ;  /* 0x001c0000210a7984 */ /* 0x000f620000000800 */
[----:B0-----:R-:W-:-:S03]  /*2bf0*/  @!P3 LOP3.LUT R13, R5, 0x80000000, RZ, 0x3c, !PT ;  /* 0x80000000050db812 */ /* 0x001fc600078e3cff */
[----:B------:R-:W-:Y:S01]  /*2c00*/  LDS R5, [R33+0x2400] ;  /* 0x0024000021057984 */ /* 0x000fe20000000800 */
[----:B-1----:R-:W-:-:S03]  /*2c10*/  @!P2 LOP3.LUT R11, R4, 0x80000000, RZ, 0x3c, !PT ;  /* 0x80000000040ba812 */ /* 0x002fc600078e3cff */
[----:B------:R-:W0:Y:S01]  /*2c20*/  LDS R4, [R33+0x2000] ;  /* 0x0020000021047984 */ /* 0x000e220000000800 */
[----:B--2---:R-:W-:-:S03]  /*2c30*/  @!P6 LOP3.LUT R15, R6, 0x80000000, RZ, 0x3c, !PT ;  /* 0x80000000060fe812 */ /* 0x004fc600078e3cff */
[----:B------:R-:W-:Y:S01]  /*2c40*/  @!P2 STG.E desc[UR8][R2.64+0x400], R11 ;  /* 0x0004000b0200a986 */ /* 0x000fe2000c101908 */
[----:B------:R-:W-:Y:S01]  /*2c50*/  ISETP.GE.U32.AND P2, PT, R12, UR4, PT ;  /* 0x000000040c007c0c */ /* 0x000fe2000bf46070 */
[----:B------:R-:W-:Y:S01]  /*2c60*/  VIADD R12, R0, 0xa00 ;  /* 0x00000a00000c7836 */ /* 0x000fe20000000000 */
[----:B---3--:R-:W-:Y:S01]  /*2c70*/  @!P1 LOP3.LUT R19, R8, 0x80000000, RZ, 0x3c, !PT ;  /* 0x8000000008139812 */ /* 0x008fe200078e3cff */
[----:B------:R-:W-:Y:S01]  /*2c80*/  LDS R11, [R33+0x2800] ;  /* 0x00280000210b7984 */ /* 0x000fe20000000800 */
[----:B------:R-:W-:Y:S02]  /*2c90*/  ISETP.GE.U32.AND.EX P2, PT, RZ, UR5, PT, P2 ;  /* 0x00000005ff007c0c */ /* 0x000fe4000bf46120 */
[----:B----4-:R-:W-:Y:S01]  /*2ca0*/  @!P5 LOP3.LUT R17, R7, 0x80000000, RZ, 0x3c, !PT ;  /* 0x800000000711d812 */ /* 0x010fe200078e3cff */
[----:B------:R-:W-:Y:S01]  /*2cb0*/  LDS R6, [R33+0x2c00] ;  /* 0x002c000021067984 */ /* 0x000fe20000000800 */
[----:B-----5:R-:W-:-:S03]  /*2cc0*/  @!P0 LOP3.LUT R21, R9, 0x80000000, RZ, 0x3c, !PT ;  /* 0x8000000009158812 */ /* 0x020fc600078e3cff */
[----:B------:R-:W-:Y:S01]  /*2cd0*/  @!P1 STG.E desc[UR8][R2.64+0x1400], R19 ;  /* 0x0014001302009986 */ /* 0x000fe2000c101908 */
[----:B------:R-:W-:-:S03]  /*2ce0*/  ISETP.GE.U32.AND P1, PT, R0, UR4, PT ;  /* 0x0000000400007c0c */ /* 0x000fc6000bf26070 */
[----:B------:R-:W1:Y:S01]  /*2cf0*/  LDS R7, [R33+0x3000] ;  /* 0x0030000021077984 */ /* 0x000e620000000800 */
[----:B------:R-:W-:-:S03]  /*2d00*/  ISETP.GE.U32.AND.EX P1, PT, RZ, UR5, PT, P1 ;  /* 0x00000005ff007c0c */ /* 0x000fc6000bf26110 */
[----:B------:R-:W-:Y:S01]  /*2d10*/  @!P3 STG.E desc[UR8][R2.64+0x800], R13 ;  /* 0x0008000d0200b986 */ /* 0x000fe2000c101908 */
[----:B------:R-:W-:Y:S01]  /*2d20*/  ISETP.GE.U32.AND P3, PT, R14, UR4, PT ;  /* 0x000000040e007c0c */ /* 0x000fe2000bf66070 */
[----:B------:R-:W-:Y:S02]  /*2d30*/  VIADD R14, R0, 0xb00 ;  /* 0x00000b00000e7836 */ /* 0x000fe40000000000 */
[----:B------:R2:W-:Y:S01]  /*2d40*/  @!P6 STG.E desc[UR8][R2.64+0xc00], R15 ;  /* 0x000c000f0200e986 */ /* 0x0005e2000c101908 */
[----:B------:R-:W-:Y:S02]  /*2d50*/  ISETP.GE.U32.AND P6, PT, R12, UR4, PT ;  /* 0x000000040c007c0c */ /* 0x000fe4000bfc6070 */
[----:B------:R-:W-:Y:S01]  /*2d60*/  LOP3.LUT R12, R0, 0xc00, RZ, 0xfc, !PT ;  /* 0x00000c00000c7812 */ /* 0x000fe200078efcff */
[----:B------:R0:W-:Y:S01]  /*2d70*/  @!P5 STG.E desc[UR8][R2.64+0x1000], R17 ;  /* 0x001000110200d986 */ /* 0x0001e2000c101908 */
[----:B------:R-:W-:Y:S02]  /*2d80*/  ISETP.GE.U32.AND.EX P3, PT, RZ, UR5, PT, P3 ;  /* 0x00000005ff007c0c */ /* 0x000fe4000bf66130 */
[----:B------:R-:W-:Y:S01]  /*2d90*/  ISETP.GE.U32.AND P5, PT, R14, UR4, PT ;  /* 0x000000040e007c0c */ /* 0x000fe2000bfa6070 */
[----:B------:R-:W-:Y:S01]  /*2da0*/  @!P0 STG.E desc[UR8][R2.64+0x1800], R21 ;  /* 0x0018001502008986 */ /* 0x000fe2000c101908 */
[----:B------:R-:W-:-:S02]  /*2db0*/  ISETP.GE.U32.AND P0, PT, R12, UR4, PT ;  /* 0x000000040c007c0c */ /* 0x000fc4000bf06070 */
[----:B--2---:R-:W-:Y:S01]  /*2dc0*/  @!P4 LOP3.LUT R15, R10, 0x80000000, RZ, 0x3c, !PT ;  /* 0x800000000a0fc812 */ /* 0x004fe200078e3cff */
[----:B------:R-:W2:Y:S01]  /*2dd0*/  LDS R8, [R33+0x3400] ;  /* 0x0034000021087984 */ /* 0x000ea20000000800 */
[----:B------:R-:W-:Y:S02]  /*2de0*/  ISETP.GE.U32.AND.EX P0, PT, RZ, UR5, PT, P0 ;  /* 0x00000005ff007c0c */ /* 0x000fe4000bf06100 */
[----:B0-----:R-:W-:Y:S01]  /*2df0*/  @!P2 LOP3.LUT R17, R4, 0x80000000, RZ, 0x3c, !PT ;  /* 0x800000000411a812 */ /* 0x001fe200078e3cff */
[----:B------:R-:W0:Y:S02]  /*2e00*/  LDS R9, [R33+0x3800] ;  /* 0x0038000021097984 */ /* 0x000e240000000800 */
[----:B------:R-:W-:Y:S01]  /*2e10*/  @!P3 LOP3.LUT R5, R5, 0x80000000, RZ, 0x3c, !PT ;  /* 0x800000000505b812 */ /* 0x000fe200078e3cff */
[----:B------:R-:W-:Y:S01]  /*2e20*/  VIADD R4, R0, 0xe00 ;  /* 0x00000e0000047836 */ /* 0x000fe20000000000 */
[----:B------:R-:W3:Y:S04]  /*2e30*/  LDS R10, [R33+0x3c00] ;  /* 0x003c0000210a7984 */ /* 0x000ee80000000800 */
[----:B------:R-:W4:Y:S04]  /*2e40*/  LDS R12, [R33+0x4000] ;  /* 0x00400000210c7984 */ /* 0x000f280000000800 */
[----:B------:R-:W5:Y:S01]  /*2e50*/  LDS R13, [R33+0x4400] ;  /* 0x00440000210d7984 */ /* 0x000f620000000800 */
[----:B-1----:R-:W-:-:S03]  /*2e60*/  @!P0 LOP3.LUT R7, R7, 0x80000000, RZ, 0x3c, !PT ;  /* 0x8000000007078812 */ /* 0x002fc600078e3cff */
[----:B------:R-:W1:Y:S04]  /*2e70*/  @!P1 LDS R14, [R33] ;  /* 0x00000000210e9984 */ /* 0x000e680000000800 */
[----:B------:R2:W-:Y:S01]  /*2e80*/  @!P4 STG.E desc[UR8][R2.64+0x1c00], R15 ;  /* 0x001c000f0200c986 */ /* 0x0005e2000c101908 */
[----:B------:R-:W-:Y:S02]  /*2e90*/  ISETP.GE.U32.AND.EX P4, PT, RZ, UR5, PT, P6 ;  /* 0x00000005ff007c0c */ /* 0x000fe4000bf86160 */
[----:B------:R-:W-:Y:S01]  /*2ea0*/  ISETP.GE.U32.AND.EX P6, PT, RZ, UR5, PT, P5 ;  /* 0x00000005ff007c0c */ /* 0x000fe2000bfc6150 */
[----:B------:R-:W-:Y:S01]  /*2eb0*/  @!P3 STG.E desc[UR8][R2.64+0x2400], R5 ;  /* 0x002400050200b986 */ /* 0x000fe2000c101908 */
[----:B------:R-:W-:-:S03]  /*2ec0*/  ISETP.GE.U32.AND P5, PT, R16, UR4, PT ;  /* 0x0000000410007c0c */ /* 0x000fc6000bfa6070 */
[----:B------:R0:W-:Y:S01]  /*2ed0*/  @!P2 STG.E desc[UR8][R2.64+0x2000], R17 ;  /* 0x002000110200a986 */ /* 0x0001e2000c101908 */
[----:B------:R-:W-:Y:S02]  /*2ee0*/  ISETP.GE.U32.AND P2, PT, R4, UR4, PT ;  /* 0x0000000404007c0c */ /* 0x000fe4000bf46070 */
[C---:B------:R-:W-:Y:S01]  /*2ef0*/  LOP3.LUT R4, R0.reuse, 0x1000, RZ, 0xfc, !PT ;  /* 0x0000100000047812 */ /* 0x040fe200078efcff */
[----:B--2---:R-:W-:Y:S01]  /*2f00*/  VIADD R15, R0, 0xf00 ;  /* 0x00000f00000f7836 */ /* 0x004fe20000000000 */
[----:B------:R-:W-:Y:S01]  /*2f10*/  ISETP.GE.U32.AND.EX P5, PT, RZ, UR5, PT, P5 ;  /* 0x00000005ff007c0c */ /* 0x000fe2000bfa6150 */
[----:B------:R-:W-:Y:S01]  /*2f20*/  @!P0 STG.E desc[UR8][R2.64+0x3000], R7 ;  /* 0x0030000702008986 */ /* 0x000fe2000c101908 */
[----:B------:R-:W-:Y:S02]  /*2f30*/  @!P4 LOP3.LUT R11, R11, 0x80000000, RZ, 0x3c, !PT ;  /* 0x800000000b0bc812 */ /* 0x000fe400078e3cff */
[----:B------:R-:W-:Y:S02]  /*2f40*/  ISETP.GE.U32.AND P3, PT, R15, UR4, PT ;  /* 0x000000040f007c0c */ /* 0x000fe4000bf66070 */
[----:B------:R-:W-:Y:S01]  /*2f50*/  @!P6 LOP3.LUT R15, R6, 0x80000000, RZ, 0x3c, !PT ;  /* 0x80000000060fe812 */ /* 0x000fe200078e3cff */
[----:B------:R-:W-:Y:S01]  /*2f60*/  VIADD R6, R0, 0x1100 ;  /* 0x0000110000067836 */ /* 0x000fe20000000000 */
[----:B------:R3:W-:Y:S01]  /*2f70*/  @!P4 STG.E desc[UR8][R2.64+0x2800], R11 ;  /* 0x0028000b0200c986 */ /* 0x0007e2000c101908 */
[----:B------:R-:W-:Y:S01]  /*2f80*/  ISETP.GE.U32.AND P4, PT, R4, UR4, PT ;  /* 0x0000000404007c0c */ /* 0x000fe2000bf86070 */
[----:B------:R-:W-:Y:S01]  /*2f90*/  VIADD R0, R0, 0x1200 ;  /* 0x0000120000007836 */ /* 0x000fe20000000000 */
[----:B------:R-:W-:Y:S01]  /*2fa0*/  ISETP.GE.U32.AND.EX P2, PT, RZ, UR5, PT, P2 ;  /* 0x00000005ff007c0c */ /* 0x000fe2000bf46120 */
[----:B------:R4:W-:Y:S01]  /*2fb0*/  @!P6 STG.E desc[UR8][R2.64+0x2c00], R15 ;  /* 0x002c000f0200e986 */ /* 0x0009e2000c101908 */
[----:B------:R-:W-:-:S02]  /*2fc0*/  ISETP.GE.U32.AND P6, PT, R6, UR4, PT ;  /* 0x0000000406007c0c */ /* 0x000fc4000bfc6070 */
[----:B------:R-:W-:Y:S02]  /*2fd0*/  ISETP.GE.U32.AND.EX P3, PT, RZ, UR5, PT, P3 ;  /* 0x00000005ff007c0c */ /* 0x000fe4000bf66130 */
[----:B------:R-:W-:Y:S02]  /*2fe0*/  ISETP.GE.U32.AND.EX P4, PT, RZ, UR5, PT, P4 ;  /* 0x00000005ff007c0c */ /* 0x000fe4000bf86140 */
[----:B------:R-:W-:Y:S02]  /*2ff0*/  ISETP.GE.U32.AND.EX P6, PT, RZ, UR5, PT, P6 ;  /* 0x00000005ff007c0c */ /* 0x000fe4000bfc6160 */
[----:B------:R-:W-:Y:S02]  /*3000*/  ISETP.GE.U32.AND P0, PT, R0, UR4, PT ;  /* 0x0000000400007c0c */ /* 0x000fe4000bf06070 */
[----:B0-----:R-:W-:Y:S02]  /*3010*/  @!P5 LOP3.LUT R17, R8, 0x80000000, RZ, 0x3c, !PT ;  /* 0x800000000811d812 */ /* 0x001fe400078e3cff */
[----:B------:R-:W-:-:S02]  /*3020*/  ISETP.GE.U32.AND.EX P0, PT, RZ, UR5, PT, P0 ;  /* 0x00000005ff007c0c */ /* 0x000fc4000bf06100 */
[----:B------:R-:W-:Y:S01]  /*3030*/  @!P2 LOP3.LUT R9, R9, 0x80000000, RZ, 0x3c, !PT ;  /* 0x800000000909a812 */ /* 0x000fe200078e3cff */
[----:B------:R0:W-:Y:S01]  /*3040*/  @!P5 STG.E desc[UR8][R2.64+0x3400], R17 ;  /* 0x003400110200d986 */ /* 0x0001e2000c101908 */
[----:B---3--:R-:W-:Y:S02]  /*3050*/  @!P3 LOP3.LUT R11, R10, 0x80000000, RZ, 0x3c, !PT ;  /* 0x800000000a0bb812 */ /* 0x008fe400078e3cff */
[----:B----4-:R-:W-:Y:S01]  /*3060*/  @!P4 LOP3.LUT R15, R12, 0x80000000, RZ, 0x3c, !PT ;  /* 0x800000000c0fc812 */ /* 0x010fe200078e3cff */
[----:B------:R0:W-:Y:S01]  /*3070*/  @!P2 STG.E desc[UR8][R2.64+0x3800], R9 ;  /* 0x003800090200a986 */ /* 0x0001e2000c101908 */
[----:B-----5:R-:W-:Y:S02]  /*3080*/  @!P6 LOP3.LUT R13, R13, 0x80000000, RZ, 0x3c, !PT ;  /* 0x800000000d0de812 */ /* 0x020fe400078e3cff */
[----:B-1----:R-:W-:Y:S01]  /*3090*/  @!P1 LOP3.LUT R5, R14, 0x80000000, RZ, 0x3c, !PT ;  /* 0x800000000e059812 */ /* 0x002fe200078e3cff */
[----:B------:R0:W-:Y:S04]  /*30a0*/  @!P3 STG.E desc[UR8][R2.64+0x3c00], R11 ;  /* 0x003c000b0200b986 */ /* 0x0001e8000c101908 */
[----:B------:R0:W-:Y:S04]  /*30b0*/  @!P4 STG.E desc[UR8][R2.64+0x4000], R15 ;  /* 0x0040000f0200c986 */ /* 0x0001e8000c101908 */
[----:B------:R0:W-:Y:S04]  /*30c0*/  @!P6 STG.E desc[UR8][R2.64+0x4400], R13 ;  /* 0x0044000d0200e986 */ /* 0x0001e8000c101908 */
[----:B------:R0:W-:Y:S01]  /*30d0*/  @!P1 STG.E desc[UR8][R2.64], R5 ;  /* 0x0000000502009986 */ /* 0x0001e2000c101908 */
[----:B------:R-:W-:Y:S05]  /*30e0*/  @P0 EXIT ;  /* 0x000000000000094d */ /* 0x000fea0003800000 */
[----:B------:R-:W0:Y:S02]  /*30f0*/  LDS R33, [R33+0x4800] ;  /* 0x0048000021217984 */ /* 0x000e240000000800 */
[----:B0-----:R-:W-:-:S05]  /*3100*/  LOP3.LUT R5, R33, 0x80000000, RZ, 0x3c, !PT ;  /* 0x8000000021057812 */ /* 0x001fca00078e3cff */
[----:B------:R-:W-:Y:S01]  /*3110*/  STG.E desc[UR8][R2.64+0x4800], R5 ;  /* 0x0048000502007986 */ /* 0x000fe2000c101908 */
[----:B------:R-:W-:Y:S05]  /*3120*/  EXIT ;  /* 0x000000000000794d */ /* 0x000fea0003800000 */
.L_x_221:
        /* <DEDUP_REMOVED lines=13> */
.L_x_1455:


//--------------------- .text._ZN3cub18CUB_300001_SM_10006detail6reduce28DeviceReduceSingleTileKernelINS2_10policy_hubIiyN4cuda3std3__44plusIiEEE10Policy1000EPiSC_iS9_iiNS7_10__identityEEEvT0_T1_T2_T3_T4_T6_ --------------------------
	.section	.text._ZN3cub18CUB_300001_SM_10006detail6reduce28DeviceReduceSingleTileKernelINS2_10policy_hubIiyN4cuda3std3__44plusIiEEE10Policy1000EPiSC_iS9_iiNS7_10__identityEEEvT0_T1_T2_T3_T4_T6_,"ax",@progbits
	.align	128
        .global         _ZN3cub18CUB_300001_SM_10006detail6reduce28DeviceReduceSingleTileKernelINS2_10policy_hubIiyN4cuda3std3__44plusIiEEE10Policy1000EPiSC_iS9_iiNS7_10__identityEEEvT0_T1_T2_T3_T4_T6_
        .type           _ZN3cub18CUB_300001_SM_10006detail6reduce28DeviceReduceSingleTileKernelINS2_10policy_hubIiyN4cuda3std3__44plusIiEEE10Policy1000EPiSC_iS9_iiNS7_10__identityEEEvT0_T1_T2_T3_T4_T6_,@function
        .size           _ZN3cub18CUB_300001_SM_10006detail6reduce28DeviceReduceSingleTileKernelINS2_10policy_hubIiyN4cuda3std3__44plusIiEEE10Policy1000EPiSC_iS9_iiNS7_10__identityEEEvT0_T1_T2_T3_T4_T6_,(.L_x_1456 - _ZN3cub18CUB_300001_SM_10006detail6reduce28DeviceReduceSingleTileKernelINS2_10policy_hubIiyN4cuda3std3__44plusIiEEE10Policy1000EPiSC_iS9_iiNS7_10__identityEEEvT0_T1_T2_T3_T4_T6_)
        .other          _ZN3cub18CUB_300001_SM_10006detail6reduce28DeviceReduceSingleTileKernelINS2_10policy_hubIiyN4cuda3std3__44plusIiEEE10Policy1000EPiSC_iS9_iiNS7_10__identityEEEvT0_T1_T2_T3_T4_T6_,@"STO_CUDA_ENTRY STV_DEFAULT"
_ZN3cub18CUB_300001_SM_10006detail6reduce28DeviceReduceSingleTileKernelINS2_10policy_hubIiyN4cuda3std3__44plusIiEEE10Policy1000EPiSC_iS9_iiNS7_10__identityEEEvT0_T1_T2_T3_T4_T6_:
.text._ZN3cub18CUB_300001_SM_10006detail6reduce28DeviceReduceSingleTileKernelINS2_10policy_hubIiyN4cuda3std3__44plusIiEEE10Policy1000EPiSC_iS9_iiNS7_10__identityEEEvT0_T1_T2_T3_T4_T6_:
[----:B------:R-:W-:Y:S01]  /*0000*/  LDC R1, c[0x0][0x37c] ;  /* 0x0000df00ff017b82 */ /* 0x000fe20000000800 */
[----:B------:R-:W0:Y:S01]  /*0010*/  LDCU UR4, c[0x0][0x390] ;  /* 0x00007200ff0477ac */ /* 0x000e220008000800 */
[----:B------:R-:W1:Y:S01]  /*0020*/  LDCU.64 UR6, c[0x0][0x358] ;  /* 0x00006b00ff0677ac */ /* 0x000e620008000a00 */
[----:B0-----:R-:W-:-:S05]  /*0030*/  IMAD.U32 R20, RZ, RZ, UR4 ;  /* 0x00000004ff147e24 */ /* 0x001fca000f8e00ff */
[----:B------:R-:W-:-:S13]  /*0040*/  ISETP.NE.AND P0, PT, R20, RZ, PT ;  /* 0x000000ff1400720c */ /* 0x000fda0003f05270 */
[----:B-1----:R-:W-:Y:S05]  /*0050*/  @P0 BRA `(.L_x_222) ;  /* 0x00000000001c0947 */ /* 0x002fea0003800000 */
[----:B------:R-:W0:Y:S02]  /*0060*/  S2R R0, SR_TID.X ;  /* 0x0000000000007919 */ /* 0x000e240000002100 */
[----:B0-----:R-:W-:-:S13]  /*0070*/  ISETP.NE.AND P0, PT, R0, RZ, PT ;  /* 0x000000ff0000720c */ /* 0x001fda0003f05270 */
[----:B------:R-:W-:Y:S05]  /*0080*/  @P0 EXIT ;  /* 0x000000000000094d */ /* 0x000fea0003800000 */
[----:B------:R-:W0:Y:S08]  /*0090*/  LDC R5, c[0x0][0x398] ;  /* 0x0000e600ff057b82 */ /* 0x000e300000000800 */
[----:B------:R-:W0:Y:S02]  /*00a0*/  LDC.64 R2, c[0x0][0x388] ;  /* 0x0000e200ff027b82 */ /* 0x000e240000000a00 */
[----:B0-----:R-:W-:Y:S01]  /*00b0*/  STG.E desc[UR6][R2.64], R5 ;  /* 0x0000000502007986 */ /* 0x001fe2000c101906 */
[----:B------:R-:W-:Y:S05]  /*00c0*/  EXIT ;  /* 0x000000000000794d */ /* 0x000fea0003800000 */
.L_x_222:
[----:B------:R-:W0:Y:S01]  /*00d0*/  LDCU UR4, c[0x0][0x380] ;  /* 0x00007000ff0477ac */ /* 0x000e220008000800 */
[----:B------:R-:W-:Y:S01]  /*00e0*/  BSSY.RECONVERGENT B0, `(.L_x_223) ;  /* 0x0000385000007945 */ /* 0x000fe20003800200 */
[----:B0-----:R-:W-:-:S09]  /*00f0*/  ULOP3.LUT UP0, URZ, UR4, 0xf, URZ, 0xc0, !UPT ;  /* 0x0000000f04ff7892 */ /* 0x001fd2000f80c0ff */
[----:B------:R-:W-:Y:S05]  /*0100*/  BRA.U UP0, `(.L_x_224) ;  /* 0x0000001900d87547 */ /* 0x000fea000b800000 */
[----:B------:R-:W-:-:S13]  /*0110*/  ISETP.GT.AND P0, PT, R20, 0xfff, PT ;  /* 0x00000fff1400780c */ /* 0x000fda0003f04270 */
[----:B------:R-:W-:Y:S05]  /*0120*/  @P0 BRA `(.L_x_225) ;  /* 0x0000000c008c0947 */ /* 0x000fea0003800000 */
[----:B------:R-:W0:Y:S01]  /*0130*/  S2R R9, SR_TID.X ;  /* 0x0000000000097919 */ /* 0x000e220000002100 */
[----:B------:R-:W-:Y:S01]  /*0140*/  BSSY.RECONVERGENT B1, `(.L_x_226) ;  /* 0x0000009000017945 */ /* 0x000fe20003800200 */
[----:B------:R-:W-:Y:S01]  /*0150*/  IMAD.MOV.U32 R0, RZ, RZ, RZ ;  /* 0x000000ffff007224 */ /* 0x000fe200078e00ff */
[----:B0-----:R-:W-:Y:S01]  /*0160*/  ISETP.GE.AND P0, PT, R9, R20, PT ;  /* 0x000000140900720c */ /* 0x001fe20003f06270 */
[----:B------:R-:W-:-:S12]  /*0170*/  IMAD.MOV.U32 R11, RZ, RZ, R9 ;  /* 0x000000ffff0b7224 */ /* 0x000fd800078e0009 */
[----:B------:R-:W-:Y:S05]  /*0180*/  @P0 BRA `(.L_x_227) ;  /* 0x0000000000100947 */ /* 0x000fea0003800000 */
[----:B------:R-:W0:Y:S02]  /*0190*/  LDC.64 R2, c[0x0][0x380] ;  /* 0x0000e000ff027b82 */ /* 0x000e240000000a00 */
[----:B0-----:R-:W-:-:S05]  /*01a0*/  IMAD.WIDE.U32 R2, R9, 0x4, R2 ;  /* 0x0000000409027825 */ /* 0x001fca00078e0002 */
[----:B------:R0:W5:Y:S01]  /*01b0*/  LDG.E.CONSTANT R0, desc[UR6][R2.64] ;  /* 0x0000000602007981 */ /* 0x000162000c1e9900 */
[----:B------:R-:W-:-:S07]  /*01c0*/  VIADD R11, R9, 0x100 ;  /* 0x00000100090b7836 */ /* 0x000fce0000000000 */
.L_x_227:
[----:B------:R-:W-:Y:S05]  /*01d0*/  BSYNC.RECONVERGENT B1 ;  /* 0x0000000000017941 */ /* 0x000fea0003800200 */
.L_x_226:
[----:B------:R-:W-:Y:S01]  /*01e0*/  ISETP.GE.AND P0, PT, R11, R20, PT ;  /* 0x000000140b00720c */ /* 0x000fe20003f06270 */
[----:B------:R-:W-:-:S12]  /*01f0*/  BSSY.RECONVERGENT B1, `(.L_x_228) ;  /* 0x0000066000017945 */ /* 0x000fd80003800200 */
[----:B------:R-:W-:Y:S05]  /*0200*/  @P0 BRA `(.L_x_229) ;  /* 0x0000000400900947 */ /* 0x000fea0003800000 */
[----:B0-----:R-:W-:Y:S01]  /*0210*/  LOP3.LUT R3, RZ, R11, RZ, 0x33, !PT ;  /* 0x0000000bff037212 */ /* 0x001fe200078e33ff */
[----:B------:R-:W-:Y:S04]  /*0220*/  BSSY.RECONVERGENT B2, `(.L_x_230) ;  /* 0x0000015000027945 */ /* 0x000fe80003800200 */
[----:B------:R-:W-:-:S05]  /*0230*/  IMAD.IADD R4, R3, 0x1, R20 ;  /* 0x0000000103047824 */ /* 0x000fca00078e0214 */
[C---:B------:R-:W-:Y:S02]  /*0240*/  LOP3.LUT R2, R4.reuse, 0x300, RZ, 0xc0, !PT ;  /* 0x0000030004027812 */ /* 0x040fe400078ec0ff */
[----:B------:R-:W-:Y:S02]  /*0250*/  ISETP.GE.U32.AND P1, PT, R4, 0x300, PT ;  /* 0x000003000400780c */ /* 0x000fe40003f26070 */
[----:B------:R-:W-:-:S13]  /*0260*/  ISETP.NE.AND P0, PT, R2, 0x300, PT ;  /* 0x000003000200780c */ /* 0x000fda0003f05270 */
[----:B------:R-:W-:Y:S05]  /*0270*/  @!P0 BRA `(.L_x_231) ;  /* 0x00000000003c8947 */ /* 0x000fea0003800000 */
[----:B------:R-:W0:Y:S01]  /*0280*/  LDC.64 R2, c[0x0][0x380] ;  /* 0x0000e000ff027b82 */ /* 0x000e220000000a00 */
[----:B------:R-:W-:-:S04]  /*0290*/  LEA.HI R4, R4, 0x1, RZ, 0x18 ;  /* 0x0000000104047811 */ /* 0x000fc800078fc0ff */
[----:B------:R-:W-:-:S05]  /*02a0*/  LOP3.LUT R4, R4, 0x3, RZ, 0xc0, !PT ;  /* 0x0000000304047812 */ /* 0x000fca00078ec0ff */
[----:B------:R-:W-:Y:S02]  /*02b0*/  IMAD.MOV R4, RZ, RZ, -R4 ;  /* 0x000000ffff047224 */ /* 0x000fe400078e0a04 */
[----:B0-----:R-:W-:-:S04]  /*02c0*/  IMAD.WIDE.U32 R2, R11, 0x4, R2 ;  /* 0x000000040b027825 */ /* 0x001fc800078e0002 */
[----:B------:R-:W-:-:S07]  /*02d0*/  IMAD.MOV.U32 R5, RZ, RZ, R3 ;  /* 0x000000ffff057224 */ /* 0x000fce00078e0003 */
.L_x_232:
[----:B------:R-:W-:-:S06]  /*02e0*/  IMAD.MOV.U32 R3, RZ, RZ, R5 ;  /* 0x000000ffff037224 */ /* 0x000fcc00078e0005 */
[----:B------:R0:W2:Y:S01]  /*02f0*/  LDG.E.CONSTANT R3, desc[UR6][R2.64] ;  /* 0x0000000602037981 */ /* 0x0000a2000c1e9900 */
[----:B------:R-:W-:Y:S02]  /*0300*/  VIADD R4, R4, 0x1 ;  /* 0x0000000104047836 */ /* 0x000fe40000000000 */
[----:B------:R-:W-:-:S03]  /*0310*/  VIADD R11, R11, 0x100 ;  /* 0x000001000b0b7836 */ /* 0x000fc60000000000 */
[----:B------:R-:W-:Y:S02]  /*0320*/  ISETP.NE.AND P0, PT, R4, RZ, PT ;  /* 0x000000ff0400720c */ /* 0x000fe40003f05270 */
[----:B0-----:R-:W-:-:S05]  /*0330*/  IADD3 R2, P2, PT, R2, 0x400, RZ ;  /* 0x0000040002027810 */ /* 0x001fca0007f5e0ff */
[----:B------:R-:W-:Y:S02]  /*0340*/  IMAD.X R5, RZ, RZ, R5, P2 ;  /* 0x000000ffff057224 */ /* 0x000fe400010e0605 */
[----:B--2--5:R-:W-:-:S04]  /*0350*/  IMAD.IADD R0, R3, 0x1, R0 ;  /* 0x0000000103007824 */ /* 0x024fc800078e0200 */
[----:B------:R-:W-:Y:S05]  /*0360*/  @P0 BRA `(.L_x_232) ;  /* 0xfffffffc00dc0947 */ /* 0x000fea000383ffff */
.L_x_231:
[----:B------:R-:W-:Y:S05]  /*0370*/  BSYNC.RECONVERGENT B2 ;  /* 0x0000000000027941 */ /* 0x000fea0003800200 */
.L_x_230:
[----:B------:R-:W-:Y:S05]  /*0380*/  @!P1 BRA `(.L_x_229) ;  /* 0x0000000400309947 */ /* 0x000fea0003800000 */
[----:B------:R-:W-:Y:S01]  /*0390*/  IMAD.IADD R2, R20, 0x1, -R11 ;  /* 0x0000000114027824 */ /* 0x000fe200078e0a0b */
[----:B------:R-:W-:Y:S01]  /*03a0*/  BSSY.RECONVERGENT B2, `(.L_x_233) ;  /* 0x0000029000027945 */ /* 0x000fe20003800200 */
[----:B------:R-:W-:-:S03]  /*03b0*/  PLOP3.LUT P0, PT, PT, PT, PT, 0x80, 0x8 ;  /* 0x000000000008781c */ /* 0x000fc60003f0f070 */
[----:B------:R-:W-:-:S13]  /*03c0*/  ISETP.GT.AND P1, PT, R2, 0xc00, PT ;  /* 0x00000c000200780c */ /* 0x000fda0003f24270 */
[----:B------:R-:W-:Y:S05]  /*03d0*/  @!P1 BRA `(.L_x_234) ;  /* 0x0000000000949947 */ /* 0x000fea0003800000 */
[----:B------:R-:W-:Y:S01]  /*03e0*/  PLOP3.LUT P0, PT, PT, PT, PT, 0x8, 0x80 ;  /* 0x000000000080781c */ /* 0x000fe20003f0e170 */
[----:B------:R-:W-:-:S12]  /*03f0*/  VIADD R8, R20, 0xfffff400 ;  /* 0xfffff40014087836 */ /* 0x000fd80000000000 */
.L_x_235:
[----:B------:R-:W0:Y:S01]  /*0400*/  LDC.64 R4, c[0x0][0x380] ;  /* 0x0000e000ff047b82 */ /* 0x000e220000000a00 */
[C---:B------:R-:W-:Y:S02]  /*0410*/  VIADD R7, R11.reuse, 0x400 ;  /* 0x000004000b077836 */ /* 0x040fe40000000000 */
[C---:B------:R-:W-:Y:S02]  /*0420*/  VIADD R3, R11.reuse, 0x800 ;  /* 0x000008000b037836 */ /* 0x040fe40000000000 */
[----:B0-----:R-:W-:-:S05]  /*0430*/  IMAD.WIDE R22, R11, 0x4, R4 ;  /* 0x000000040b167825 */ /* 0x001fca00078e0204 */
[----:B------:R-:W2:Y:S01]  /*0440*/  LDG.E.CONSTANT R13, desc[UR6][R22.64] ;  /* 0x00000006160d7981 */ /* 0x000ea2000c1e9900 */
[----:B------:R-:W-:-:S03]  /*0450*/  IMAD.WIDE R6, R7, 0x4, R4 ;  /* 0x0000000407067825 */ /* 0x000fc600078e0204 */
[----:B------:R-:W2:Y:S04]  /*0460*/  LDG.E.CONSTANT R10, desc[UR6][R22.64+0x400] ;  /* 0x00040006160a7981 */ /* 0x000ea8000c1e9900 */
[----:B------:R-:W3:Y:S04]  /*0470*/  LDG.E.CONSTANT R12, desc[UR6][R22.64+0x800] ;  /* 0x00080006160c7981 */ /* 0x000ee8000c1e9900 */
[----:B------:R-:W3:Y:S01]  /*0480*/  LDG.E.CONSTANT R19, desc[UR6][R22.64+0xc00] ;  /* 0x000c000616137981 */ /* 0x000ee2000c1e9900 */
[----:B------:R-:W-:-:S03]  /*0490*/  IMAD.WIDE R2, R3, 0x4, R4 ;  /* 0x0000000403027825 */ /* 0x000fc600078e0204 */
[----:B------:R-:W4:Y:S04]  /*04a0*/  LDG.E.CONSTANT R16, desc[UR6][R6.64] ;  /* 0x0000000606107981 */ /* 0x000f28000c1e9900 */
[----:B------:R-:W4:Y:S01]  /*04b0*/  LDG.E.CONSTANT R15, desc[UR6][R6.64+0x400] ;  /* 0x00040006060f7981 */ /* 0x000f22000c1e9900 */
[----:B------:R-:W-:-:S03]  /*04c0*/  VIADD R25, R11, 0xc00 ;  /* 0x00000c000b197836 */ /* 0x000fc60000000000 */
[----:B------:R-:W4:Y:S04]  /*04d0*/  LDG.E.CONSTANT R14, desc[UR6][R6.64+0x800] ;  /* 0x00080006060e7981 */ /* 0x000f28000c1e9900 */
[----:B------:R-:W4:Y:S01]  /*04e0*/  LDG.E.CONSTANT R21, desc[UR6][R6.64+0xc00] ;  /* 0x000c000606157981 */ /* 0x000f22000c1e9900 */
[----:B------:R-:W-:-:S03]  /*04f0*/  IMAD.WIDE R4, R25, 0x4, R4 ;  /* 0x0000000419047825 */ /* 0x000fc600078e0204 */
[----:B------:R-:W4:Y:S04]  /*0500*/  LDG.E.CONSTANT R18, desc[UR6][R2.64] ;  /* 0x0000000602127981 */ /* 0x000f28000c1e9900 */
[----:B------:R-:W4:Y:S04]  /*0510*/  LDG.E.CONSTANT R17, desc[UR6][R2.64+0x400] ;  /* 0x0004000602117981 */ /* 0x000f28000c1e9900 */
[----:B------:R-:W4:Y:S04]  /*0520*/  LDG.E.CONSTANT R23, desc[UR6][R2.64+0x800] ;  /* 0x0008000602177981 */ /* 0x000f28000c1e9900 */
[----:B------:R-:W4:Y:S04]  /*0530*/  LDG.E.CONSTANT R24, desc[UR6][R2.64+0xc00] ;  /* 0x000c000602187981 */ /* 0x000f28000c1e9900 */
[----:B------:R-:W4:Y:S04]  /*0540*/  LDG.E.CONSTANT R25, desc[UR6][R4.64] ;  /* 0x0000000604197981 */ /* 0x000f28000c1e9900 */
[----:B------:R-:W4:Y:S04]  /*0550*/  LDG.E.CONSTANT R26, desc[UR6][R4.64+0x400] ;  /* 0x00040006041a7981 */ /* 0x000f28000c1e9900 */
[----:B------:R-:W4:Y:S04]  /*0560*/  LDG.E.CONSTANT R22, desc[UR6][R4.64+0x800] ;  /* 0x0008000604167981 */ /* 0x000f28000c1e9900 */
[----:B------:R-:W4:Y:S01]  /*0570*/  LDG.E.CONSTANT R27, desc[UR6][R4.64+0xc00] ;  /* 0x000c0006041b7981 */ /* 0x000f22000c1e9900 */
[----:B------:R-:W-:-:S05]  /*0580*/  VIADD R11, R11, 0x1000 ;  /* 0x000010000b0b7836 */ /* 0x000fca0000000000 */
[----:B------:R-:W-:Y:S02]  /*0590*/  ISETP.GE.AND P1, PT, R11, R8, PT ;  /* 0x000000080b00720c */ /* 0x000fe40003f26270 */
[----:B--2--5:R-:W-:-:S04]  /*05a0*/  IADD3 R10, PT, PT, R10, R13, R0 ;  /* 0x0000000d0a0a7210 */ /* 0x024fc80007ffe000 */
[----:B---3--:R-:W-:-:S04]  /*05b0*/  IADD3 R10, PT, PT, R19, R12, R10 ;  /* 0x0000000c130a7210 */ /* 0x008fc80007ffe00a */
[----:B----4-:R-:W-:-:S04]  /*05c0*/  IADD3 R10, PT, PT, R15, R16, R10 ;  /* 0x000000100f0a7210 */ /* 0x010fc80007ffe00a */
[----:B------:R-:W-:-:S04]  /*05d0*/  IADD3 R10, PT, PT, R21, R14, R10 ;  /* 0x0000000e150a7210 */ /* 0x000fc80007ffe00a */
[----:B------:R-:W-:-:S04]  /*05e0*/  IADD3 R10, PT, PT, R17, R18, R10 ;  /* 0x00000012110a7210 */ /* 0x000fc80007ffe00a */
[----:B------:R-:W-:-:S04]  /*05f0*/  IADD3 R10, PT, PT, R24, R23, R10 ;  /* 0x00000017180a7210 */ /* 0x000fc80007ffe00a */
[----:B------:R-:W-:-:S04]  /*0600*/  IADD3 R25, PT, PT, R26, R25, R10 ;  /* 0x000000191a197210 */ /* 0x000fc80007ffe00a */
[----:B------:R-:W-:Y:S01]  /*0610*/  IADD3 R0, PT, PT, R27, R22, R25 ;  /* 0x000000161b007210 */ /* 0x000fe20007ffe019 */
[----:B------:R-:W-:Y:S06]  /*0620*/  @!P1 BRA `(.L_x_235) ;  /* 0xfffffffc00749947 */ /* 0x000fec000383ffff */
.L_x_234:
[----:B------:R-:W-:Y:S05]  /*0630*/  BSYNC.RECONVERGENT B2 ;  /* 0x0000000000027941 */ /* 0x000fea0003800200 */
.L_x_233:
[----:B------:R-:W-:Y:S01]  /*0640*/  IMAD.IADD R2, R20, 0x1, -R11 ;  /* 0x0000000114027824 */ /* 0x000fe200078e0a0b */
[----:B------:R-:W-:Y:S04]  /*0650*/  BSSY.RECONVERGENT B2, `(.L_x_236) ;  /* 0x0000015000027945 */ /* 0x000fe80003800200 */
[----:B------:R-:W-:-:S13]  /*0660*/  ISETP.GT.AND P1, PT, R2, 0x400, PT ;  /* 0x000004000200780c */ /* 0x000fda0003f24270 */
[----:B------:R-:W-:Y:S05]  /*0670*/  @!P1 BRA `(.L_x_237) ;  /* 0x0000000000489947 */ /* 0x000fea0003800000 */
[----:B------:R-:W0:Y:S01]  /*0680*/  LDC.64 R4, c[0x0][0x380] ;  /* 0x0000e000ff047b82 */ /* 0x000e220000000a00 */
[C---:B------:R-:W-:Y:S02]  /*0690*/  VIADD R13, R11.reuse, 0x400 ;  /* 0x000004000b0d7836 */ /* 0x040fe40000000000 */
[----:B0-----:R-:W-:-:S05]  /*06a0*/  IMAD.WIDE R2, R11, 0x4, R4 ;  /* 0x000000040b027825 */ /* 0x001fca00078e0204 */
[----:B------:R-:W2:Y:S01]  /*06b0*/  LDG.E.CONSTANT R7, desc[UR6][R2.64] ;  /* 0x0000000602077981 */ /* 0x000ea2000c1e9900 */
[----:B------:R-:W-:-:S03]  /*06c0*/  IMAD.WIDE R4, R13, 0x4, R4 ;  /* 0x000000040d047825 */ /* 0x000fc600078e0204 */
[----:B------:R-:W2:Y:S04]  /*06d0*/  LDG.E.CONSTANT R6, desc[UR6][R2.64+0x400] ;  /* 0x0004000602067981 */ /* 0x000ea8000c1e9900 */
[----:B------:R-:W3:Y:S04]  /*06e0*/  LDG.E.CONSTANT R13, desc[UR6][R2.64+0x800] ;  /* 0x00080006020d7981 */ /* 0x000ee8000c1e9900 */
[----:B------:R-:W3:Y:S04]  /*06f0*/  LDG.E.CONSTANT R8, desc[UR6][R2.64+0xc00] ;  /* 0x000c000602087981 */ /* 0x000ee8000c1e9900 */
[----:B------:R-:W4:Y:S04]  /*0700*/  LDG.E.CONSTANT R15, desc[UR6][R4.64] ;  /* 0x00000006040f7981 */ /* 0x000f28000c1e9900 */
[----:B------:R-:W4:Y:S04]  /*0710*/  LDG.E.CONSTANT R10, desc[UR6][R4.64+0x400] ;  /* 0x00040006040a7981 */ /* 0x000f28000c1e9900 */
[----:B------:R-:W4:Y:S04]  /*0720*/  LDG.E.CONSTANT R17, desc[UR6][R4.64+0x800] ;  /* 0x0008000604117981 */ /* 0x000f28000c1e9900 */
[----:B------:R-:W4:Y:S01]  /*0730*/  LDG.E.CONSTANT R12, desc[UR6][R4.64+0xc00] ;  /* 0x000c0006040c7981 */ /* 0x000f22000c1e9900 */
[----:B------:R-:W-:Y:S01]  /*0740*/  PLOP3.LUT P0, PT, PT, PT, PT, 0x8, 0x80 ;  /* 0x000000000080781c */ /* 0x000fe20003f0e170 */
[----:B------:R-:W-:Y:S01]  /*0750*/  VIADD R11, R11, 0x800 ;  /* 0x000008000b0b7836 */ /* 0x000fe20000000000 */
[----:B--2--5:R-:W-:-:S04]  /*0760*/  IADD3 R6, PT, PT, R6, R7, R0 ;  /* 0x0000000706067210 */ /* 0x024fc80007ffe000 */
[----:B---3--:R-:W-:-:S04]  /*0770*/  IADD3 R6, PT, PT, R8, R13, R6 ;  /* 0x0000000d08067210 */ /* 0x008fc80007ffe006 */
[----:B----4-:R-:W-:-:S04]  /*0780*/  IADD3 R6, PT, PT, R10, R15, R6 ;  /* 0x0000000f0a067210 */ /* 0x010fc80007ffe006 */
[----:B------:R-:W-:-:S07]  /*0790*/  IADD3 R0, PT, PT, R12, R17, R6 ;  /* 0x000000110c007210 */ /* 0x000fce0007ffe006 */
.L_x_237:
[----:B------:R-:W-:Y:S05]  /*07a0*/  BSYNC.RECONVERGENT B2 ;  /* 0x0000000000027941 */ /* 0x000fea0003800200 */
.L_x_236:
[----:B------:R-:W-:-:S13]  /*07b0*/  ISETP.LT.OR P0, PT, R11, R20, P0 ;  /* 0x000000140b00720c */ /* 0x000fda0000701670 */
[----:B------:R-:W-:Y:S05]  /*07c0*/  @!P0 BRA `(.L_x_229) ;  /* 0x0000000000208947 */ /* 0x000fea0003800000 */
[----:B------:R-:W0:Y:S02]  /*07d0*/  LDC.64 R2, c[0x0][0x380] ;  /* 0x0000e000ff027b82 */ /* 0x000e240000000a00 */
[----:B0-----:R-:W-:-:S05]  /*07e0*/  IMAD.WIDE R2, R11, 0x4, R2 ;  /* 0x000000040b027825 */ /* 0x001fca00078e0202 */
[----:B------:R-:W2:Y:S04]  /*07f0*/  LDG.E.CONSTANT R5, desc[UR6][R2.64] ;  /* 0x0000000602057981 */ /* 0x000ea8000c1e9900 */
[----:B------:R-:W2:Y:S04]  /*0800*/  LDG.E.CONSTANT R4, desc[UR6][R2.64+0x400] ;  /* 0x0004000602047981 */ /* 0x000ea8000c1e9900 */
[----:B------:R-:W3:Y:S04]  /*0810*/  LDG.E.CONSTANT R7, desc[UR6][R2.64+0x800] ;  /* 0x0008000602077981 */ /* 0x000ee8000c1e9900 */
[----:B------:R-:W3:Y:S01]  /*0820*/  LDG.E.CONSTANT R6, desc[UR6][R2.64+0xc00] ;  /* 0x000c000602067981 */ /* 0x000ee2000c1e9900 */
[----:B--2--5:R-:W-:-:S04]  /*0830*/  IADD3 R0, PT, PT, R4, R5, R0 ;  /* 0x0000000504007210 */ /* 0x024fc80007ffe000 */
[----:B---3--:R-:W-:-:S07]  /*0840*/  IADD3 R0, PT, PT, R6, R7, R0 ;  /* 0x0000000706007210 */ /* 0x008fce0007ffe000 */
.L_x_229:
[----:B------:R-:W-:Y:S05]  /*0850*/  BSYNC.RECONVERGENT B1 ;  /* 0x0000000000017941 */ /* 0x000fea0003800200 */
.L_x_228:
[----:B------:R-:W-:-:S13]  /*0860*/  ISETP.GE.AND P0, PT, R20, 0x100, PT ;  /* 0x000001001400780c */ /* 0x000fda0003f06270 */
[----:B------:R-:W-:Y:S05]  /*0870*/  @!P0 BRA `(.L_x_238) ;  /* 0x0000000000ac8947 */ /* 0x000fea0003800000 */
[----:B------:R-:W1:Y:S01]  /*0880*/  S2R R6, SR_LANEID ;  /* 0x0000000000067919 */ /* 0x000e620000000000 */
[----:B0----5:R-:W0:Y:S01]  /*0890*/  SHFL.DOWN PT, R2, R0, 0x1, 0x1f ;  /* 0x08201f0000027f89 */ /* 0x021e2200000e0000 */
[C---:B-1----:R-:W-:Y:S02]  /*08a0*/  ISETP.GT.AND P0, PT, R6.reuse, 0x1e, PT ;  /* 0x0000001e0600780c */ /* 0x042fe40003f04270 */
[----:B------:R-:W-:Y:S02]  /*08b0*/  ISETP.NE.AND P1, PT, R6, RZ, PT ;  /* 0x000000ff0600720c */ /* 0x000fe40003f25270 */
[----:B0-----:R-:W-:Y:S02]  /*08c0*/  SEL R3, R2, RZ, !P0 ;  /* 0x000000ff02037207 */ /* 0x001fe40004000000 */
[----:B------:R-:W-:-:S03]  /*08d0*/  ISETP.GT.AND P0, PT, R6, 0x1d, PT ;  /* 0x0000001d0600780c */ /* 0x000fc60003f04270 */
[----:B------:R-:W-:-:S05]  /*08e0*/  IMAD.IADD R3, R3, 0x1, R0 ;  /* 0x0000000103037824 */ /* 0x000fca00078e0200 */
[----:B------:R-:W0:Y:S01]  /*08f0*/  SHFL.DOWN PT, R2, R3, 0x2, 0x1f ;  /* 0x08401f0003027f89 */ /* 0x000e2200000e0000 */
[----:B------:R-:W1:Y:S01]  /*0900*/  @!P1 S2R R7, SR_CgaCtaId ;  /* 0x0000000000079919 */ /* 0x000e620000008800 */
[----:B0-----:R-:W-:Y:S02]  /*0910*/  SEL R2, R2, RZ, !P0 ;  /* 0x000000ff02027207 */ /* 0x001fe40004000000 */
[----:B------:R-:W-:-:S03]  /*0920*/  ISETP.GT.AND P0, PT, R6, 0x1b, PT ;  /* 0x0000001b0600780c */ /* 0x000fc60003f04270 */
[----:B------:R-:W-:-:S05]  /*0930*/  IMAD.IADD R2, R3, 0x1, R2 ;  /* 0x0000000103027824 */ /* 0x000fca00078e0202 */
[----:B------:R-:W0:Y:S02]  /*0940*/  SHFL.DOWN PT, R4, R2, 0x4, 0x1f ;  /* 0x08801f0002047f89 */ /* 0x000e2400000e0000 */
[----:B0-----:R-:W-:Y:S02]  /*0950*/  SEL R5, R4, RZ, !P0 ;  /* 0x000000ff04057207 */ /* 0x001fe40004000000 */
[----:B------:R-:W-:Y:S02]  /*0960*/  ISETP.GT.AND P0, PT, R6, 0x17, PT ;  /* 0x000000170600780c */ /* 0x000fe40003f04270 */
[----:B------:R-:W-:Y:S01]  /*0970*/  @!P1 MOV R4, 0x400 ;  /* 0x0000040000049802 */ /* 0x000fe20000000f00 */
[----:B------:R-:W-:Y:S01]  /*0980*/  IMAD.IADD R5, R2, 0x1, R5 ;  /* 0x0000000102057824 */ /* 0x000fe200078e0205 */
[----:B------:R-:W-:Y:S02]  /*0990*/  @!P1 SHF.R.U32.HI R2, RZ, 0x3, R9 ;  /* 0x00000003ff029819 */ /* 0x000fe40000011609 */
[----:B-1----:R-:W-:-:S02]  /*09a0*/  @!P1 LEA R7, R7, R4, 0x18 ;  /* 0x0000000407079211 */ /* 0x002fc400078ec0ff */
[----:B------:R-:W0:Y:S01]  /*09b0*/  SHFL.DOWN PT, R0, R5, 0x8, 0x1f ;  /* 0x09001f0005007f89 */ /* 0x000e2200000e0000 */
[----:B------:R-:W-:-:S05]  /*09c0*/  @!P1 LOP3.LUT R2, R2, 0x7c, RZ, 0xc0, !PT ;  /* 0x0000007c02029812 */ /* 0x000fca00078ec0ff */
[----:B------:R-:W-:Y:S01]  /*09d0*/  @!P1 IMAD.IADD R2, R2, 0x1, R7 ;  /* 0x0000000102029824 */ /* 0x000fe200078e0207 */
[----:B0-----:R-:W-:Y:S02]  /*09e0*/  SEL R0, R0, RZ, !P0 ;  /* 0x000000ff00007207 */ /* 0x001fe40004000000 */
[----:B------:R-:W-:-:S03]  /*09f0*/  ISETP.GT.AND P0, PT, R6, 0xf, PT ;  /* 0x0000000f0600780c */ /* 0x000fc60003f04270 */
[----:B------:R-:W-:-:S05]  /*0a00*/  IMAD.IADD R0, R5, 0x1, R0 ;  /* 0x0000000105007824 */ /* 0x000fca00078e0200 */
[----:B------:R-:W0:Y:S02]  /*0a10*/  SHFL.DOWN PT, R3, R0, 0x10, 0x1f ;  /* 0x0a001f0000037f89 */ /* 0x000e2400000e0000 */
[----:B0-----:R-:W-:Y:S02]  /*0a20*/  SEL R3, R3, RZ, !P0 ;  /* 0x000000ff03037207 */ /* 0x001fe40004000000 */
[----:B------:R-:W-:-:S03]  /*0a30*/  ISETP.NE.AND P0, PT, R9, RZ, PT ;  /* 0x000000ff0900720c */ /* 0x000fc60003f05270 */
[----:B------:R-:W-:-:S05]  /*0a40*/  IMAD.IADD R3, R0, 0x1, R3 ;  /* 0x0000000100037824 */ /* 0x000fca00078e0203 */
[----:B------:R0:W-:Y:S01]  /*0a50*/  @!P1 STS [R2+0x8], R3 ;  /* 0x0000080302009388 */ /* 0x0001e20000000800 */
[----:B------:R-:W-:Y:S06]  /*0a60*/  BAR.SYNC.DEFER_BLOCKING 0x0 ;  /* 0x0000000000007b1d */ /* 0x000fec0000010000 */
[----:B------:R-:W-:Y:S05]  /*0a70*/  @P0 BRA `(.L_x_239) ;  /* 0x0000002c00ac0947 */ /* 0x000fea0003800000 */
[----:B------:R-:W1:Y:S01]  /*0a80*/  S2UR UR5, SR_CgaCtaId ;  /* 0x00000000000579c3 */ /* 0x000e620000008800 */
[----:B------:R-:W-:Y:S02]  /*0a90*/  UMOV UR4, 0x400 ;  /* 0x0000040000047882 */ /* 0x000fe40000000000 */
[----:B-1----:R-:W-:-:S09]  /*0aa0*/  ULEA UR4, UR5, UR4, 0x18 ;  /* 0x0000000405047291 */ /* 0x002fd2000f8ec0ff */
[----:B------:R-:W-:Y:S04]  /*0ab0*/  LDS R0, [UR4+0xc] ;  /* 0x00000c04ff007984 */ /* 0x000fe80008000800 */
[----:B------:R-:W1:Y:S04]  /*0ac0*/  LDS.128 R4, [UR4+0x10] ;  /* 0x00001004ff047984 */ /* 0x000e680008000c00 */
[----:B------:R-:W2:Y:S01]  /*0ad0*/  LDS.64 R8, [UR4+0x20] ;  /* 0x00002004ff087984 */ /* 0x000ea20008000a00 */
[----:B-1----:R-:W-:-:S04]  /*0ae0*/  IADD3 R0, PT, PT, R4, R0, R3 ;  /* 0x0000000004007210 */ /* 0x002fc80007ffe003 */
[----:B------:R-:W-:-:S04]  /*0af0*/  IADD3 R0, PT, PT, R6, R0, R5 ;  /* 0x0000000006007210 */ /* 0x000fc80007ffe005 */
[----:B--2---:R-:W-:-:S05]  /*0b00*/  IADD3 R0, PT, PT, R8, R0, R7 ;  /* 0x0000000008007210 */ /* 0x004fca0007ffe007 */
[----:B0-----:R-:W-:Y:S01]  /*0b10*/  IMAD.IADD R3, R0, 0x1, R9 ;  /* 0x0000000100037824 */ /* 0x001fe200078e0209 */
[----:B------:R-:W-:Y:S06]  /*0b20*/  BRA `(.L_x_239) ;  /* 0x0000002c00807947 */ /* 0x000fec0003800000 */
.L_x_238:
[----:B0-----:R-:W-:Y:S01]  /*0b30*/  LOP3.LUT R2, R9, 0x3e0, RZ, 0xc0, !PT ;  /* 0x000003e009027812 */ /* 0x001fe200078ec0ff */
[----:B------:R-:W0:Y:S03]  /*0b40*/  S2R R8, SR_LANEID ;  /* 0x0000000000087919 */ /* 0x000e260000000000 */
[----:B------:R-:W-:Y:S01]  /*0b50*/  LOP3.LUT R5, RZ, R2, RZ, 0x33, !PT ;  /* 0x00000002ff057212 */ /* 0x000fe200078e33ff */
[----:B------:R-:W-:-:S04]  /*0b60*/  VIADD R3, R2, 0x20 ;  /* 0x0000002002037836 */ /* 0x000fc80000000000 */
[----:B------:R-:W-:Y:S01]  /*0b70*/  IMAD.IADD R5, R5, 0x1, R20 ;  /* 0x0000000105057824 */ /* 0x000fe200078e0214 */
[----:B------:R-:W-:-:S04]  /*0b80*/  ISETP.GT.AND P0, PT, R3, R20, PT ;  /* 0x000000140300720c */ /* 0x000fc80003f04270 */
[----:B------:R-:W-:-:S05]  /*0b90*/  SEL R5, R5, 0x1f, P0 ;  /* 0x0000001f05057807 */ /* 0x000fca0000000000 */
[----:B-----5:R-:W1:Y:S01]  /*0ba0*/  SHFL.DOWN PT, R2, R0, 0x1, R5 ;  /* 0x0820000000027989 */ /* 0x020e6200000e0005 */
[CC--:B0-----:R-:W-:Y:S01]  /*0bb0*/  ISETP.GE.AND P0, PT, R8.reuse, R5.reuse, PT ;  /* 0x000000050800720c */ /* 0x0c1fe20003f06270 */
[C---:B------:R-:W-:Y:S01]  /*0bc0*/  VIADD R4, R8.reuse, 0x2 ;  /* 0x0000000208047836 */ /* 0x040fe20000000000 */
[C---:B------:R-:W-:Y:S01]  /*0bd0*/  ISETP.NE.AND P1, PT, R8.reuse, RZ, PT ;  /* 0x000000ff0800720c */ /* 0x040fe20003f25270 */
[----:B------:R-:W-:Y:S01]  /*0be0*/  VIADD R6, R8, 0x4 ;  /* 0x0000000408067836 */ /* 0x000fe20000000000 */
[----:B-1----:R-:W-:Y:S02]  /*0bf0*/  SEL R3, R2, RZ, !P0 ;  /* 0x000000ff02037207 */ /* 0x002fe40004000000 */
[----:B------:R-:W-:-:S03]  /*0c00*/  ISETP.GT.AND P0, PT, R4, R5, PT ;  /* 0x000000050400720c */ /* 0x000fc60003f04270 */
[----:B------:R-:W-:-:S06]  /*0c10*/  IMAD.IADD R2, R3, 0x1, R0 ;  /* 0x0000000103027824 */ /* 0x000fcc00078e0200 */
[----:B------:R-:W0:Y:S01]  /*0c20*/  @!P1 S2R R10, SR_CgaCtaId ;  /* 0x00000000000a9919 */ /* 0x000e220000008800 */
[----:B------:R-:W-:Y:S01]  /*0c30*/  @!P1 MOV R7, 0x400 ;  /* 0x0000040000079802 */ /* 0x000fe20000000f00 */
[----:B------:R-:W1:Y:S02]  /*0c40*/  SHFL.DOWN PT, R3, R2, 0x2, R5 ;  /* 0x0840000002037989 */ /* 0x000e6400000e0005 */
[----:B-1----:R-:W-:Y:S02]  /*0c50*/  SEL R3, R3, RZ, !P0 ;  /* 0x000000ff03037207 */ /* 0x002fe40004000000 */
[----:B------:R-:W-:Y:S02]  /*0c60*/  ISETP.GT.AND P0, PT, R6, R5, PT ;  /* 0x000000050600720c */ /* 0x000fe40003f04270 */
[----:B------:R-:W-:Y:S01]  /*0c70*/  @!P1 SHF.R.U32.HI R6, RZ, 0x3, R9 ;  /* 0x00000003ff069819 */ /* 0x000fe20000011609 */
[----:B------:R-:W-:Y:S01]  /*0c80*/  IMAD.IADD R4, R2, 0x1, R3 ;  /* 0x0000000102047824 */ /* 0x000fe200078e0203 */
[----:B0-----:R-:W-:Y:S01]  /*0c90*/  @!P1 LEA R7, R10, R7, 0x18 ;  /* 0x000000070a079211 */ /* 0x001fe200078ec0ff */
[----:B------:R-:W-:Y:S01]  /*0ca0*/  VIADD R2, R8, 0x8 ;  /* 0x0000000808027836 */ /* 0x000fe20000000000 */
[----:B------:R-:W-:-:S02]  /*0cb0*/  @!P1 LOP3.LUT R6, R6, 0x7c, RZ, 0xc0, !PT ;  /* 0x0000007c06069812 */ /* 0x000fc400078ec0ff */
[----:B------:R-:W0:Y:S03]  /*0cc0*/  SHFL.DOWN PT, R3, R4, 0x4, R5 ;  /* 0x0880000004037989 */ /* 0x000e2600000e0005 */
[----:B------:R-:W-:Y:S01]  /*0cd0*/  @!P1 IMAD.IADD R6, R6, 0x1, R7 ;  /* 0x0000000106069824 */ /* 0x000fe200078e0207 */
[----:B0-----:R-:W-:Y:S02]  /*0ce0*/  SEL R3, R3, RZ, !P0 ;  /* 0x000000ff03037207 */ /* 0x001fe40004000000 */
[----:B------:R-:W-:-:S03]  /*0cf0*/  ISETP.GT.AND P0, PT, R2, R5, PT ;  /* 0x000000050200720c */ /* 0x000fc60003f04270 */
[----:B------:R-:W-:Y:S02]  /*0d00*/  IMAD.IADD R0, R4, 0x1, R3 ;  /* 0x0000000104007824 */ /* 0x000fe400078e0203 */
[----:B------:R-:W-:-:S03]  /*0d10*/  VIADD R4, R8, 0x10 ;  /* 0x0000001008047836 */ /* 0x000fc60000000000 */
[----:B------:R-:W0:Y:S02]  /*0d20*/  SHFL.DOWN PT, R3, R0, 0x8, R5 ;  /* 0x0900000000037989 */ /* 0x000e2400000e0005 */
[----:B0-----:R-:W-:Y:S02]  /*0d30*/  SEL R3, R3, RZ, !P0 ;  /* 0x000000ff03037207 */ /* 0x001fe40004000000 */
[----:B------:R-:W-:-:S03]  /*0d40*/  ISETP.GT.AND P0, PT, R4, R5, PT ;  /* 0x000000050400720c */ /* 0x000fc60003f04270 */
[----:B------:R-:W-:-:S05]  /*0d50*/  IMAD.IADD R2, R0, 0x1, R3 ;  /* 0x0000000100027824 */ /* 0x000fca00078e0203 */
[----:B------:R-:W0:Y:S02]  /*0d60*/  SHFL.DOWN PT, R3, R2, 0x10, R5 ;  /* 0x0a00000002037989 */ /* 0x000e2400000e0005 */
[----:B0-----:R-:W-:Y:S02]  /*0d70*/  SEL R3, R3, RZ, !P0 ;  /* 0x000000ff03037207 */ /* 0x001fe40004000000 */
[----:B------:R-:W-:-:S03]  /*0d80*/  ISETP.NE.AND P0, PT, R9, RZ, PT ;  /* 0x000000ff0900720c */ /* 0x000fc60003f05270 */
[----:B------:R-:W-:-:S05]  /*0d90*/  IMAD.IADD R3, R2, 0x1, R3 ;  /* 0x0000000102037824 */ /* 0x000fca00078e0203 */
[----:B------:R4:W-:Y:S01]  /*0da0*/  @!P1 STS [R6+0x8], R3 ;  /* 0x0000080306009388 */ /* 0x0009e20000000800 */
[----:B------:R-:W-:Y:S06]  /*0db0*/  BAR.SYNC.DEFER_BLOCKING 0x0 ;  /* 0x0000000000007b1d */ /* 0x000fec0000010000 */
[----:B------:R-:W-:Y:S05]  /*0dc0*/  @P0 BRA `(.L_x_239) ;  /* 0x0000002800d80947 */ /* 0x000fea0003800000 */
[----:B------:R-:W0:Y:S01]  /*0dd0*/  S2UR UR5, SR_CgaCtaId ;  /* 0x00000000000579c3 */ /* 0x000e220000008800 */
[----:B------:R-:W-:Y:S01]  /*0de0*/  UMOV UR4, 0x400 ;  /* 0x0000040000047882 */ /* 0x000fe20000000000 */
[C---:B------:R-:W-:Y:S02]  /*0df0*/  ISETP.GT.AND P2, PT, R20.reuse, 0x40, PT ;  /* 0x000000401400780c */ /* 0x040fe40003f44270 */
[C---:B------:R-:W-:Y:S02]  /*0e00*/  ISETP.GT.AND P1, PT, R20.reuse, 0x20, PT ;  /* 0x000000201400780c */ /* 0x040fe40003f24270 */
[----:B------:R-:W-:Y:S01]  /*0e10*/  ISETP.GT.AND P3, PT, R20, 0x80, PT ;  /* 0x000000801400780c */ /* 0x000fe20003f64270 */
[----:B0-----:R-:W-:-:S09]  /*0e20*/  ULEA UR4, UR5, UR4, 0x18 ;  /* 0x0000000405047291 */ /* 0x001fd2000f8ec0ff */
[----:B----4-:R-:W0:Y:S04]  /*0e30*/  LDS.128 R4, [UR4+0x10] ;  /* 0x00001004ff047984 */ /* 0x010e280008000c00 */
[----:B------:R-:W1:Y:S04]  /*0e40*/  LDS R0, [UR4+0xc] ;  /* 0x00000c04ff007984 */ /* 0x000e680008000800 */
[----:B------:R-:W2:Y:S01]  /*0e50*/  LDS.64 R8, [UR4+0x20] ;  /* 0x00002004ff087984 */ /* 0x000ea20008000a00 */
[----:B0-----:R-:W-:Y:S02]  /*0e60*/  SEL R4, R4, RZ, P2 ;  /* 0x000000ff04047207 */ /* 0x001fe40001000000 */
[----:B------:R-:W-:-:S02]  /*0e70*/  ISETP.GT.AND P2, PT, R20, 0x60, PT ;  /* 0x000000601400780c */ /* 0x000fc40003f44270 */
[----:B-1----:R-:W-:Y:S02]  /*0e80*/  SEL R0, R0, RZ, P1 ;  /* 0x000000ff00007207 */ /* 0x002fe40000800000 */
[----:B------:R-:W-:Y:S02]  /*0e90*/  SEL R5, R5, RZ, P2 ;  /* 0x000000ff05057207 */ /* 0x000fe40001000000 */
[----:B------:R-:W-:Y:S02]  /*0ea0*/  IADD3 R0, PT, PT, R4, R0, R3 ;  /* 0x0000000004007210 */ /* 0x000fe40007ffe003 */
[----:B------:R-:W-:Y:S02]  /*0eb0*/  ISETP.GT.AND P1, PT, R20, 0xa0, PT ;  /* 0x000000a01400780c */ /* 0x000fe40003f24270 */
[----:B------:R-:W-:Y:S02]  /*0ec0*/  SEL R6, R6, RZ, P3 ;  /* 0x000000ff06067207 */ /* 0x000fe40001800000 */
[----:B------:R-:W-:-:S02]  /*0ed0*/  ISETP.GT.AND P2, PT, R20, 0xc0, PT ;  /* 0x000000c01400780c */ /* 0x000fc40003f44270 */
[----:B------:R-:W-:Y:S02]  /*0ee0*/  ISETP.GT.AND P3, PT, R20, 0xe0, PT ;  /* 0x000000e01400780c */ /* 0x000fe40003f64270 */
[----:B------:R-:W-:Y:S02]  /*0ef0*/  SEL R7, R7, RZ, P1 ;  /* 0x000000ff07077207 */ /* 0x000fe40000800000 */
[----:B------:R-:W-:Y:S02]  /*0f00*/  IADD3 R0, PT, PT, R6, R0, R5 ;  /* 0x0000000006007210 */ /* 0x000fe40007ffe005 */
[----:B--2---:R-:W-:Y:S02]  /*0f10*/  SEL R8, R8, RZ, P2 ;  /* 0x000000ff08087207 */ /* 0x004fe40001000000 */
[----:B------:R-:W-:Y:S02]  /*0f20*/  SEL R9, R9, RZ, P3 ;  /* 0x000000ff09097207 */ /* 0x000fe40001800000 */
[----:B------:R-:W-:-:S05]  /*0f30*/  IADD3 R0, PT, PT, R8, R0, R7 ;  /* 0x0000000008007210 */ /* 0x000fca0007ffe007 */
[----:B------:R-:W-:Y:S01]  /*0f40*/  IMAD.IADD R3, R0, 0x1, R9 ;  /* 0x0000000100037824 */ /* 0x000fe200078e0209 */
[----:B------:R-:W-:Y:S06]  /*0f50*/  BRA `(.L_x_239) ;  /* 0x0000002800747947 */ /* 0x000fec0003800000 */
.L_x_225:
[----:B------:R-:W0:Y:S01]  /*0f60*/  S2R R0, SR_TID.X ;  /* 0x0000000000007919 */ /* 0x000e220000002100 */
[----:B------:R-:W1:Y:S01]  /*0f70*/  LDC.64 R2, c[0x0][0x380] ;  /* 0x0000e000ff027b82 */ /* 0x000e620000000a00 */
[----:B0-----:R-:W-:-:S04]  /*0f80*/  IMAD.SHL.U32 R5, R0, 0x4, RZ ;  /* 0x0000000400057824 */ /* 0x001fc800078e00ff */
[----:B-1----:R-:W-:-:S05]  /*0f90*/  IMAD.WIDE.U32 R2, R5, 0x4, R2 ;  /* 0x0000000405027825 */ /* 0x002fca00078e0002 */
[----:B------:R-:W2:Y:S04]  /*0fa0*/  LDG.E.128.CONSTANT R4, desc[UR6][R2.64] ;  /* 0x0000000602047981 */ /* 0x000ea8000c1e9d00 */
[----:B------:R-:W3:Y:S04]  /*0fb0*/  LDG.E.128.CONSTANT R8, desc[UR6][R2.64+0x1000] ;  /* 0x0010000602087981 */ /* 0x000ee8000c1e9d00 */
[----:B------:R-:W4:Y:S04]  /*0fc0*/  LDG.E.128.CONSTANT R12, desc[UR6][R2.64+0x2000] ;  /* 0x00200006020c7981 */ /* 0x000f28000c1e9d00 */
[----:B------:R-:W5:Y:S01]  /*0fd0*/  LDG.E.128.CONSTANT R16, desc[UR6][R2.64+0x3000] ;  /* 0x0030000602107981 */ /* 0x000f62000c1e9d00 */
[----:B------:R-:W-:Y:S01]  /*0fe0*/  ISETP.GE.U32.AND P0, PT, R20, 0x2000, PT ;  /* 0x000020001400780c */ /* 0x000fe20003f06070 */
[----:B------:R-:W-:Y:S01]  /*0ff0*/  IMAD.MOV.U32 R23, RZ, RZ, 0x1000 ;  /* 0x00001000ff177424 */ /* 0x000fe200078e00ff */
[----:B--2---:R-:W-:-:S04]  /*1000*/  IADD3 R5, PT, PT, R6, R5, R4 ;  /* 0x0000000506057210 */ /* 0x004fc80007ffe004 */
[----:B---3--:R-:W-:-:S04]  /*1010*/  IADD3 R5, PT, PT, R8, R7, R5 ;  /* 0x0000000708057210 */ /* 0x008fc80007ffe005 */
[----:B------:R-:W-:-:S04]  /*1020*/  IADD3 R5, PT, PT, R10, R9, R5 ;  /* 0x000000090a057210 */ /* 0x000fc80007ffe005 */
[----:B----4-:R-:W-:-:S04]  /*1030*/  IADD3 R5, PT, PT, R12, R11, R5 ;  /* 0x0000000b0c057210 */ /* 0x010fc80007ffe005 */
[----:B------:R-:W-:-:S04]  /*1040*/  IADD3 R5, PT, PT, R14, R13, R5 ;  /* 0x0000000d0e057210 */ /* 0x000fc80007ffe005 */
[----:B-----5:R-:W-:-:S04]  /*1050*/  IADD3 R5, PT, PT, R16, R15, R5 ;  /* 0x0000000f10057210 */ /* 0x020fc80007ffe005 */
[----:B------:R-:W-:-:S05]  /*1060*/  IADD3 R5, PT, PT, R18, R17, R5 ;  /* 0x0000001112057210 */ /* 0x000fca0007ffe005 */
[----:B------:R-:W-:Y:S01]  /*1070*/  IMAD.IADD R21, R19, 0x1, R5 ;  /* 0x0000000113157824 */ /* 0x000fe200078e0205 */
[----:B------:R-:W-:Y:S06]  /*1080*/  @!P0 BRA `(.L_x_240) ;  /* 0x00000000005c8947 */ /* 0x000fec0003800000 */
[----:B------:R-:W0:Y:S01]  /*1090*/  LDC R24, c[0x0][0x390] ;  /* 0x0000e400ff187b82 */ /* 0x000e220000000800 */
[----:B------:R-:W-:Y:S02]  /*10a0*/  VIADD R22, R20, 0xfffff000 ;  /* 0xfffff00014167836 */ /* 0x000fe40000000000 */
[----:B------:R-:W-:-:S07]  /*10b0*/  IMAD.MOV.U32 R23, RZ, RZ, 0x1000 ;  /* 0x00001000ff177424 */ /* 0x000fce00078e00ff */
.L_x_242:
[----:B------:R-:W-:-:S05]  /*10c0*/  IMAD.WIDE R26, R23, 0x4, R2 ;  /* 0x00000004171a7825 */ /* 0x000fca00078e0202 */
[----:B------:R-:W2:Y:S04]  /*10d0*/  LDG.E.128.CONSTANT R12, desc[UR6][R26.64] ;  /* 0x000000061a0c7981 */ /* 0x000ea8000c1e9d00 */
[----:B------:R-:W3:Y:S04]  /*10e0*/  LDG.E.128.CONSTANT R16, desc[UR6][R26.64+0x1000] ;  /* 0x001000061a107981 */ /* 0x000ee8000c1e9d00 */
[----:B------:R-:W4:Y:S04]  /*10f0*/  LDG.E.128.CONSTANT R4, desc[UR6][R26.64+0x2000] ;  /* 0x002000061a047981 */ /* 0x000f28000c1e9d00 */
[----:B------:R-:W5:Y:S01]  /*1100*/  LDG.E.128.CONSTANT R8, desc[UR6][R26.64+0x3000] ;  /* 0x003000061a087981 */ /* 0x000f62000c1e9d00 */
[----:B0-----:R-:W-:Y:S01]  /*1110*/  IMAD.MOV.U32 R20, RZ, RZ, R24 ;  /* 0x000000ffff147224 */ /* 0x001fe200078e0018 */
[----:B--2---:R-:W-:-:S04]  /*1120*/  IADD3 R13, PT, PT, R13, R12, R21 ;  /* 0x0000000c0d0d7210 */ /* 0x004fc80007ffe015 */
[----:B------:R-:W-:-:S04]  /*1130*/  IADD3 R13, PT, PT, R15, R14, R13 ;  /* 0x0000000e0f0d7210 */ /* 0x000fc80007ffe00d */
[----:B---3--:R-:W-:-:S04]  /*1140*/  IADD3 R13, PT, PT, R17, R16, R13 ;  /* 0x00000010110d7210 */ /* 0x008fc80007ffe00d */
[----:B------:R-:W-:-:S04]  /*1150*/  IADD3 R13, PT, PT, R19, R18, R13 ;  /* 0x00000012130d7210 */ /* 0x000fc80007ffe00d */
[----:B----4-:R-:W-:Y:S01]  /*1160*/  IADD3 R13, PT, PT, R5, R4, R13 ;  /* 0x00000004050d7210 */ /* 0x010fe20007ffe00d */
[----:B------:R-:W-:-:S03]  /*1170*/  IMAD.IADD R4, R20, 0x1, -R23 ;  /* 0x0000000114047824 */ /* 0x000fc600078e0a17 */
[----:B------:R-:W-:Y:S02]  /*1180*/  IADD3 R13, PT, PT, R7, R6, R13 ;  /* 0x00000006070d7210 */ /* 0x000fe40007ffe00d */
[----:B------:R-:W-:Y:S02]  /*1190*/  ISETP.GE.AND P0, PT, R4, 0x1000, PT ;  /* 0x000010000400780c */ /* 0x000fe40003f06270 */
[----:B-----5:R-:W-:-:S04]  /*11a0*/  IADD3 R13, PT, PT, R9, R8, R13 ;  /* 0x00000008090d7210 */ /* 0x020fc80007ffe00d */
[----:B------:R-:W-:-:S07]  /*11b0*/  IADD3 R21, PT, PT, R11, R10, R13 ;  /* 0x0000000a0b157210 */ /* 0x000fce0007ffe00d */
[----:B------:R-:W-:Y:S05]  /*11c0*/  @!P0 BRA `(.L_x_241) ;  /* 0x0000000400fc8947 */ /* 0x000fea0003800000 */
[----:B------:R-:W-:-:S05]  /*11d0*/  VIADD R23, R23, 0x1000 ;  /* 0x0000100017177836 */ /* 0x000fca0000000000 */
[----:B------:R-:W-:-:S13]  /*11e0*/  ISETP.GT.AND P0, PT, R23, R22, PT ;  /* 0x000000161700720c */ /* 0x000fda0003f04270 */
[----:B------:R-:W-:Y:S05]  /*11f0*/  @!P0 BRA `(.L_x_242) ;  /* 0xfffffffc00b08947 */ /* 0x000fea000383ffff */
.L_x_240:
[----:B------:R-:W-:-:S13]  /*1200*/  ISETP.GE.AND P0, PT, R23, R20, PT ;  /* 0x000000141700720c */ /* 0x000fda0003f06270 */
[----:B------:R-:W-:Y:S05]  /*1210*/  @P0 BRA `(.L_x_241) ;  /* 0x0000000400e80947 */ /* 0x000fea0003800000 */
[----:B------:R-:W-:Y:S01]  /*1220*/  IMAD.IADD R9, R20, 0x1, -R23 ;  /* 0x0000000114097824 */ /* 0x000fe200078e0a17 */
[----:B------:R-:W-:Y:S04]  /*1230*/  BSSY.RECONVERGENT B1, `(.L_x_241) ;  /* 0x0000078000017945 */ /* 0x000fe80003800200 */
[----:B------:R-:W-:-:S13]  /*1240*/  ISETP.GE.AND P0, PT, R0, R9, PT ;  /* 0x000000090000720c */ /* 0x000fda0003f06270 */
[----:B------:R-:W-:Y:S05]  /*1250*/  @P0 BRA `(.L_x_243) ;  /* 0x0000000400d40947 */ /* 0x000fea0003800000 */
[----:B------:R-:W-:Y:S01]  /*1260*/  LOP3.LUT R2, RZ, R0, RZ, 0x33, !PT ;  /* 0x00000000ff027212 */ /* 0x000fe200078e33ff */
[----:B------:R-:W-:Y:S01]  /*1270*/  BSSY.RECONVERGENT B2, `(.L_x_244) ;  /* 0x0000015000027945 */ /* 0x000fe20003800200 */
[----:B------:R-:W-:Y:S02]  /*1280*/  IMAD.MOV.U32 R8, RZ, RZ, R0 ;  /* 0x000000ffff087224 */ /* 0x000fe400078e0000 */
[----:B------:R-:W-:-:S04]  /*1290*/  IADD3 R2, PT, PT, -R23, R20, R2 ;  /* 0x0000001417027210 */ /* 0x000fc80007ffe102 */
[C---:B------:R-:W-:Y:S02]  /*12a0*/  LOP3.LUT R3, R2.reuse, 0x300, RZ, 0xc0, !PT ;  /* 0x0000030002037812 */ /* 0x040fe400078ec0ff */
[----:B------:R-:W-:Y:S02]  /*12b0*/  ISETP.GE.U32.AND P1, PT, R2, 0x300, PT ;  /* 0x000003000200780c */ /* 0x000fe40003f26070 */
[----:B------:R-:W-:-:S13]  /*12c0*/  ISETP.NE.AND P0, PT, R3, 0x300, PT ;  /* 0x000003000300780c */ /* 0x000fda0003f05270 */
[----:B------:R-:W-:Y:S05]  /*12d0*/  @!P0 BRA `(.L_x_245) ;  /* 0x0000000000388947 */ /* 0x000fea0003800000 */
[----:B------:R-:W0:Y:S01]  /*12e0*/  LDC.64 R4, c[0x0][0x380] ;  /* 0x0000e000ff047b82 */ /* 0x000e220000000a00 */
[----:B------:R-:W-:Y:S01]  /*12f0*/  LEA.HI R2, R2, 0x1, RZ, 0x18 ;  /* 0x0000000102027811 */ /* 0x000fe200078fc0ff */
[----:B------:R-:W-:Y:S02]  /*1300*/  IMAD.IADD R7, R0, 0x1, R23 ;  /* 0x0000000100077824 */ /* 0x000fe400078e0217 */
[----:B------:R-:W-:Y:S01]  /*1310*/  IMAD.MOV.U32 R8, RZ, RZ, R0 ;  /* 0x000000ffff087224 */ /* 0x000fe200078e0000 */
[----:B------:R-:W-:-:S05]  /*1320*/  LOP3.LUT R2, R2, 0x3, RZ, 0xc0, !PT ;  /* 0x0000000302027812 */ /* 0x000fca00078ec0ff */
[----:B------:R-:W-:-:S07]  /*1330*/  IMAD.MOV R6, RZ, RZ, -R2 ;  /* 0x000000ffff067224 */ /* 0x000fce00078e0a02 */
.L_x_246:
[----:B0-----:R-:W-:-:S06]  /*1340*/  IMAD.WIDE.U32 R2, R7, 0x4, R4 ;  /* 0x0000000407027825 */ /* 0x001fcc00078e0004 */
[----:B------:R-:W2:Y:S01]  /*1350*/  LDG.E.CONSTANT R2, desc[UR6][R2.64] ;  /* 0x0000000602027981 */ /* 0x000ea2000c1e9900 */
[----:B------:R-:W-:Y:S02]  /*1360*/  VIADD R6, R6, 0x1 ;  /* 0x0000000106067836 */ /* 0x000fe40000000000 */
[----:B------:R-:W-:Y:S02]  /*1370*/  VIADD R8, R8, 0x100 ;  /* 0x0000010008087836 */ /* 0x000fe40000000000 */
[----:B------:R-:W-:Y:S01]  /*1380*/  VIADD R7, R7, 0x100 ;  /* 0x0000010007077836 */ /* 0x000fe20000000000 */
[----:B------:R-:W-:Y:S01]  /*1390*/  ISETP.NE.AND P0, PT, R6, RZ, PT ;  /* 0x000000ff0600720c */ /* 0x000fe20003f05270 */
[----:B--2---:R-:W-:-:S12]  /*13a0*/  IMAD.IADD R21, R2, 0x1, R21 ;  /* 0x0000000102157824 */ /* 0x004fd800078e0215 */
[----:B------:R-:W-:Y:S05]  /*13b0*/  @P0 BRA `(.L_x_246) ;  /* 0xfffffffc00e00947 */ /* 0x000fea000383ffff */
.L_x_245:
[----:B------:R-:W-:Y:S05]  /*13c0*/  BSYNC.RECONVERGENT B2 ;  /* 0x0000000000027941 */ /* 0x000fea0003800200 */
.L_x_244:
[----:B------:R-:W-:Y:S05]  /*13d0*/  @!P1 BRA `(.L_x_243) ;  /* 0x0000000400749947 */ /* 0x000fea0003800000 */
[----:B------:R-:W0:Y:S01]  /*13e0*/  LDCU.64 UR4, c[0x0][0x380] ;  /* 0x00007000ff0477ac */ /* 0x000e220008000a00 */
[----:B------:R-:W-:Y:S01]  /*13f0*/  IMAD.IADD R5, R9, 0x1, -R8 ;  /* 0x0000000109057824 */ /* 0x000fe200078e0a08 */
[C---:B------:R-:W-:Y:S01]  /*1400*/  IADD3 R3, P0, PT, R8.reuse, R23, RZ ;  /* 0x0000001708037210 */ /* 0x040fe20007f1e0ff */
[----:B------:R-:W-:Y:S01]  /*1410*/  BSSY.RECONVERGENT B2, `(.L_x_247) ;  /* 0x0000033000027945 */ /* 0x000fe20003800200 */
[----:B------:R-:W-:Y:S02]  /*1420*/  IMAD.IADD R23, R8, 0x1, R23 ;  /* 0x0000000108177824 */ /* 0x000fe400078e0217 */
[----:B------:R-:W-:Y:S01]  /*1430*/  ISETP.GT.AND P1, PT, R5, 0xc00, PT ;  /* 0x00000c000500780c */ /* 0x000fe20003f24270 */
[----:B------:R-:W-:Y:S01]  /*1440*/  IMAD.X R4, RZ, RZ, RZ, P0 ;  /* 0x000000ffff047224 */ /* 0x000fe200000e06ff */
[----:B0-----:R-:W-:-:S04]  /*1450*/  LEA R2, P0, R3, UR4, 0x2 ;  /* 0x0000000403027c11 */ /* 0x001fc8000f8010ff */
[----:B------:R-:W-:Y:S02]  /*1460*/  LEA.HI.X R3, R3, UR5, R4, 0x2, P0 ;  /* 0x0000000503037c11 */ /* 0x000fe400080f1404 */
[----:B------:R-:W-:-:S05]  /*1470*/  IADD3 R2, P0, PT, R2, 0x800, RZ ;  /* 0x0000080002027810 */ /* 0x000fca0007f1e0ff */
[----:B------:R-:W-:Y:S01]  /*1480*/  IMAD.X R3, RZ, RZ, R3, P0 ;  /* 0x000000ffff037224 */ /* 0x000fe200000e0603 */
[----:B------:R-:W-:Y:S01]  /*1490*/  PLOP3.LUT P0, PT, PT, PT, PT, 0x80, 0x8 ;  /* 0x000000000008781c */ /* 0x000fe20003f0f070 */
[----:B------:R-:W-:-:S12]  /*14a0*/  @!P1 BRA `(.L_x_248) ;  /* 0x0000000000a49947 */ /* 0x000fd80003800000 */
[----:B------:R-:W-:Y:S01]  /*14b0*/  PLOP3.LUT P0, PT, PT, PT, PT, 0x8, 0x80 ;  /* 0x000000000080781c */ /* 0x000fe20003f0e170 */
[----:B------:R-:W-:-:S12]  /*14c0*/  VIADD R11, R9, 0xfffff400 ;  /* 0xfffff400090b7836 */ /* 0x000fd80000000000 */
.L_x_249:
[----:B------:R-:W0:Y:S01]  /*14d0*/  LDC.64 R4, c[0x0][0x380] ;  /* 0x0000e000ff047b82 */ /* 0x000e220000000a00 */
[C---:B------:R-:W-:Y:S01]  /*14e0*/  VIADD R27, R23.reuse, 0x400 ;  /* 0x00000400171b7836 */ /* 0x040fe20000000000 */
[----:B------:R-:W2:Y:S01]  /*14f0*/  LDG.E.CONSTANT R12, desc[UR6][R2.64+-0x400] ;  /* 0xfffc0006020c7981 */ /* 0x000ea2000c1e9900 */
[----:B------:R-:W-:-:S03]  /*1500*/  VIADD R7, R23, 0x800 ;  /* 0x0000080017077836 */ /* 0x000fc60000000000 */
[----:B------:R-:W3:Y:S04]  /*1510*/  LDG.E.CONSTANT R18, desc[UR6][R2.64] ;  /* 0x0000000602127981 */ /* 0x000ee8000c1e9900 */
[----:B------:R-:W3:Y:S04]  /*1520*/  LDG.E.CONSTANT R17, desc[UR6][R2.64+0x400] ;  /* 0x0004000602117981 */ /* 0x000ee8000c1e9900 */
[----:B------:R-:W4:Y:S01]  /*1530*/  LDG.E.CONSTANT R15, desc[UR6][R2.64+0xc00] ;  /* 0x000c0006020f7981 */ /* 0x000f22000c1e9900 */
[----:B------:R-:W-:-:S03]  /*1540*/  VIADD R29, R23, 0xc00 ;  /* 0x00000c00171d7836 */ /* 0x000fc60000000000 */
[----:B------:R-:W5:Y:S04]  /*1550*/  LDG.E.CONSTANT R14, desc[UR6][R2.64+0x1000] ;  /* 0x00100006020e7981 */ /* 0x000f68000c1e9900 */
[----:B------:R-:W5:Y:S01]  /*1560*/  LDG.E.CONSTANT R13, desc[UR6][R2.64+0x1400] ;  /* 0x00140006020d7981 */ /* 0x000f62000c1e9900 */
[----:B0-----:R-:W-:-:S03]  /*1570*/  IMAD.WIDE.U32 R24, R23, 0x4, R4 ;  /* 0x0000000417187825 */ /* 0x001fc600078e0004 */
[----:B------:R-:W5:Y:S04]  /*1580*/  LDG.E.CONSTANT R19, desc[UR6][R2.64+0x1c00] ;  /* 0x001c000602137981 */ /* 0x000f68000c1e9900 */
[----:B------:R-:W2:Y:S01]  /*1590*/  LDG.E.CONSTANT R10, desc[UR6][R24.64] ;  /* 0x00000006180a7981 */ /* 0x000ea2000c1e9900 */
[----:B------:R-:W-:-:S03]  /*15a0*/  IMAD.WIDE.U32 R26, R27, 0x4, R4 ;  /* 0x000000041b1a7825 */ /* 0x000fc600078e0004 */
[----:B------:R-:W5:Y:S01]  /*15b0*/  LDG.E.CONSTANT R20, desc[UR6][R2.64+0x2400] ;  /* 0x0024000602147981 */ /* 0x000f62000c1e9900 */
[----:B------:R-:W-:-:S03]  /*15c0*/  IMAD.WIDE.U32 R6, R7, 0x4, R4 ;  /* 0x0000000407067825 */ /* 0x000fc600078e0004 */
[----:B------:R-:W4:Y:S01]  /*15d0*/  LDG.E.CONSTANT R16, desc[UR6][R26.64] ;  /* 0x000000061a107981 */ /* 0x000f22000c1e9900 */
[----:B------:R-:W-:-:S03]  /*15e0*/  IMAD.WIDE.U32 R4, R29, 0x4, R4 ;  /* 0x000000041d047825 */ /* 0x000fc600078e0004 */
[----:B------:R-:W5:Y:S04]  /*15f0*/  LDG.E.CONSTANT R6, desc[UR6][R6.64] ;  /* 0x0000000606067981 */ /* 0x000f68000c1e9900 */
[----:B------:R-:W5:Y:S04]  /*1600*/  LDG.E.CONSTANT R25, desc[UR6][R2.64+0x2000] ;  /* 0x0020000602197981 */ /* 0x000f68000c1e9900 */
[----:B------:R0:W5:Y:S04]  /*1610*/  LDG.E.CONSTANT R5, desc[UR6][R4.64] ;  /* 0x0000000604057981 */ /* 0x000168000c1e9900 */
[----:B------:R-:W5:Y:S04]  /*1620*/  LDG.E.CONSTANT R24, desc[UR6][R2.64+0x2c00] ;  /* 0x002c000602187981 */ /* 0x000f68000c1e9900 */
[----:B------:R-:W5:Y:S04]  /*1630*/  LDG.E.CONSTANT R27, desc[UR6][R2.64+0x3000] ;  /* 0x00300006021b7981 */ /* 0x000f68000c1e9900 */
[----:B------:R1:W5:Y:S01]  /*1640*/  LDG.E.CONSTANT R22, desc[UR6][R2.64+0x3400] ;  /* 0x0034000602167981 */ /* 0x000362000c1e9900 */
[----:B------:R-:W-:-:S05]  /*1650*/  VIADD R8, R8, 0x1000 ;  /* 0x0000100008087836 */ /* 0x000fca0000000000 */
[----:B------:R-:W-:Y:S02]  /*1660*/  ISETP.GE.AND P1, PT, R8, R11, PT ;  /* 0x0000000b0800720c */ /* 0x000fe40003f26270 */
[----:B0-----:R-:W-:Y:S01]  /*1670*/  IADD3 R4, P2, PT, R2, 0x4000, RZ ;  /* 0x0000400002047810 */ /* 0x001fe20007f5e0ff */
[----:B------:R-:W-:-:S04]  /*1680*/  VIADD R23, R23, 0x1000 ;  /* 0x0000100017177836 */ /* 0x000fc80000000000 */
[----:B-1----:R-:W-:Y:S02]  /*1690*/  IMAD.X R3, RZ, RZ, R3, P2 ;  /* 0x000000ffff037224 */ /* 0x002fe400010e0603 */
[----:B------:R-:W-:Y:S01]  /*16a0*/  IMAD.MOV.U32 R2, RZ, RZ, R4 ;  /* 0x000000ffff027224 */ /* 0x000fe200078e0004 */
[----:B--2---:R-:W-:-:S04]  /*16b0*/  IADD3 R10, PT, PT, R12, R10, R21 ;  /* 0x0000000a0c0a7210 */ /* 0x004fc80007ffe015 */
[----:B---3--:R-:W-:-:S04]  /*16c0*/  IADD3 R10, PT, PT, R17, R18, R10 ;  /* 0x00000012110a7210 */ /* 0x008fc80007ffe00a */
[----:B----4-:R-:W-:-:S04]  /*16d0*/  IADD3 R10, PT, PT, R15, R16, R10 ;  /* 0x000000100f0a7210 */ /* 0x010fc80007ffe00a */
[----:B-----5:R-:W-:-:S04]  /*16e0*/  IADD3 R10, PT, PT, R13, R14, R10 ;  /* 0x0000000e0d0a7210 */ /* 0x020fc80007ffe00a */
[----:B------:R-:W-:-:S04]  /*16f0*/  IADD3 R6, PT, PT, R19, R6, R10 ;  /* 0x0000000613067210 */ /* 0x000fc80007ffe00a */
[----:B------:R-:W-:-:S04]  /*1700*/  IADD3 R6, PT, PT, R20, R25, R6 ;  /* 0x0000001914067210 */ /* 0x000fc80007ffe006 */
[----:B------:R-:W-:-:S04]  /*1710*/  IADD3 R5, PT, PT, R24, R5, R6 ;  /* 0x0000000518057210 */ /* 0x000fc80007ffe006 */
[----:B------:R-:W-:Y:S01]  /*1720*/  IADD3 R21, PT, PT, R22, R27, R5 ;  /* 0x0000001b16157210 */ /* 0x000fe20007ffe005 */
[----:B------:R-:W-:Y:S06]  /*1730*/  @!P1 BRA `(.L_x_249) ;  /* 0xfffffffc00649947 */ /* 0x000fec000383ffff */
.L_x_248:
[----:B------:R-:W-:Y:S05]  /*1740*/  BSYNC.RECONVERGENT B2 ;  /* 0x0000000000027941 */ /* 0x000fea0003800200 */
.L_x_247:
[----:B------:R-:W-:Y:S01]  /*1750*/  IMAD.IADD R4, R9, 0x1, -R8 ;  /* 0x0000000109047824 */ /* 0x000fe200078e0a08 */
[----:B------:R-:W-:Y:S04]  /*1760*/  BSSY.RECONVERGENT B2, `(.L_x_250) ;  /* 0x000001a000027945 */ /* 0x000fe80003800200 */
[----:B------:R-:W-:-:S13]  /*1770*/  ISETP.GT.AND P1, PT, R4, 0x400, PT ;  /* 0x000004000400780c */ /* 0x000fda0003f24270 */
[----:B------:R-:W-:Y:S05]  /*1780*/  @!P1 BRA `(.L_x_251) ;  /* 0x00000000005c9947 */ /* 0x000fea0003800000 */
[----:B------:R-:W0:Y:S01]  /*1790*/  LDC.64 R6, c[0x0][0x380] ;  /* 0x0000e000ff067b82 */ /* 0x000e220000000a00 */
[C---:B------:R-:W-:Y:S01]  /*17a0*/  VIADD R11, R23.reuse, 0x400 ;  /* 0x00000400170b7836 */ /* 0x040fe20000000000 */
[----:B------:R-:W2:Y:S04]  /*17b0*/  LDG.E.CONSTANT R10, desc[UR6][R2.64+-0x400] ;  /* 0xfffc0006020a7981 */ /* 0x000ea8000c1e9900 */
[----:B------:R-:W3:Y:S04]  /*17c0*/  LDG.E.CONSTANT R12, desc[UR6][R2.64+0x400] ;  /* 0x00040006020c7981 */ /* 0x000ee8000c1e9900 */
[----:B------:R-:W4:Y:S04]  /*17d0*/  LDG.E.CONSTANT R13, desc[UR6][R2.64+0xc00] ;  /* 0x000c0006020d7981 */ /* 0x000f28000c1e9900 */
[----:B------:R-:W5:Y:S04]  /*17e0*/  LDG.E.CONSTANT R15, desc[UR6][R2.64+0x1000] ;  /* 0x00100006020f7981 */ /* 0x000f68000c1e9900 */
[----:B------:R1:W5:Y:S01]  /*17f0*/  LDG.E.CONSTANT R14, desc[UR6][R2.64+0x1400] ;  /* 0x00140006020e7981 */ /* 0x000362000c1e9900 */
[----:B0-----:R-:W-:-:S04]  /*1800*/  IMAD.WIDE.U32 R4, R23, 0x4, R6 ;  /* 0x0000000417047825 */ /* 0x001fc800078e0006 */
[----:B------:R-:W-:Y:S02]  /*1810*/  IMAD.WIDE.U32 R6, R11, 0x4, R6 ;  /* 0x000000040b067825 */ /* 0x000fe400078e0006 */
[----:B------:R-:W2:Y:S04]  /*1820*/  LDG.E.CONSTANT R4, desc[UR6][R4.64] ;  /* 0x0000000604047981 */ /* 0x000ea8000c1e9900 */
[----:B------:R-:W3:Y:S04]  /*1830*/  LDG.E.CONSTANT R11, desc[UR6][R2.64] ;  /* 0x00000006020b7981 */ /* 0x000ee8000c1e9900 */
[----:B------:R-:W4:Y:S01]  /*1840*/  LDG.E.CONSTANT R7, desc[UR6][R6.64] ;  /* 0x0000000606077981 */ /* 0x000f22000c1e9900 */
[----:B------:R-:W-:Y:S01]  /*1850*/  PLOP3.LUT P0, PT, PT, PT, PT, 0x8, 0x80 ;  /* 0x000000000080781c */ /* 0x000fe20003f0e170 */
[----:B------:R-:W-:-:S02]  /*1860*/  VIADD R8, R8, 0x800 ;  /* 0x0000080008087836 */ /* 0x000fc40000000000 */
[----:B------:R-:W-:Y:S01]  /*1870*/  VIADD R23, R23, 0x800 ;  /* 0x0000080017177836 */ /* 0x000fe20000000000 */
[----:B--2---:R-:W-:Y:S02]  /*1880*/  IADD3 R10, PT, PT, R10, R4, R21 ;  /* 0x000000040a0a7210 */ /* 0x004fe40007ffe015 */
[----:B------:R-:W-:Y:S02]  /*1890*/  IADD3 R4, P1, PT, R2, 0x2000, RZ ;  /* 0x0000200002047810 */ /* 0x000fe40007f3e0ff */
[----:B---3--:R-:W-:-:S03]  /*18a0*/  IADD3 R10, PT, PT, R12, R11, R10 ;  /* 0x0000000b0c0a7210 */ /* 0x008fc60007ffe00a */
[----:B------:R-:W-:Y:S01]  /*18b0*/  IMAD.X R5, RZ, RZ, R3, P1 ;  /* 0x000000ffff057224 */ /* 0x000fe200008e0603 */
[----:B----4-:R-:W-:Y:S01]  /*18c0*/  IADD3 R10, PT, PT, R13, R7, R10 ;  /* 0x000000070d0a7210 */ /* 0x010fe20007ffe00a */
[----:B-1----:R-:W-:Y:S02]  /*18d0*/  IMAD.MOV.U32 R2, RZ, RZ, R4 ;  /* 0x000000ffff027224 */ /* 0x002fe400078e0004 */
[----:B------:R-:W-:Y:S01]  /*18e0*/  IMAD.MOV.U32 R3, RZ, RZ, R5 ;  /* 0x000000ffff037224 */ /* 0x000fe200078e0005 */
[----:B-----5:R-:W-:-:S07]  /*18f0*/  IADD3 R21, PT, PT, R14, R15, R10 ;  /* 0x0000000f0e157210 */ /* 0x020fce0007ffe00a */
.L_x_251:
[----:B------:R-:W-:Y:S05]  /*1900*/  BSYNC.RECONVERGENT B2 ;  /* 0x0000000000027941 */ /* 0x000fea0003800200 */
.L_x_250:
[----:B------:R-:W-:-:S13]  /*1910*/  ISETP.LT.OR P0, PT, R8, R9, P0 ;  /* 0x000000090800720c */ /* 0x000fda0000701670 */
[----:B------:R-:W-:Y:S05]  /*1920*/  @!P0 BRA `(.L_x_243) ;  /* 0x0000000000208947 */ /* 0x000fea0003800000 */
[----:B------:R-:W0:Y:S01]  /*1930*/  LDC.64 R4, c[0x0][0x380] ;  /* 0x0000e000ff047b82 */ /* 0x000e220000000a00 */
[----:B------:R-:W2:Y:S04]  /*1940*/  LDG.E.CONSTANT R6, desc[UR6][R2.64+-0x400] ;  /* 0xfffc000602067981 */ /* 0x000ea8000c1e9900 */
[----:B------:R-:W3:Y:S04]  /*1950*/  LDG.E.CONSTANT R7, desc[UR6][R2.64] ;  /* 0x0000000602077981 */ /* 0x000ee8000c1e9900 */
[----:B------:R-:W3:Y:S01]  /*1960*/  LDG.E.CONSTANT R8, desc[UR6][R2.64+0x400] ;  /* 0x0004000602087981 */ /* 0x000ee2000c1e9900 */
[----:B0-----:R-:W-:-:S06]  /*1970*/  IMAD.WIDE.U32 R4, R23, 0x4, R4 ;  /* 0x0000000417047825 */ /* 0x001fcc00078e0004 */
[----:B------:R-:W2:Y:S02]  /*1980*/  LDG.E.CONSTANT R4, desc[UR6][R4.64] ;  /* 0x0000000604047981 */ /* 0x000ea4000c1e9900 */
[----:B--2---:R-:W-:-:S04]  /*1990*/  IADD3 R6, PT, PT, R6, R4, R21 ;  /* 0x0000000406067210 */ /* 0x004fc80007ffe015 */
[----:B---3--:R-:W-:-:S07]  /*19a0*/  IADD3 R21, PT, PT, R8, R7, R6 ;  /* 0x0000000708157210 */ /* 0x008fce0007ffe006 */
.L_x_243:
[----:B------:R-:W-:Y:S05]  /*19b0*/  BSYNC.RECONVERGENT B1 ;  /* 0x0000000000017941 */ /* 0x000fea0003800200 */
.L_x_241:
[----:B------:R-:W0:Y:S01]  /*19c0*/  S2R R8, SR_LANEID ;  /* 0x0000000000087919 */ /* 0x000e220000000000 */
[----:B------:R-:W1:Y:S01]  /*19d0*/  SHFL.DOWN PT, R2, R21, 0x1, 0x1f ;  /* 0x08201f0015027f89 */ /* 0x000e6200000e0000 */
[C---:B0-----:R-:W-:Y:S02]  /*19e0*/  ISETP.GT.AND P0, PT, R8.reuse, 0x1e, PT ;  /* 0x0000001e0800780c */ /* 0x041fe40003f04270 */
[----:B------:R-:W-:Y:S02]  /*19f0*/  ISETP.NE.AND P1, PT, R8, RZ, PT ;  /* 0x000000ff0800720c */ /* 0x000fe40003f25270 */
[----:B-1----:R-:W-:Y:S02]  /*1a00*/  SEL R2, R2, RZ, !P0 ;  /* 0x000000ff02027207 */ /* 0x002fe40004000000 */
[----:B------:R-:W-:-:S03]  /*1a10*/  ISETP.GT.AND P0, PT, R8, 0x1d, PT ;  /* 0x0000001d0800780c */ /* 0x000fc60003f04270 */
[----:B------:R-:W-:-:S05]  /*1a20*/  IMAD.IADD R2, R2, 0x1, R21 ;  /* 0x0000000102027824 */ /* 0x000fca00078e0215 */
[----:B------:R-:W0:Y:S01]  /*1a30*/  SHFL.DOWN PT, R3, R2, 0x2, 0x1f ;  /* 0x08401f0002037f89 */ /* 0x000e2200000e0000 */
[----:B------:R-:W-:Y:S01]  /*1a40*/  @!P1 MOV R6, 0x400 ;  /* 0x0000040000069802 */ /* 0x000fe20000000f00 */
[----:B------:R-:W1:Y:S01]  /*1a50*/  @!P1 S2R R7, SR_CgaCtaId ;  /* 0x0000000000079919 */ /* 0x000e620000008800 */
[----:B0-----:R-:W-:Y:S02]  /*1a60*/  SEL R3, R3, RZ, !P0 ;  /* 0x000000ff03037207 */ /* 0x001fe40004000000 */
[----:B------:R-:W-:-:S03]  /*1a70*/  ISETP.GT.AND P0, PT, R8, 0x1b, PT ;  /* 0x0000001b0800780c */ /* 0x000fc60003f04270 */
[----:B------:R-:W-:-:S05]  /*1a80*/  IMAD.IADD R3, R2, 0x1, R3 ;  /* 0x0000000102037824 */ /* 0x000fca00078e0203 */
[----:B------:R-:W0:Y:S01]  /*1a90*/  SHFL.DOWN PT, R4, R3, 0x4, 0x1f ;  /* 0x08801f0003047f89 */ /* 0x000e2200000e0000 */
[----:B-1----:R-:W-:Y:S02]  /*1aa0*/  @!P1 LEA R6, R7, R6, 0x18 ;  /* 0x0000000607069211 */ /* 0x002fe400078ec0ff */
[----:B0-----:R-:W-:Y:S02]  /*1ab0*/  SEL R4, R4, RZ, !P0 ;  /* 0x000000ff04047207 */ /* 0x001fe40004000000 */
[----:B------:R-:W-:-:S03]  /*1ac0*/  ISETP.GT.AND P0, PT, R8, 0x17, PT ;  /* 0x000000170800780c */ /* 0x000fc60003f04270 */
[----:B------:R-:W-:Y:S01]  /*1ad0*/  IMAD.IADD R4, R3, 0x1, R4 ;  /* 0x0000000103047824 */ /* 0x000fe200078e0204 */
[----:B------:R-:W-:-:S04]  /*1ae0*/  @!P1 SHF.R.U32.HI R3, RZ, 0x3, R0 ;  /* 0x00000003ff039819 */ /* 0x000fc80000011600 */
        /* <DEDUP_REMOVED lines=13> */
[----:B------:R-:W0:Y:S01]  /*1bc0*/  S2UR UR5, SR_CgaCtaId ;  /* 0x00000000000579c3 */ /* 0x000e220000008800 */
[----:B------:R-:W-:Y:S02]  /*1bd0*/  UMOV UR4, 0x400 ;  /* 0x0000040000047882 */ /* 0x000fe40000000000 */
[----:B0-----:R-:W-:-:S09]  /*1be0*/  ULEA UR4, UR5, UR4, 0x18 ;  /* 0x0000000405047291 */ /* 0x001fd2000f8ec0ff */
[----:B------:R-:W-:Y:S04]  /*1bf0*/  LDS R0, [UR4+0xc] ;  /* 0x00000c04ff007984 */ /* 0x000fe80008000800 */
[----:B---3--:R-:W0:Y:S04]  /*1c00*/  LDS.128 R4, [UR4+0x10] ;  /* 0x00001004ff047984 */ /* 0x008e280008000c00 */
[----:B------:R-:W1:Y:S01]  /*1c10*/  LDS.64 R8, [UR4+0x20] ;  /* 0x00002004ff087984 */ /* 0x000e620008000a00 */
[----:B0-----:R-:W-:-:S04]  /*1c20*/  IADD3 R0, PT, PT, R4, R0, R3 ;  /* 0x0000000004007210 */ /* 0x001fc80007ffe003 */
[----:B------:R-:W-:-:S04]  /*1c30*/  IADD3 R0, PT, PT, R6, R0, R5 ;  /* 0x0000000006007210 */ /* 0x000fc80007ffe005 */
[----:B-1----:R-:W-:-:S05]  /*1c40*/  IADD3 R0, PT, PT, R8, R0, R7 ;  /* 0x0000000008007210 */ /* 0x002fca0007ffe007 */
[----:B------:R-:W-:Y:S01]  /*1c50*/  IMAD.IADD R3, R0, 0x1, R9 ;  /* 0x0000000100037824 */ /* 0x000fe200078e0209 */
[----:B------:R-:W-:Y:S06]  /*1c60*/  BRA `(.L_x_239) ;  /* 0x0000001c00307947 */ /* 0x000fec0003800000 */
.L_x_224:
        /* <DEDUP_REMOVED lines=12> */
.L_x_254:
[----:B------:R-:W-:Y:S05]  /*1d30*/  BSYNC.RECONVERGENT B1 ;  /* 0x0000000000017941 */ /* 0x000fea0003800200 */
.L_x_253:
        /* <DEDUP_REMOVED lines=16> */
.L_x_259:
        /* <DEDUP_REMOVED lines=9> */
.L_x_258:
[----:B------:R-:W-:Y:S05]  /*1ed0*/  BSYNC.RECONVERGENT B2 ;  /* 0x0000000000027941 */ /* 0x000fea0003800200 */
.L_x_257:
        /* <DEDUP_REMOVED lines=8> */
.L_x_262:
        /* <DEDUP_REMOVED lines=35> */
.L_x_261:
[----:B------:R-:W-:Y:S05]  /*2190*/  BSYNC.RECONVERGENT B2 ;  /* 0x0000000000027941 */ /* 0x000fea0003800200 */
.L_x_260:
        /* <DEDUP_REMOVED lines=22> */
.L_x_264:
[----:B------:R-:W-:Y:S05]  /*2300*/  BSYNC.RECONVERGENT B2 ;  /* 0x0000000000027941 */ /* 0x000fea0003800200 */
.L_x_263:
        /* <DEDUP_REMOVED lines=10> */
.L_x_256:
[----:B------:R-:W-:Y:S05]  /*23b0*/  BSYNC.RECONVERGENT B1 ;  /* 0x0000000000017941 */ /* 0x000fea0003800200 */
.L_x_255:
        /* <DEDUP_REMOVED lines=38> */
[----:B------:R-:W0:Y:S04]  /*2620*/  LDS.128 R4, [UR4+0x10] ;  /* 0x00001004ff047984 */ /* 0x000e280008000c00 */
[----:B------:R-:W1:Y:S01]  /*2630*/  LDS.64 R8, [UR4+0x20] ;  /* 0x00002004ff087984 */ /* 0x000e620008000a00 */
[----:B0-----:R-:W-:-:S04]  /*2640*/  IADD3 R0, PT, PT, R4, R0, R3 ;  /* 0x0000000004007210 */ /* 0x001fc80007ffe003 */
[----:B------:R-:W-:-:S04]  /*2650*/  IADD3 R0, PT, PT, R6, R0, R5 ;  /* 0x0000000006007210 */ /* 0x000fc80007ffe005 */
[----:B-1----:R-:W-:-:S05]  /*2660*/  IADD3 R0, PT, PT, R8, R0, R7 ;  /* 0x0000000008007210 */ /* 0x002fca0007ffe007 */
[----:B--2---:R-:W-:Y:S01]  /*2670*/  IMAD.IADD R3, R0, 0x1, R9 ;  /* 0x0000000100037824 */ /* 0x004fe200078e0209 */
[----:B------:R-:W-:Y:S06]  /*2680*/  BRA `(.L_x_239) ;  /* 0x0000001000a87947 */ /* 0x000fec0003800000 */
.L_x_265:
        /* <DEDUP_REMOVED lines=16> */
[----:B------:R-:W1:Y:S02]  /*2790*/  SHFL.DOWN PT, R2, R3, 0x2, R7 ;  /* 0x0840000003027989 */ /* 0x000e6400000e0007 */
[----:B-1----:R-:W-:Y:S02]  /*27a0*/  SEL R2, R2, RZ, !P0 ;  /* 0x000000ff02027207 */ /* 0x002fe40004000000 */
[----:B------:R-:W-:-:S03]  /*27b0*/  ISETP.GT.AND P0, PT, R8, R7, PT ;  /* 0x000000070800720c */ /* 0x000fc60003f04270 */
[----:B------:R-:W-:Y:S01]  /*27c0*/  IMAD.IADD R2, R3, 0x1, R2 ;  /* 0x0000000103027824 */ /* 0x000fe200078e0202 */
[----:B------:R-:W-:-:S04]  /*27d0*/  @!P1 SHF.R.U32.HI R3, RZ, 0x3, R9 ;  /* 0x00000003ff039819 */ /* 0x000fc80000011609 */
[----:B------:R-:W1:Y:S02]  /*27e0*/  SHFL.DOWN PT, R4, R2, 0x4, R7 ;  /* 0x0880000002047989 */ /* 0x000e6400000e0007 */
[----:B-1----:R-:W-:Y:S01]  /*27f0*/  SEL R5, R4, RZ, !P0 ;  /* 0x000000ff04057207 */ /* 0x002fe20004000000 */
[C---:B------:R-:W-:Y:S02]  /*2800*/  VIADD R4, R6.reuse, 0x8 ;  /* 0x0000000806047836 */ /* 0x040fe40000000000 */
[----:B------:R-:W-:Y:S02]  /*2810*/  VIADD R6, R6, 0x10 ;  /* 0x0000001006067836 */ /* 0x000fe40000000000 */
[----:B------:R-:W-:Y:S01]  /*2820*/  IMAD.IADD R5, R2, 0x1, R5 ;  /* 0x0000000102057824 */ /* 0x000fe200078e0205 */
[----:B------:R-:W-:Y:S02]  /*2830*/  ISETP.GT.AND P0, PT, R4, R7, PT ;  /* 0x000000070400720c */ /* 0x000fe40003f04270 */
[----:B------:R-:W-:-:S02]  /*2840*/  @!P1 MOV R4, 0x400 ;  /* 0x0000040000049802 */ /* 0x000fc40000000f00 */
[----:B------:R-:W1:Y:S02]  /*2850*/  SHFL.DOWN PT, R0, R5, 0x8, R7 ;  /* 0x0900000005007989 */ /* 0x000e6400000e0007 */
[----:B0-----:R-:W-:Y:S02]  /*2860*/  @!P1 LEA R11, R11, R4, 0x18 ;  /* 0x000000040b0b9211 */ /* 0x001fe400078ec0ff */
[----:B------:R-:W-:-:S05]  /*2870*/  @!P1 LOP3.LUT R4, R3, 0x7c, RZ, 0xc0, !PT ;  /* 0x0000007c03049812 */ /* 0x000fca00078ec0ff */
[----:B------:R-:W-:Y:S01]  /*2880*/  @!P1 IMAD.IADD R4, R4, 0x1, R11 ;  /* 0x0000000104049824 */ /* 0x000fe200078e020b */
[----:B-1----:R-:W-:Y:S02]  /*2890*/  SEL R0, R0, RZ, !P0 ;  /* 0x000000ff00007207 */ /* 0x002fe40004000000 */
        /* <DEDUP_REMOVED lines=15> */
[----:B-1----:R-:W0:Y:S04]  /*2990*/  LDS.128 R4, [UR4+0x10] ;  /* 0x00001004ff047984 */ /* 0x002e280008000c00 */
        /* <DEDUP_REMOVED lines=18> */
.L_x_252:
[----:B------:R-:W0:Y:S01]  /*2ac0*/  S2R R0, SR_TID.X ;  /* 0x0000000000007919 */ /* 0x000e220000002100 */
[----:B------:R-:W0:Y:S02]  /*2ad0*/  LDC.64 R2, c[0x0][0x380] ;  /* 0x0000e000ff027b82 */ /* 0x000e240000000a00 */
[----:B0-----:R-:W-:-:S05]  /*2ae0*/  IMAD.WIDE.U32 R2, R0, 0x4, R2 ;  /* 0x0000000400027825 */ /* 0x001fca00078e0002 */
[----:B------:R-:W2:Y:S04]  /*2af0*/  LDG.E.CONSTANT R19, desc[UR6][R2.64] ;  /* 0x0000000602137981 */ /* 0x000ea8000c1e9900 */
[----:B------:R-:W2:Y:S04]  /*2b00*/  LDG.E.CONSTANT R4, desc[UR6][R2.64+0x400] ;  /* 0x0004000602047981 */ /* 0x000ea8000c1e9900 */
[----:B------:R-:W2:Y:S04]  /*2b10*/  LDG.E.CONSTANT R5, desc[UR6][R2.64+0x800] ;  /* 0x0008000602057981 */ /* 0x000ea8000c1e9900 */
[----:B------:R-:W3:Y:S04]  /*2b20*/  LDG.E.CONSTANT R6, desc[UR6][R2.64+0xc00] ;  /* 0x000c000602067981 */ /* 0x000ee8000c1e9900 */
[----:B------:R-:W3:Y:S04]  /*2b30*/  LDG.E.CONSTANT R7, desc[UR6][R2.64+0x1000] ;  /* 0x0010000602077981 */ /* 0x000ee8000c1e9900 */
[----:B------:R-:W4:Y:S04]  /*2b40*/  LDG.E.CONSTANT R8, desc[UR6][R2.64+0x1400] ;  /* 0x0014000602087981 */ /* 0x000f28000c1e9900 */
[----:B------:R-:W4:Y:S04]  /*2b50*/  LDG.E.CONSTANT R9, desc[UR6][R2.64+0x1800] ;  /* 0x0018000602097981 */ /* 0x000f28000c1e9900 */
[----:B------:R-:W5:Y:S04]  /*2b60*/  LDG.E.CONSTANT R10, desc[UR6][R2.64+0x1c00] ;  /* 0x001c0006020a7981 */ /* 0x000f68000c1e9900 */
[----:B------:R-:W5:Y:S04]  /*2b70*/  LDG.E.CONSTANT R11, desc[UR6][R2.64+0x2000] ;  /* 0x00200006020b7981 */ /* 0x000f68000c1e9900 */
[----:B------:R-:W5:Y:S04]  /*2b80*/  LDG.E.CONSTANT R12, desc[UR6][R2.64+0x2400] ;  /* 0x00240006020c7981 */ /* 0x000f68000c1e9900 */
[----:B------:R-:W5:Y:S04]  /*2b90*/  LDG.E.CONSTANT R13, desc[UR6][R2.64+0x2800] ;  /* 0x00280006020d7981 */ /* 0x000f68000c1e9900 */
[----:B------:R-:W5:Y:S04]  /*2ba0*/  LDG.E.CONSTANT R14, desc[UR6][R2.64+0x2c00] ;  /* 0x002c0006020e7981 */ /* 0x000f68000c1e9900 */
[----:B------:R-:W5:Y:S04]  /*2bb0*/  LDG.E.CONSTANT R15, desc[UR6][R2.64+0x3000] ;  /* 0x00300006020f7981 */ /* 0x000f68000c1e9900 */
[----:B------:R-:W5:Y:S04]  /*2bc0*/  LDG.E.CONSTANT R16, desc[UR6][R2.64+0x3400] ;  /* 0x0034000602107981 */ /* 0x000f68000c1e9900 */
[----:B------:R-:W5:Y:S04]  /*2bd0*/  LDG.E.CONSTANT R17, desc[UR6][R2.64+0x3800] ;  /* 0x0038000602117981 */ /* 0x000f68000c1e9900 */
[----:B------:R-:W5:Y:S01]  /*2be0*/  LDG.E.CONSTANT R18, desc[UR6][R2.64+0x3c00] ;  /* 0x003c000602127981 */ /* 0x000f62000c1e9900 */
[----:B------:R-:W-:-:S02]  /*2bf0*/  ISETP.GE.U32.AND P0, PT, R20, 0x2000, PT ;  /* 0x000020001400780c */ /* 0x000fc40003f06070 */
[----:B--2---:R-:W-:-:S04]  /*2c00*/  IADD3 R4, PT, PT, R5, R4, R19 ;  /* 0x0000000405047210 */ /* 0x004fc80007ffe013 */
[----:B---3--:R-:W-:-:S04]  /*2c10*/  IADD3 R4, PT, PT, R7, R6, R4 ;  /* 0x0000000607047210 */ /* 0x008fc80007ffe004 */
[----:B----4-:R-:W-:-:S04]  /*2c20*/  IADD3 R4, PT, PT, R9, R8, R4 ;  /* 0x0000000809047210 */ /* 0x010fc80007ffe004 */
[----:B-----5:R-:W-:Y:S01]  /*2c30*/  IADD3 R4, PT, PT, R11, R10, R4 ;  /* 0x0000000a0b047210 */ /* 0x020fe20007ffe004 */
[----:B------:R-:W-:-:S03]  /*2c40*/  IMAD.MOV.U32 R11, RZ, RZ, 0x1000 ;  /* 0x00001000ff0b7424 */ /* 0x000fc600078e00ff */
[----:B------:R-:W-:-:S04]  /*2c50*/  IADD3 R4, PT, PT, R13, R12, R4 ;  /* 0x0000000c0d047210 */ /* 0x000fc80007ffe004 */
[----:B------:R-:W-:-:S04]  /*2c60*/  IADD3 R4, PT, PT, R15, R14, R4 ;  /* 0x0000000e0f047210 */ /* 0x000fc80007ffe004 */
[----:B------:R-:W-:-:S05]  /*2c70*/  IADD3 R17, PT, PT, R17, R16, R4 ;  /* 0x0000001011117210 */ /* 0x000fca0007ffe004 */
[----:B------:R-:W-:Y:S01]  /*2c80*/  IMAD.IADD R8, R18, 0x1, R17 ;  /* 0x0000000112087824 */ /* 0x000fe200078e0211 */
[----:B------:R-:W-:Y:S06]  /*2c90*/  @!P0 BRA `(.L_x_266) ;  /* 0x00000000008c8947 */ /* 0x000fec0003800000 */
[----:B------:R-:W0:Y:S01]  /*2ca0*/  LDC R7, c[0x0][0x390] ;  /* 0x0000e400ff077b82 */ /* 0x000e220000000800 */
[----:B------:R-:W-:Y:S02]  /*2cb0*/  VIADD R6, R20, 0xfffff000 ;  /* 0xfffff00014067836 */ /* 0x000fe40000000000 */
[----:B------:R-:W-:-:S07]  /*2cc0*/  IMAD.MOV.U32 R11, RZ, RZ, 0x1000 ;  /* 0x00001000ff0b7424 */ /* 0x000fce00078e00ff */
.L_x_268:
[----:B------:R-:W-:-:S05]  /*2cd0*/  IMAD.WIDE R4, R11, 0x4, R2 ;  /* 0x000000040b047825 */ /* 0x000fca00078e0202 */
        /* <DEDUP_REMOVED lines=16> */
[----:B--2---:R-:W-:-:S04]  /*2de0*/  IADD3 R18, PT, PT, R18, R19, R8 ;  /* 0x0000001312127210 */ /* 0x004fc80007ffe008 */
[----:B---3--:R-:W-:Y:S01]  /*2df0*/  IADD3 R18, PT, PT, R21, R20, R18 ;  /* 0x0000001415127210 */ /* 0x008fe20007ffe012 */
[----:B0-----:R-:W-:-:S04]  /*2e00*/  IMAD.MOV.U32 R20, RZ, RZ, R7 ;  /* 0x000000ffff147224 */ /* 0x001fc800078e0007 */
[----:B------:R-:W-:Y:S01]  /*2e10*/  IMAD.IADD R8, R20, 0x1, -R11 ;  /* 0x0000000114087824 */ /* 0x000fe200078e0a0b */
[----:B----4-:R-:W-:-:S04]  /*2e20*/  IADD3 R18, PT, PT, R23, R22, R18 ;  /* 0x0000001617127210 */ /* 0x010fc80007ffe012 */
[----:B------:R-:W-:Y:S02]  /*2e30*/  ISETP.GE.AND P0, PT, R8, 0x1000, PT ;  /* 0x000010000800780c */ /* 0x000fe40003f06270 */
[----:B-----5:R-:W-:-:S04]  /*2e40*/  IADD3 R18, PT, PT, R25, R24, R18 ;  /* 0x0000001819127210 */ /* 0x020fc80007ffe012 */
[----:B------:R-:W-:-:S04]  /*2e50*/  IADD3 R14, PT, PT, R14, R17, R18 ;  /* 0x000000110e0e7210 */ /* 0x000fc80007ffe012 */
[----:B------:R-:W-:-:S04]  /*2e60*/  IADD3 R12, PT, PT, R15, R12, R14 ;  /* 0x0000000c0f0c7210 */ /* 0x000fc80007ffe00e */
[----:B------:R-:W-:-:S04]  /*2e70*/  IADD3 R10, PT, PT, R10, R13, R12 ;  /* 0x0000000d0a0a7210 */ /* 0x000fc80007ffe00c */
[----:B------:R-:W-:Y:S01]  /*2e80*/  IADD3 R8, PT, PT, R16, R9, R10 ;  /* 0x0000000910087210 */ /* 0x000fe20007ffe00a */
[----:B------:R-:W-:Y:S06]  /*2e90*/  @!P0 BRA `(.L_x_267) ;  /* 0x0000000400fc8947 */ /* 0x000fec0003800000 */
[----:B------:R-:W-:-:S05]  /*2ea0*/  VIADD R11, R11, 0x1000 ;  /* 0x000010000b0b7836 */ /* 0x000fca0000000000 */
[----:B------:R-:W-:-:S13]  /*2eb0*/  ISETP.GT.AND P0, PT, R11, R6, PT ;  /* 0x000000060b00720c */ /* 0x000fda0003f04270 */
[----:B------:R-:W-:Y:S05]  /*2ec0*/  @!P0 BRA `(.L_x_268) ;  /* 0xfffffffc00808947 */ /* 0x000fea000383ffff */
.L_x_266:
        /* <DEDUP_REMOVED lines=20> */
.L_x_272:
        /* <DEDUP_REMOVED lines=8> */
.L_x_271:
[----:B------:R-:W-:Y:S05]  /*3090*/  BSYNC.RECONVERGENT B2 ;  /* 0x0000000000027941 */ /* 0x000fea0003800200 */
.L_x_270:
        /* <DEDUP_REMOVED lines=16> */
.L_x_275:
        /* <DEDUP_REMOVED lines=20> */
[----:B------:R-:W5:Y:S04]  /*32e0*/  LDG.E.CONSTANT R22, desc[UR6][R2.64+0x2400] ;  /* 0x0024000602167981 */ /* 0x000f68000c1e9900 */
[----:B------:R0:W5:Y:S04]  /*32f0*/  LDG.E.CONSTANT R5, desc[UR6][R4.64] ;  /* 0x0000000604057981 */ /* 0x000168000c1e9900 */
        /* <DEDUP_REMOVED lines=17> */
.L_x_274:
[----:B------:R-:W-:Y:S05]  /*3410*/  BSYNC.RECONVERGENT B2 ;  /* 0x0000000000027941 */ /* 0x000fea0003800200 */
.L_x_273:
        /* <DEDUP_REMOVED lines=10> */
[----:B------:R-:W5:Y:S01]  /*34c0*/  LDG.E.CONSTANT R16, desc[UR6][R2.64+0x1400] ;  /* 0x0014000602107981 */ /* 0x000f62000c1e9900 */
[----:B0-----:R-:W-:-:S04]  /*34d0*/  IMAD.WIDE.U32 R4, R11, 0x4, R6 ;  /* 0x000000040b047825 */ /* 0x001fc800078e0006 */
[----:B------:R-:W-:Y:S02]  /*34e0*/  IMAD.WIDE.U32 R6, R13, 0x4, R6 ;  /* 0x000000040d067825 */ /* 0x000fe400078e0006 */
[----:B------:R0:W2:Y:S04]  /*34f0*/  LDG.E.CONSTANT R5, desc[UR6][R4.64] ;  /* 0x0000000604057981 */ /* 0x0000a8000c1e9900 */
[----:B------:R1:W3:Y:S04]  /*3500*/  LDG.E.CONSTANT R13, desc[UR6][R2.64] ;  /* 0x00000006020d7981 */ /* 0x0002e8000c1e9900 */
[----:B------:R-:W4:Y:S01]  /*3510*/  LDG.E.CONSTANT R7, desc[UR6][R6.64] ;  /* 0x0000000606077981 */ /* 0x000f22000c1e9900 */
[----:B0-----:R-:W-:Y:S01]  /*3520*/  IADD3 R4, P1, PT, R2, 0x2000, RZ ;  /* 0x0000200002047810 */ /* 0x001fe20007f3e0ff */
[----:B------:R-:W-:Y:S01]  /*3530*/  VIADD R10, R10, 0x800 ;  /* 0x000008000a0a7836 */ /* 0x000fe20000000000 */
[----:B------:R-:W-:Y:S01]  /*3540*/  PLOP3.LUT P0, PT, PT, PT, PT, 0x8, 0x80 ;  /* 0x000000000080781c */ /* 0x000fe20003f0e170 */
[----:B------:R-:W-:-:S02]  /*3550*/  VIADD R11, R11, 0x800 ;  /* 0x000008000b0b7836 */ /* 0x000fc40000000000 */
[----:B-1----:R-:W-:Y:S01]  /*3560*/  IMAD.MOV.U32 R2, RZ, RZ, R4 ;  /* 0x000000ffff027224 */ /* 0x002fe200078e0004 */
[----:B--2---:R-:W-:-:S04]  /*3570*/  IADD3 R12, PT, PT, R12, R5, R8 ;  /* 0x000000050c0c7210 */ /* 0x004fc80007ffe008 */
[----:B---3--:R-:W-:Y:S01]  /*3580*/  IADD3 R12, PT, PT, R14, R13, R12 ;  /* 0x0000000d0e0c7210 */ /* 0x008fe20007ffe00c */
[----:B------:R-:W-:-:S03]  /*3590*/  IMAD.X R5, RZ, RZ, R3, P1 ;  /* 0x000000ffff057224 */ /* 0x000fc600008e0603 */
[----:B----4-:R-:W-:Y:S01]  /*35a0*/  IADD3 R12, PT, PT, R15, R7, R12 ;  /* 0x000000070f0c7210 */ /* 0x010fe20007ffe00c */
[----:B------:R-:W-:-:S03]  /*35b0*/  IMAD.MOV.U32 R3, RZ, RZ, R5 ;  /* 0x000000ffff037224 */ /* 0x000fc600078e0005 */
[----:B-----5:R-:W-:-:S07]  /*35c0*/  IADD3 R8, PT, PT, R16, R17, R12 ;  /* 0x0000001110087210 */ /* 0x020fce0007ffe00c */
.L_x_277:
[----:B------:R-:W-:Y:S05]  /*35d0*/  BSYNC.RECONVERGENT B2 ;  /* 0x0000000000027941 */ /* 0x000fea0003800200 */
.L_x_276:
        /* <DEDUP_REMOVED lines=10> */
.L_x_269:
[----:B------:R-:W-:Y:S05]  /*3680*/  BSYNC.RECONVERGENT B1 ;  /* 0x0000000000017941 */ /* 0x000fea0003800200 */
.L_x_267:
[----:B------:R-:W0:Y:S01]  /*3690*/  S2R R9, SR_LANEID ;  /* 0x0000000000097919 */ /* 0x000e220000000000 */
[----:B------:R-:W1:Y:S01]  /*36a0*/  SHFL.DOWN PT, R2, R8, 0x1, 0x1f ;  /* 0x08201f0008027f89 */ /* 0x000e6200000e0000 */
[C---:B0-----:R-:W-:Y:S02]  /*36b0*/  ISETP.GT.AND P0, PT, R9.reuse, 0x1e, PT ;  /* 0x0000001e0900780c */ /* 0x041fe40003f04270 */
[C---:B------:R-:W-:Y:S02]  /*36c0*/  ISETP.NE.AND P1, PT, R9.reuse, RZ, PT ;  /* 0x000000ff0900720c */ /* 0x040fe40003f25270 */
        /* <DEDUP_REMOVED lines=37> */
[----:B0-----:R-:W-:-:S07]  /*3920*/  IMAD.IADD R3, R0, 0x1, R9 ;  /* 0x0000000100037824 */ /* 0x001fce00078e0209 */
.L_x_239:
[----:B------:R-:W-:Y:S05]  /*3930*/  BSYNC.RECONVERGENT B0 ;  /* 0x0000000000007941 */ /* 0x000fea0003800200 */
.L_x_223:
[----:B------:R-:W-:Y:S05]  /*3940*/  @P0 EXIT ;  /* 0x000000000000094d */ /* 0x000fea0003800000 */
[----:B-1----:R-:W1:Y:S01]  /*3950*/  LDC.64 R4, c[0x0][0x388] ;  /* 0x0000e200ff047b82 */ /* 0x002e620000000a00 */
[----:B------:R-:W0:Y:S02]  /*3960*/  LDCU UR4, c[0x0][0x398] ;  /* 0x00007300ff0477ac */ /* 0x000e240008000800 */
[----:B0-234-:R-:W-:-:S05]  /*3970*/  VIADD R3, R3, UR4 ;  /* 0x0000000403037c36 */ /* 0x01dfca0008000000 */
[----:B-1----:R-:W-:Y:S01]  /*3980*/  STG.E desc[UR6][R4.64], R3 ;  /* 0x0000000304007986 */ /* 0x002fe2000c101906 */
[----:B------:R-:W-:Y:S05]  /*3990*/  EXIT ;  /* 0x000000000000794d */ /* 0x000fea0003800000 */
.L_x_278:
        /* <DEDUP_REMOVED lines=14> */
.L_x_1456:


//--------------------- .text._ZN3cub18CUB_300001_SM_10006detail6reduce18DeviceReduceKernelINS2_10policy_hubIiyN4cuda3std3__44plusIiEEE10Policy1000EN6thrust24THRUST_300001_SM_1000_NS6detail15normal_iteratorINSD_10device_ptrIiEEEEyS9_iNS7_10__identityEEEvT0_PT3_T1_NS0_13GridEvenShareISN_EET2_T4_ --------------------------
	.section	.text._ZN3cub18CUB_300001_SM_10006detail6reduce18DeviceReduceKernelINS2_10policy_hubIiyN4cuda3std3__44plusIiEEE10Policy1000EN6thrust24THRUST_300001_SM_1000_NS6detail15normal_iteratorINSD_10device_ptrIiEEEEyS9_iNS7_10__identityEEEvT0_PT3_T1_NS0_13GridEvenShareISN_EET2_T4_,"ax",@progbits
	.align	128
        .global         _ZN3cub18CUB_300001_SM_10006detail6reduce18DeviceReduceKernelINS2_10policy_hubIiyN4cuda3std3__44plusIiEEE10Policy1000EN6thrust24THRUST_300001_SM_1000_NS6detail15normal_iteratorINSD_10device_ptrIiEEEEyS9_iNS7_10__identityEEEvT0_PT3_T1_NS0_13GridEvenShareISN_EET2_T4_
        .type           _ZN3cub18CUB_300001_SM_10006detail6reduce18DeviceReduceKernelINS2_10policy_hubIiyN4cuda3std3__44plusIiEEE10Policy1000EN6thrust24THRUST_300001_SM_1000_NS6detail15normal_iteratorINSD_10device_ptrIiEEEEyS9_iNS7_10__identityEEEvT0_PT3_T1_NS0_13GridEvenShareISN_EET2_T4_,@function
        .size           _ZN3cub18CUB_300001_SM_10006detail6reduce18DeviceReduceKernelINS2_10policy_hubIiyN4cuda3std3__44plusIiEEE10Policy1000EN6thrust24THRUST_300001_SM_1000_NS6detail15normal_iteratorINSD_10device_ptrIiEEEEyS9_iNS7_10__identityEEEvT0_PT3_T1_NS0_13GridEvenShareISN_EET2_T4_,(.L_x_1457 - _ZN3cub18CUB_300001_SM_10006detail6reduce18DeviceReduceKernelINS2_10policy_hubIiyN4cuda3std3__44plusIiEEE10Policy1000EN6thrust24THRUST_300001_SM_1000_NS6detail15normal_iteratorINSD_10device_ptrIiEEEEyS9_iNS7_10__identityEEEvT0_PT3_T1_NS0_13GridEvenShareISN_EET2_T4_)
        .other          _ZN3cub18CUB_300001_SM_10006detail6reduce18DeviceReduceKernelINS2_10policy_hubIiyN4cuda3std3__44plusIiEEE10Policy1000EN6thrust24THRUST_300001_SM_1000_NS6detail15normal_iteratorINSD_10device_ptrIiEEEEyS9_iNS7_10__identityEEEvT0_PT3_T1_NS0_13GridEvenShareISN_EET2_T4_,@"STO_CUDA_ENTRY STV_DEFAULT"
_ZN3cub18CUB_300001_SM_10006detail6reduce18DeviceReduceKernelINS2_10policy_hubIiyN4cuda3std3__44plusIiEEE10Policy1000EN6thrust24THRUST_300001_SM_1000_NS6detail15normal_iteratorINSD_10device_ptrIiEEEEyS9_iNS7_10__identityEEEvT0_PT3_T1_NS0_13GridEvenShareISN_EET2_T4_:
.text._ZN3cub18CUB_300001_SM_10006detail6reduce18DeviceReduceKernelINS2_10policy_hubIiyN4cuda3std3__44plusIiEEE10Policy1000EN6thrust24THRUST_300001_SM_1000_NS6detail15normal_iteratorINSD_10device_ptrIiEEEEyS9_iNS7_10__identityEEEvT0_PT3_T1_NS0_13GridEvenShareISN_EET2_T4_:
[----:B------:R-:W-:Y:S08]  /*0000*/  LDC R1, c[0x0][0x37c] ;  /* 0x0000df00ff017b82 */ /* 0x000ff00000000800 */
[----:B------:R-:W0:Y:S01]  /*0010*/  S2UR UR16, SR_CTAID.X ;  /* 0x00000000001079c3 */ /* 0x000e220000002500 */
[----:B------:R-:W1:Y:S01]  /*0020*/  LDCU.64 UR8, c[0x0][0x3b8] ;  /* 0x00007700ff0877ac */ /* 0x000e620008000a00 */
[----:B------:R-:W-:Y:S01]  /*0030*/  BSSY.RECONVERGENT B0, `(.L_x_279) ;  /* 0x0000201000007945 */ /* 0x000fe20003800200 */
[----:B------:R-:W2:Y:S01]  /*0040*/  LDCU UR5, c[0x0][0x3c0] ;  /* 0x00007800ff0577ac */ /* 0x000ea20008000800 */
[----:B------:R-:W3:Y:S01]  /*0050*/  LDCU.64 UR14, c[0x0][0x358] ;  /* 0x00006b00ff0e77ac */ /* 0x000ee20008000a00 */
[----:B-1----:R-:W-:-:S02]  /*0060*/  IMAD.U32 R2, RZ, RZ, UR8 ;  /* 0x00000008ff027e24 */ /* 0x002fc4000f8e00ff */
[----:B------:R-:W-:Y:S01]  /*0070*/  IMAD.U32 R3, RZ, RZ, UR9 ;  /* 0x00000009ff037e24 */ /* 0x000fe2000f8e00ff */
[----:B--2---:R-:W-:Y:S02]  /*0080*/  USHF.L.U32 UR5, UR5, 0xc, URZ ;  /* 0x0000000c05057899 */ /* 0x004fe400080006ff */
[----:B0-----:R-:W-:Y:S02]  /*0090*/  USHF.L.U32 UR7, UR16, 0xc, URZ ;  /* 0x0000000c10077899 */ /* 0x001fe400080006ff */
[----:B------:R-:W-:-:S04]  /*00a0*/  USHF.R.S32.HI UR4, URZ, 0x1f, UR5 ;  /* 0x0000001fff047899 */ /* 0x000fc80008011405 */
[----:B------:R-:W-:-:S04]  /*00b0*/  IADD3 R23, P1, PT, R2, -UR7, RZ ;  /* 0x8000000702177c10 */ /* 0x000fc8000ff3e0ff */
[----:B------:R-:W-:Y:S02]  /*00c0*/  ISETP.GT.U32.AND P0, PT, R23, 0xfff, PT ;  /* 0x00000fff1700780c */ /* 0x000fe40003f04070 */
[----:B------:R-:W-:-:S04]  /*00d0*/  IADD3.X R22, PT, PT, R3, -0x1, RZ, P1, !PT ;  /* 0xffffffff03167810 */ /* 0x000fc80000ffe4ff */
[----:B------:R-:W-:-:S13]  /*00e0*/  ISETP.GT.U32.AND.EX P0, PT, R22, RZ, PT, P0 ;  /* 0x000000ff1600720c */ /* 0x000fda0003f04100 */
[----:B---3--:R-:W-:Y:S05]  /*00f0*/  @P0 BRA `(.L_x_280) ;  /* 0x0000000c00ac0947 */ /* 0x008fea0003800000 */
[----:B------:R-:W0:Y:S01]  /*0100*/  S2R R3, SR_TID.X ;  /* 0x0000000000037919 */ /* 0x000e220000002100 */
[----:B------:R-:W-:Y:S01]  /*0110*/  VIADD R0, R2, -UR7 ;  /* 0x8000000702007c36 */ /* 0x000fe20008000000 */
[----:B------:R-:W-:Y:S01]  /*0120*/  BSSY.RECONVERGENT B1, `(.L_x_281) ;  /* 0x000000a000017945 */ /* 0x000fe20003800200 */
[----:B------:R-:W-:-:S03]  /*0130*/  IMAD.MOV.U32 R4, RZ, RZ, RZ ;  /* 0x000000ffff047224 */ /* 0x000fc600078e00ff */
[----:B0-----:R-:W-:Y:S01]  /*0140*/  ISETP.GE.AND P0, PT, R3, R0, PT ;  /* 0x000000000300720c */ /* 0x001fe20003f06270 */
[----:B------:R-:W-:-:S12]  /*0150*/  IMAD.MOV.U32 R5, RZ, RZ, R3 ;  /* 0x000000ffff057224 */ /* 0x000fd800078e0003 */
[----:B------:R-:W-:Y:S05]  /*0160*/  @P0 BRA `(.L_x_282) ;  /* 0x0000000000140947 */ /* 0x000fea0003800000 */
[----:B------:R-:W0:Y:S01]  /*0170*/  LDC.64 R6, c[0x0][0x380] ;  /* 0x0000e000ff067b82 */ /* 0x000e220000000a00 */
[----:B------:R-:W-:-:S04]  /*0180*/  VIADD R5, R3, UR7 ;  /* 0x0000000703057c36 */ /* 0x000fc80008000000 */
[----:B0-----:R-:W-:-:S05]  /*0190*/  IMAD.WIDE.U32 R6, R5, 0x4, R6 ;  /* 0x0000000405067825 */ /* 0x001fca00078e0006 */
[----:B------:R0:W5:Y:S01]  /*01a0*/  LDG.E R4, desc[UR14][R6.64] ;  /* 0x0000000e06047981 */ /* 0x000162000c1e1900 */
[----:B------:R-:W-:-:S07]  /*01b0*/  VIADD R5, R3, 0x100 ;  /* 0x0000010003057836 */ /* 0x000fce0000000000 */
.L_x_282:
[----:B------:R-:W-:Y:S05]  /*01c0*/  BSYNC.RECONVERGENT B1 ;  /* 0x0000000000017941 */ /* 0x000fea0003800200 */
.L_x_281:
[----:B------:R-:W-:Y:S01]  /*01d0*/  ISETP.GE.AND P0, PT, R5, R0, PT ;  /* 0x000000000500720c */ /* 0x000fe20003f06270 */
[----:B------:R-:W-:-:S12]  /*01e0*/  BSSY.RECONVERGENT B1, `(.L_x_283) ;  /* 0x000006c000017945 */ /* 0x000fd80003800200 */
[----:B------:R-:W-:Y:S05]  /*01f0*/  @P0 BRA `(.L_x_284) ;  /* 0x0000000400a80947 */ /* 0x000fea0003800000 */
[----:B0-----:R-:W-:Y:S01]  /*0200*/  LOP3.LUT R7, RZ, R5, RZ, 0x33, !PT ;  /* 0x00000005ff077212 */ /* 0x001fe200078e33ff */
[----:B------:R-:W-:Y:S03]  /*0210*/  BSSY.RECONVERGENT B2, `(.L_x_285) ;  /* 0x0000030000027945 */ /* 0x000fe60003800200 */
[----:B------:R-:W-:-:S04]  /*0220*/  IADD3 R7, PT, PT, R2, -UR7, R7 ;  /* 0x8000000702077c10 */ /* 0x000fc8000fffe007 */
[C---:B------:R-:W-:Y:S02]  /*0230*/  ISETP.GE.U32.AND P1, PT, R7.reuse, 0xf00, PT ;  /* 0x00000f000700780c */ /* 0x040fe40003f26070 */
[----:B------:R-:W-:-:S04]  /*0240*/  LEA.HI R2, R7, 0x1, RZ, 0x18 ;  /* 0x0000000107027811 */ /* 0x000fc800078fc0ff */
[----:B------:R-:W-:-:S04]  /*0250*/  LOP3.LUT R21, R2, 0xf, RZ, 0xc0, !PT ;  /* 0x0000000f02157812 */ /* 0x000fc800078ec0ff */
[----:B------:R-:W-:-:S03]  /*0260*/  ISETP.NE.AND P0, PT, R21, RZ, PT ;  /* 0x000000ff1500720c */ /* 0x000fc60003f05270 */
[----:B------:R-:W-:Y:S10]  /*0270*/  @!P1 BRA `(.L_x_286) ;  /* 0x0000000000a49947 */ /* 0x000ff40003800000 */
[----:B------:R-:W0:Y:S01]  /*0280*/  LDCU.64 UR8, c[0x0][0x380] ;  /* 0x00007000ff0877ac */ /* 0x000e220008000a00 */
[----:B------:R-:W-:Y:S01]  /*0290*/  IMAD.WIDE.U32 R6, R5, 0x4, RZ ;  /* 0x0000000405067825 */ /* 0x000fe200078e00ff */
[----:B------:R-:W-:Y:S01]  /*02a0*/  LOP3.LUT R8, R2, 0x1fffff0, RZ, 0xc0, !PT ;  /* 0x01fffff002087812 */ /* 0x000fe200078ec0ff */
[----:B------:R-:W-:-:S04]  /*02b0*/  UIMAD.WIDE.U32 UR4, UR16, 0x4000, URZ ;  /* 0x00004000100478a5 */ /* 0x000fc8000f8e00ff */
[----:B------:R-:W-:Y:S02]  /*02c0*/  IMAD.MOV R8, RZ, RZ, -R8 ;  /* 0x000000ffff087224 */ /* 0x000fe400078e0a08 */
[----:B------:R-:W-:Y:S02]  /*02d0*/  LOP3.LUT R14, R6, UR4, RZ, 0xfc, !PT ;  /* 0x00000004060e7c12 */ /* 0x000fe4000f8efcff */
[----:B------:R-:W-:Y:S02]  /*02e0*/  LOP3.LUT R7, R7, UR5, RZ, 0xfc, !PT ;  /* 0x0000000507077c12 */ /* 0x000fe4000f8efcff */
[----:B0-----:R-:W-:-:S04]  /*02f0*/  IADD3 R14, P1, PT, R14, UR8, RZ ;  /* 0x000000080e0e7c10 */ /* 0x001fc8000ff3e0ff */
[----:B------:R-:W-:-:S04]  /*0300*/  IADD3 R14, P2, PT, R14, 0x2000, RZ ;  /* 0x000020000e0e7810 */ /* 0x000fc80007f5e0ff */
[----:B------:R-:W-:-:S09]  /*0310*/  IADD3.X R7, PT, PT, RZ, UR9, R7, P2, P1 ;  /* 0x00000009ff077c10 */ /* 0x000fd200097e2407 */
.L_x_287:
[----:B------:R-:W-:-:S05]  /*0320*/  IMAD.MOV.U32 R6, RZ, RZ, R14 ;  /* 0x000000ffff067224 */ /* 0x000fca00078e000e */
[----:B------:R-:W2:Y:S04]  /*0330*/  LDG.E R15, desc[UR14][R6.64+-0x2000] ;  /* 0xffe0000e060f7981 */ /* 0x000ea8000c1e1900 */
[----:B------:R-:W2:Y:S04]  /*0340*/  LDG.E R16, desc[UR14][R6.64+-0x1c00] ;  /* 0xffe4000e06107981 */ /* 0x000ea8000c1e1900 */
[----:B------:R-:W3:Y:S04]  /*0350*/  LDG.E R18, desc[UR14][R6.64+-0x1800] ;  /* 0xffe8000e06127981 */ /* 0x000ee8000c1e1900 */
[----:B------:R-:W3:Y:S04]  /*0360*/  LDG.E R17, desc[UR14][R6.64+-0x1400] ;  /* 0xffec000e06117981 */ /* 0x000ee8000c1e1900 */
[----:B------:R-:W4:Y:S04]  /*0370*/  LDG.E R20, desc[UR14][R6.64+-0x1000] ;  /* 0xfff0000e06147981 */ /* 0x000f28000c1e1900 */
        /* <DEDUP_REMOVED lines=10> */
[----:B------:R0:W4:Y:S01]  /*0420*/  LDG.E R10, desc[UR14][R6.64+0x1c00] ;  /* 0x001c000e060a7981 */ /* 0x000122000c1e1900 */
[----:B------:R-:W-:-:S02]  /*0430*/  VIADD R8, R8, 0x10 ;  /* 0x0000001008087836 */ /* 0x000fc40000000000 */
[----:B------:R-:W-:-:S03]  /*0440*/  VIADD R5, R5, 0x1000 ;  /* 0x0000100005057836 */ /* 0x000fc60000000000 */
[----:B------:R-:W-:Y:S02]  /*0450*/  ISETP.NE.AND P1, PT, R8, RZ, PT ;  /* 0x000000ff0800720c */ /* 0x000fe40003f25270 */
[----:B--2--5:R-:W-:-:S04]  /*0460*/  IADD3 R15, PT, PT, R16, R15, R4 ;  /* 0x0000000f100f7210 */ /* 0x024fc80007ffe004 */
[----:B---3--:R-:W-:-:S04]  /*0470*/  IADD3 R15, PT, PT, R17, R18, R15 ;  /* 0x00000012110f7210 */ /* 0x008fc80007ffe00f */
[----:B----4-:R-:W-:-:S04]  /*0480*/  IADD3 R15, PT, PT, R19, R20, R15 ;  /* 0x00000014130f7210 */ /* 0x010fc80007ffe00f */
[----:B------:R-:W-:-:S04]  /*0490*/  IADD3 R15, PT, PT, R23, R22, R15 ;  /* 0x00000016170f7210 */ /* 0x000fc80007ffe00f */
[----:B------:R-:W-:-:S04]  /*04a0*/  IADD3 R15, PT, PT, R25, R24, R15 ;  /* 0x00000018190f7210 */ /* 0x000fc80007ffe00f */
[----:B------:R-:W-:Y:S02]  /*04b0*/  IADD3 R13, PT, PT, R13, R14, R15 ;  /* 0x0000000e0d0d7210 */ /* 0x000fe40007ffe00f */
[----:B------:R-:W-:-:S05]  /*04c0*/  IADD3 R14, P2, PT, R6, 0x4000, RZ ;  /* 0x00004000060e7810 */ /* 0x000fca0007f5e0ff */
[----:B0-----:R-:W-:Y:S01]  /*04d0*/  IMAD.X R7, RZ, RZ, R7, P2 ;  /* 0x000000ffff077224 */ /* 0x001fe200010e0607 */
[----:B------:R-:W-:-:S04]  /*04e0*/  IADD3 R9, PT, PT, R12, R9, R13 ;  /* 0x000000090c097210 */ /* 0x000fc80007ffe00d */
[----:B------:R-:W-:Y:S01]  /*04f0*/  IADD3 R4, PT, PT, R10, R11, R9 ;  /* 0x0000000b0a047210 */ /* 0x000fe20007ffe009 */
[----:B------:R-:W-:Y:S06]  /*0500*/  @P1 BRA `(.L_x_287) ;  /* 0xfffffffc00841947 */ /* 0x000fec000383ffff */
.L_x_286:
[----:B------:R-:W-:Y:S05]  /*0510*/  BSYNC.RECONVERGENT B2 ;  /* 0x0000000000027941 */ /* 0x000fea0003800200 */
.L_x_285:
[----:B------:R-:W-:Y:S05]  /*0520*/  @!P0 BRA `(.L_x_284) ;  /* 0x0000000000dc8947 */ /* 0x000fea0003800000 */
[----:B------:R-:W-:Y:S01]  /*0530*/  ISETP.GE.U32.AND P0, PT, R21, 0x8, PT ;  /* 0x000000081500780c */ /* 0x000fe20003f06070 */
[----:B------:R-:W-:Y:S01]  /*0540*/  BSSY.RECONVERGENT B2, `(.L_x_288) ;  /* 0x0000016000027945 */ /* 0x000fe20003800200 */
[----:B------:R-:W-:-:S04]  /*0550*/  LOP3.LUT R16, R2, 0x7, RZ, 0xc0, !PT ;  /* 0x0000000702107812 */ /* 0x000fc800078ec0ff */
[----:B------:R-:W-:-:S07]  /*0560*/  ISETP.NE.AND P1, PT, R16, RZ, PT ;  /* 0x000000ff1000720c */ /* 0x000fce0003f25270 */
[----:B------:R-:W-:Y:S06]  /*0570*/  @!P0 BRA `(.L_x_289) ;  /* 0x0000000000488947 */ /* 0x000fec0003800000 */
[----:B------:R-:W0:Y:S01]  /*0580*/  LDCU.64 UR4, c[0x0][0x380] ;  /* 0x00007000ff0477ac */ /* 0x000e220008000a00 */
[----:B------:R-:W-:-:S04]  /*0590*/  IADD3 R7, P0, PT, R5, UR7, RZ ;  /* 0x0000000705077c10 */ /* 0x000fc8000ff1e0ff */
[----:B------:R-:W-:Y:S02]  /*05a0*/  LEA.HI.X.SX32 R8, R5, RZ, 0x1, P0 ;  /* 0x000000ff05087211 */ /* 0x000fe400000f0eff */
[----:B0-----:R-:W-:-:S04]  /*05b0*/  LEA R6, P0, R7, UR4, 0x2 ;  /* 0x0000000407067c11 */ /* 0x001fc8000f8010ff */
[----:B------:R-:W-:-:S05]  /*05c0*/  LEA.HI.X R7, R7, UR5, R8, 0x2, P0 ;  /* 0x0000000507077c11 */ /* 0x000fca00080f1408 */
[----:B------:R-:W2:Y:S04]  /*05d0*/  LDG.E R9, desc[UR14][R6.64] ;  /* 0x0000000e06097981 */ /* 0x000ea8000c1e1900 */
[----:B------:R-:W2:Y:S04]  /*05e0*/  LDG.E R8, desc[UR14][R6.64+0x400] ;  /* 0x0004000e06087981 */ /* 0x000ea8000c1e1900 */
[----:B------:R-:W3:Y:S04]  /*05f0*/  LDG.E R11, desc[UR14][R6.64+0x800] ;  /* 0x0008000e060b7981 */ /* 0x000ee8000c1e1900 */
[----:B------:R-:W3:Y:S04]  /*0600*/  LDG.E R10, desc[UR14][R6.64+0xc00] ;  /* 0x000c000e060a7981 */ /* 0x000ee8000c1e1900 */
[----:B------:R-:W4:Y:S04]  /*0610*/  LDG.E R13, desc[UR14][R6.64+0x1000] ;  /* 0x0010000e060d7981 */ /* 0x000f28000c1e1900 */
[----:B------:R-:W4:Y:S04]  /*0620*/  LDG.E R12, desc[UR14][R6.64+0x1400] ;  /* 0x0014000e060c7981 */ /* 0x000f28000c1e1900 */
[----:B------:R-:W4:Y:S04]  /*0630*/  LDG.E R15, desc[UR14][R6.64+0x1800] ;  /* 0x0018000e060f7981 */ /* 0x000f28000c1e1900 */
[----:B------:R-:W4:Y:S01]  /*0640*/  LDG.E R14, desc[UR14][R6.64+0x1c00] ;  /* 0x001c000e060e7981 */ /* 0x000f22000c1e1900 */
[----:B------:R-:W-:Y:S01]  /*0650*/  VIADD R5, R5, 0x800 ;  /* 0x0000080005057836 */ /* 0x000fe20000000000 */
[----:B--2--5:R-:W-:-:S04]  /*0660*/  IADD3 R8, PT, PT, R8, R9, R4 ;  /* 0x0000000908087210 */ /* 0x024fc80007ffe004 */
[----:B---3--:R-:W-:-:S04]  /*0670*/  IADD3 R8, PT, PT, R10, R11, R8 ;  /* 0x0000000b0a087210 */ /* 0x008fc80007ffe008 */
[----:B----4-:R-:W-:-:S04]  /*0680*/  IADD3 R8, PT, PT, R12, R13, R8 ;  /* 0x0000000d0c087210 */ /* 0x010fc80007ffe008 */
[----:B------:R-:W-:-:S07]  /*0690*/  IADD3 R4, PT, PT, R14, R15, R8 ;  /* 0x0000000f0e047210 */ /* 0x000fce0007ffe008 */
.L_x_289:
[----:B------:R-:W-:Y:S05]  /*06a0*/  BSYNC.RECONVERGENT B2 ;  /* 0x0000000000027941 */ /* 0x000fea0003800200 */
.L_x_288:
        /* <DEDUP_REMOVED lines=14> */
[----:B------:R-:W3:Y:S01]  /*0790*/  LDG.E R10, desc[UR14][R6.64+0xc00] ;  /* 0x000c000e060a7981 */ /* 0x000ee2000c1e1900 */
[----:B------:R-:W-:Y:S01]  /*07a0*/  VIADD R5, R5, 0x400 ;  /* 0x0000040005057836 */ /* 0x000fe20000000000 */
[----:B--2--5:R-:W-:-:S04]  /*07b0*/  IADD3 R4, PT, PT, R8, R9, R4 ;  /* 0x0000000908047210 */ /* 0x024fc80007ffe004 */
[----:B---3--:R-:W-:-:S07]  /*07c0*/  IADD3 R4, PT, PT, R10, R11, R4 ;  /* 0x0000000b0a047210 */ /* 0x008fce0007ffe004 */
.L_x_291:
[----:B------:R-:W-:Y:S05]  /*07d0*/  BSYNC.RECONVERGENT B2 ;  /* 0x0000000000027941 */ /* 0x000fea0003800200 */
.L_x_290:
[----:B------:R-:W-:Y:S05]  /*07e0*/  @!P1 BRA `(.L_x_284) ;  /* 0x00000000002c9947 */ /* 0x000fea0003800000 */
[----:B------:R-:W0:Y:S01]  /*07f0*/  LDC.64 R6, c[0x0][0x380] ;  /* 0x0000e000ff067b82 */ /* 0x000e220000000a00 */
[----:B------:R-:W-:Y:S02]  /*0800*/  IMAD.U32 R9, RZ, RZ, UR16 ;  /* 0x00000010ff097e24 */ /* 0x000fe4000f8e00ff */
[----:B------:R-:W-:Y:S02]  /*0810*/  IMAD.MOV R2, RZ, RZ, -R2 ;  /* 0x000000ffff027224 */ /* 0x000fe400078e0a02 */
[----:B0-----:R-:W-:-:S07]  /*0820*/  IMAD.WIDE.U32 R6, R9, 0x4000, R6 ;  /* 0x0000400009067825 */ /* 0x001fce00078e0006 */
.L_x_292:
[----:B------:R-:W-:-:S06]  /*0830*/  IMAD.WIDE R8, R5, 0x4, R6 ;  /* 0x0000000405087825 */ /* 0x000fcc00078e0206 */
[----:B------:R-:W2:Y:S01]  /*0840*/  LDG.E R9, desc[UR14][R8.64] ;  /* 0x0000000e08097981 */ /* 0x000ea2000c1e1900 */
[----:B------:R-:W-:Y:S02]  /*0850*/  VIADD R2, R2, 0x1 ;  /* 0x0000000102027836 */ /* 0x000fe40000000000 */
[----:B------:R-:W-:-:S03]  /*0860*/  VIADD R5, R5, 0x100 ;  /* 0x0000010005057836 */ /* 0x000fc60000000000 */
[----:B------:R-:W-:Y:S01]  /*0870*/  ISETP.NE.AND P0, PT, R2, RZ, PT ;  /* 0x000000ff0200720c */ /* 0x000fe20003f05270 */
[----:B--2--5:R-:W-:-:S12]  /*0880*/  IMAD.IADD R4, R9, 0x1, R4 ;  /* 0x0000000109047824 */ /* 0x024fd800078e0204 */
[----:B------:R-:W-:Y:S05]  /*0890*/  @P0 BRA `(.L_x_292) ;  /* 0xfffffffc00e40947 */ /* 0x000fea000383ffff */
.L_x_284:
[----:B------:R-:W-:Y:S05]  /*08a0*/  BSYNC.RECONVERGENT B1 ;  /* 0x0000000000017941 */ /* 0x000fea0003800200 */
.L_x_283:
[----:B------:R-:W-:-:S13]  /*08b0*/  ISETP.GE.AND P0, PT, R0, 0x100, PT ;  /* 0x000001000000780c */ /* 0x000fda0003f06270 */
[----:B------:R-:W-:Y:S05]  /*08c0*/  @!P0 BRA `(.L_x_293) ;  /* 0x0000000000ac8947 */ /* 0x000fea0003800000 */
[----:B------:R-:W1:Y:S01]  /*08d0*/  S2R R8, SR_LANEID ;  /* 0x0000000000087919 */ /* 0x000e620000000000 */
[----:B-----5:R-:W2:Y:S01]  /*08e0*/  SHFL.DOWN PT, R0, R4, 0x1, 0x1f ;  /* 0x08201f0004007f89 */ /* 0x020ea200000e0000 */
[C---:B-1----:R-:W-:Y:S02]  /*08f0*/  ISETP.GT.AND P0, PT, R8.reuse, 0x1e, PT ;  /* 0x0000001e0800780c */ /* 0x042fe40003f04270 */
[----:B------:R-:W-:Y:S02]  /*0900*/  ISETP.NE.AND P1, PT, R8, RZ, PT ;  /* 0x000000ff0800720c */ /* 0x000fe40003f25270 */
[----:B--2---:R-:W-:Y:S02]  /*0910*/  SEL R5, R0, RZ, !P0 ;  /* 0x000000ff00057207 */ /* 0x004fe40004000000 */
[----:B------:R-:W-:-:S03]  /*0920*/  ISETP.GT.AND P0, PT, R8, 0x1d, PT ;  /* 0x0000001d0800780c */ /* 0x000fc60003f04270 */
[----:B------:R-:W-:-:S05]  /*0930*/  IMAD.IADD R5, R5, 0x1, R4 ;  /* 0x0000000105057824 */ /* 0x000fca00078e0204 */
[----:B------:R-:W1:Y:S01]  /*0940*/  SHFL.DOWN PT, R0, R5, 0x2, 0x1f ;  /* 0x08401f0005007f89 */ /* 0x000e6200000e0000 */
[----:B0-----:R-:W0:Y:S01]  /*0950*/  @!P1 S2R R6, SR_CgaCtaId ;  /* 0x0000000000069919 */ /* 0x001e220000008800 */
[----:B-1----:R-:W-:Y:S02]  /*0960*/  SEL R0, R0, RZ, !P0 ;  /* 0x000000ff00007207 */ /* 0x002fe40004000000 */
[----:B------:R-:W-:-:S03]  /*0970*/  ISETP.GT.AND P0, PT, R8, 0x1b, PT ;  /* 0x0000001b0800780c */ /* 0x000fc60003f04270 */
[----:B------:R-:W-:Y:S01]  /*0980*/  IMAD.IADD R0, R5, 0x1, R0 ;  /* 0x0000000105007824 */ /* 0x000fe200078e0200 */
[----:B------:R-:W-:-:S04]  /*0990*/  @!P1 MOV R5, 0x400 ;  /* 0x0000040000059802 */ /* 0x000fc80000000f00 */
[----:B------:R-:W1:Y:S01]  /*09a0*/  SHFL.DOWN PT, R2, R0, 0x4, 0x1f ;  /* 0x08801f0000027f89 */ /* 0x000e6200000e0000 */
[----:B0-----:R-:W-:Y:S02]  /*09b0*/  @!P1 LEA R5, R6, R5, 0x18 ;  /* 0x0000000506059211 */ /* 0x001fe400078ec0ff */
[----:B-1----:R-:W-:Y:S02]  /*09c0*/  SEL R7, R2, RZ, !P0 ;  /* 0x000000ff02077207 */ /* 0x002fe40004000000 */
        /* <DEDUP_REMOVED lines=19> */
[----:B--2---:R-:W-:Y:S04]  /*0b00*/  LDS R0, [UR4+0xc] ;  /* 0x00000c04ff007984 */ /* 0x004fe80008000800 */
[----:B------:R-:W0:Y:S04]  /*0b10*/  LDS.128 R4, [UR4+0x10] ;  /* 0x00001004ff047984 */ /* 0x000e280008000c00 */
[----:B------:R-:W1:Y:S01]  /*0b20*/  LDS.64 R2, [UR4+0x20] ;  /* 0x00002004ff027984 */ /* 0x000e620008000a00 */
[----:B0-----:R-:W-:-:S04]  /*0b30*/  IADD3 R0, PT, PT, R4, R0, R9 ;  /* 0x0000000004007210 */ /* 0x001fc80007ffe009 */
[----:B------:R-:W-:-:S04]  /*0b40*/  IADD3 R0, PT, PT, R6, R0, R5 ;  /* 0x0000000006007210 */ /* 0x000fc80007ffe005 */
[----:B-1----:R-:W-:-:S05]  /*0b50*/  IADD3 R0, PT, PT, R2, R0, R7 ;  /* 0x0000000002007210 */ /* 0x002fca0007ffe007 */
[----:B------:R-:W-:Y:S01]  /*0b60*/  IMAD.IADD R9, R0, 0x1, R3 ;  /* 0x0000000100097824 */ /* 0x000fe200078e0203 */
[----:B------:R-:W-:Y:S06]  /*0b70*/  BRA `(.L_x_294) ;  /* 0x0000001400307947 */ /* 0x000fec0003800000 */
.L_x_293:
[----:B------:R-:W-:Y:S01]  /*0b80*/  LOP3.LUT R2, R3, 0x3e0, RZ, 0xc0, !PT ;  /* 0x000003e003027812 */ /* 0x000fe200078ec0ff */
[----:B------:R-:W1:Y:S03]  /*0b90*/  S2R R10, SR_LANEID ;  /* 0x00000000000a7919 */ /* 0x000e660000000000 */
[----:B0-----:R-:W-:Y:S01]  /*0ba0*/  LOP3.LUT R7, RZ, R2, RZ, 0x33, !PT ;  /* 0x00000002ff077212 */ /* 0x001fe200078e33ff */
[----:B------:R-:W-:-:S04]  /*0bb0*/  VIADD R5, R2, 0x20 ;  /* 0x0000002002057836 */ /* 0x000fc80000000000 */
[----:B------:R-:W-:Y:S01]  /*0bc0*/  IMAD.IADD R7, R0, 0x1, R7 ;  /* 0x0000000100077824 */ /* 0x000fe200078e0207 */
[----:B------:R-:W-:-:S04]  /*0bd0*/  ISETP.GT.AND P0, PT, R5, R0, PT ;  /* 0x000000000500720c */ /* 0x000fc80003f04270 */
[----:B------:R-:W-:-:S05]  /*0be0*/  SEL R7, R7, 0x1f, P0 ;  /* 0x0000001f07077807 */ /* 0x000fca0000000000 */
[----:B-----5:R-:W0:Y:S01]  /*0bf0*/  SHFL.DOWN PT, R2, R4, 0x1, R7 ;  /* 0x0820000004027989 */ /* 0x020e2200000e0007 */
[CC--:B-1----:R-:W-:Y:S01]  /*0c00*/  ISETP.GE.AND P0, PT, R10.reuse, R7.reuse, PT ;  /* 0x000000070a00720c */ /* 0x0c2fe20003f06270 */
[C---:B------:R-:W-:Y:S01]  /*0c10*/  VIADD R6, R10.reuse, 0x2 ;  /* 0x000000020a067836 */ /* 0x040fe20000000000 */
[C---:B------:R-:W-:Y:S01]  /*0c20*/  ISETP.NE.AND P1, PT, R10.reuse, RZ, PT ;  /* 0x000000ff0a00720c */ /* 0x040fe20003f25270 */
[----:B------:R-:W-:Y:S01]  /*0c30*/  VIADD R8, R10, 0x4 ;  /* 0x000000040a087836 */ /* 0x000fe20000000000 */
[----:B0-----:R-:W-:Y:S02]  /*0c40*/  SEL R5, R2, RZ, !P0 ;  /* 0x000000ff02057207 */ /* 0x001fe40004000000 */
        /* <DEDUP_REMOVED lines=35> */
[----:B------:R-:W0:Y:S04]  /*0e80*/  LDS.128 R4, [UR4+0x10] ;  /* 0x00001004ff047984 */ /* 0x000e280008000c00 */
[----:B------:R-:W2:Y:S04]  /*0e90*/  LDS R2, [UR4+0xc] ;  /* 0x00000c04ff027984 */ /* 0x000ea80008000800 */
[----:B------:R-:W3:Y:S01]  /*0ea0*/  LDS.64 R10, [UR4+0x20] ;  /* 0x00002004ff0a7984 */ /* 0x000ee20008000a00 */
[----:B0-----:R-:W-:Y:S02]  /*0eb0*/  SEL R4, R4, RZ, P2 ;  /* 0x000000ff04047207 */ /* 0x001fe40001000000 */
[----:B------:R-:W-:-:S02]  /*0ec0*/  ISETP.GT.AND P2, PT, R0, 0x60, PT ;  /* 0x000000600000780c */ /* 0x000fc40003f44270 */
[----:B--2---:R-:W-:Y:S02]  /*0ed0*/  SEL R2, R2, RZ, P1 ;  /* 0x000000ff02027207 */ /* 0x004fe40000800000 */
        /* <DEDUP_REMOVED lines=8> */
[----:B---3--:R-:W-:Y:S02]  /*0f60*/  SEL R10, R10, RZ, P2 ;  /* 0x000000ff0a0a7207 */ /* 0x008fe40001000000 */
[----:B------:R-:W-:Y:S02]  /*0f70*/  SEL R11, R11, RZ, P3 ;  /* 0x000000ff0b0b7207 */ /* 0x000fe40001800000 */
[----:B------:R-:W-:-:S05]  /*0f80*/  IADD3 R2, PT, PT, R10, R2, R7 ;  /* 0x000000020a027210 */ /* 0x000fca0007ffe007 */
[----:B-1----:R-:W-:Y:S01]  /*0f90*/  IMAD.IADD R9, R2, 0x1, R11 ;  /* 0x0000000102097824 */ /* 0x002fe200078e020b */
[----:B------:R-:W-:Y:S06]  /*0fa0*/  BRA `(.L_x_294) ;  /* 0x0000001000247947 */ /* 0x000fec0003800000 */
.L_x_280:
[----:B------:R-:W0:Y:S01]  /*0fb0*/  S2R R0, SR_TID.X ;  /* 0x0000000000007919 */ /* 0x000e220000002100 */
[----:B------:R-:W1:Y:S01]  /*0fc0*/  LDC.64 R4, c[0x0][0x380] ;  /* 0x0000e000ff047b82 */ /* 0x000e620000000a00 */
[----:B0-----:R-:W-:-:S04]  /*0fd0*/  VIADD R7, R0, UR7 ;  /* 0x0000000700077c36 */ /* 0x001fc80008000000 */
[----:B-1----:R-:W-:-:S05]  /*0fe0*/  IMAD.WIDE.U32 R4, R7, 0x4, R4 ;  /* 0x0000000407047825 */ /* 0x002fca00078e0004 */
[----:B------:R-:W2:Y:S04]  /*0ff0*/  LDG.E R6, desc[UR14][R4.64] ;  /* 0x0000000e04067981 */ /* 0x000ea8000c1e1900 */
[----:B------:R-:W2:Y:S04]  /*1000*/  LDG.E R7, desc[UR14][R4.64+0x400] ;  /* 0x0004000e04077981 */ /* 0x000ea8000c1e1900 */
[----:B------:R-:W2:Y:S04]  /*1010*/  LDG.E R8, desc[UR14][R4.64+0x800] ;  /* 0x0008000e04087981 */ /* 0x000ea8000c1e1900 */
[----:B------:R-:W3:Y:S04]  /*1020*/  LDG.E R9, desc[UR14][R4.64+0xc00] ;  /* 0x000c000e04097981 */ /* 0x000ee8000c1e1900 */
[----:B------:R-:W3:Y:S04]  /*1030*/  LDG.E R10, desc[UR14][R4.64+0x1000] ;  /* 0x0010000e040a7981 */ /* 0x000ee8000c1e1900 */
[----:B------:R-:W4:Y:S04]  /*1040*/  LDG.E R11, desc[UR14][R4.64+0x1400] ;  /* 0x0014000e040b7981 */ /* 0x000f28000c1e1900 */
[----:B------:R-:W4:Y:S04]  /*1050*/  LDG.E R12, desc[UR14][R4.64+0x1800] ;  /* 0x0018000e040c7981 */ /* 0x000f28000c1e1900 */
[----:B------:R-:W5:Y:S04]  /*1060*/  LDG.E R13, desc[UR14][R4.64+0x1c00] ;  /* 0x001c000e040d7981 */ /* 0x000f68000c1e1900 */
[----:B------:R-:W5:Y:S04]  /*1070*/  LDG.E R14, desc[UR14][R4.64+0x2000] ;  /* 0x0020000e040e7981 */ /* 0x000f68000c1e1900 */
[----:B------:R-:W5:Y:S04]  /*1080*/  LDG.E R15, desc[UR14][R4.64+0x2400] ;  /* 0x0024000e040f7981 */ /* 0x000f68000c1e1900 */
[----:B------:R-:W5:Y:S04]  /*1090*/  LDG.E R16, desc[UR14][R4.64+0x2800] ;  /* 0x0028000e04107981 */ /* 0x000f68000c1e1900 */
[----:B------:R-:W5:Y:S04]  /*10a0*/  LDG.E R17, desc[UR14][R4.64+0x2c00] ;  /* 0x002c000e04117981 */ /* 0x000f68000c1e1900 */
[----:B------:R-:W5:Y:S04]  /*10b0*/  LDG.E R18, desc[UR14][R4.64+0x3000] ;  /* 0x0030000e04127981 */ /* 0x000f68000c1e1900 */
[----:B------:R-:W5:Y:S04]  /*10c0*/  LDG.E R19, desc[UR14][R4.64+0x3400] ;  /* 0x0034000e04137981 */ /* 0x000f68000c1e1900 */
[----:B------:R-:W5:Y:S04]  /*10d0*/  LDG.E R20, desc[UR14][R4.64+0x3800] ;  /* 0x0038000e04147981 */ /* 0x000f68000c1e1900 */
[----:B------:R-:W5:Y:S01]  /*10e0*/  LDG.E R21, desc[UR14][R4.64+0x3c00] ;  /* 0x003c000e04157981 */ /* 0x000f62000c1e1900 */
[----:B------:R-:W-:-:S04]  /*10f0*/  ISETP.GE.U32.AND P0, PT, R23, UR5, PT ;  /* 0x0000000517007c0c */ /* 0x000fc8000bf06070 */
[----:B------:R-:W-:Y:S02]  /*1100*/  ISETP.GE.U32.AND.EX P0, PT, R22, UR4, PT, P0 ;  /* 0x0000000416007c0c */ /* 0x000fe4000bf06100 */
[----:B--2---:R-:W-:-:S04]  /*1110*/  IADD3 R6, PT, PT, R8, R7, R6 ;  /* 0x0000000708067210 */ /* 0x004fc80007ffe006 */
[----:B---3--:R-:W-:-:S04]  /*1120*/  IADD3 R6, PT, PT, R10, R9, R6 ;  /* 0x000000090a067210 */ /* 0x008fc80007ffe006 */
[----:B----4-:R-:W-:-:S04]  /*1130*/  IADD3 R6, PT, PT, R12, R11, R6 ;  /* 0x0000000b0c067210 */ /* 0x010fc80007ffe006 */
[----:B-----5:R-:W-:-:S04]  /*1140*/  IADD3 R6, PT, PT, R14, R13, R6 ;  /* 0x0000000d0e067210 */ /* 0x020fc80007ffe006 */
[----:B------:R-:W-:-:S04]  /*1150*/  IADD3 R6, PT, PT, R16, R15, R6 ;  /* 0x0000000f10067210 */ /* 0x000fc80007ffe006 */
[----:B------:R-:W-:-:S04]  /*1160*/  IADD3 R6, PT, PT, R18, R17, R6 ;  /* 0x0000001112067210 */ /* 0x000fc80007ffe006 */
[----:B------:R-:W-:-:S05]  /*1170*/  IADD3 R6, PT, PT, R20, R19, R6 ;  /* 0x0000001314067210 */ /* 0x000fca0007ffe006 */
[----:B------:R-:W-:Y:S01]  /*1180*/  IMAD.IADD R8, R21, 0x1, R6 ;  /* 0x0000000115087824 */ /* 0x000fe200078e0206 */
[----:B------:R-:W-:Y:S06]  /*1190*/  @!P0 BRA `(.L_x_295) ;  /* 0x0000000c00008947 */ /* 0x000fec0003800000 */
[----:B------:R-:W-:Y:S01]  /*11a0*/  UIADD3 UR8, UP0, UPT, UR5, UR7, URZ ;  /* 0x0000000705087290 */ /* 0x000fe2000ff1e0ff */
[----:B------:R-:W-:Y:S01]  /*11b0*/  IADD3 R20, P1, PT, R2, -0x1000, RZ ;  /* 0xfffff00002147810 */ /* 0x000fe20007f3e0ff */
[----:B------:R-:W0:Y:S01]  /*11c0*/  LDCU.64 UR12, c[0x0][0x380] ;  /* 0x00007000ff0c77ac */ /* 0x000e220008000a00 */
[----:B------:R-:W-:Y:S02]  /*11d0*/  LOP3.LUT R5, RZ, R0, RZ, 0x33, !PT ;  /* 0x00000000ff057212 */ /* 0x000fe400078e33ff */
[----:B------:R-:W-:Y:S01]  /*11e0*/  IADD3.X R9, PT, PT, R3, -0x1, RZ, P1, !PT ;  /* 0xffffffff03097810 */ /* 0x000fe20000ffe4ff */
[----:B------:R-:W-:Y:S01]  /*11f0*/  UIADD3.X UR9, UPT, UPT, URZ, UR4, URZ, UP0, !UPT ;  /* 0x00000004ff097290 */ /* 0x000fe200087fe4ff */
[----:B------:R-:W-:Y:S01]  /*1200*/  ISETP.LT.U32.AND P0, PT, R20, UR8, PT ;  /* 0x0000000814007c0c */ /* 0x000fe2000bf01070 */
[----:B------:R-:W-:Y:S01]  /*1210*/  UMOV UR6, UR5 ;  /* 0x0000000500067c82 */ /* 0x000fe20008000000 */
[----:B------:R-:W-:Y:S01]  /*1220*/  IADD3 R11, P2, PT, R0, UR8, RZ ;  /* 0x00000008000b7c10 */ /* 0x000fe2000ff5e0ff */
[----:B------:R-:W-:Y:S01]  /*1230*/  UMOV UR4, URZ ;  /* 0x000000ff00047c82 */ /* 0x000fe20008000000 */
[----:B------:R-:W-:Y:S01]  /*1240*/  IADD3 R5, PT, PT, R2, -UR5, R5 ;  /* 0x8000000502057c10 */ /* 0x000fe2000fffe005 */
[----:B------:R-:W-:Y:S01]  /*1250*/  IMAD.U32 R10, RZ, RZ, UR9 ;  /* 0x00000009ff0a7e24 */ /* 0x000fe2000f8e00ff */
[----:B------:R-:W-:Y:S01]  /*1260*/  UMOV UR10, UR8 ;  /* 0x00000008000a7c82 */ /* 0x000fe20008000000 */
[----:B------:R-:W-:-:S02]  /*1270*/  IMAD.X R4, RZ, RZ, UR9, P2 ;  /* 0x00000009ff047e24 */ /* 0x000fc400090e06ff */
[----:B------:R-:W-:Y:S01]  /*1280*/  VIADD R7, R5, -UR7 ;  /* 0x8000000705077c36 */ /* 0x000fe20008000000 */
[----:B------:R-:W-:Y:S01]  /*1290*/  ISETP.GT.U32.AND.EX P0, PT, R10, R9, PT, P0 ;  /* 0x000000090a00720c */ /* 0x000fe20003f04100 */
[----:B------:R-:W-:Y:S01]  /*12a0*/  UMOV UR7, UR9 ;  /* 0x0000000900077c82 */ /* 0x000fe20008000000 */
[----:B0-----:R-:W-:-:S04]  /*12b0*/  LEA R6, P1, R11, UR12, 0x2 ;  /* 0x0000000c0b067c11 */ /* 0x001fc8000f8210ff */
[----:B------:R-:W-:Y:S02]  /*12c0*/  IADD3 R6, P2, PT, R6, 0x2000, RZ ;  /* 0x0000200006067810 */ /* 0x000fe40007f5e0ff */
[----:B------:R-:W-:-:S05]  /*12d0*/  LEA.HI.X R11, R11, UR13, R4, 0x2, P1 ;  /* 0x0000000d0b0b7c11 */ /* 0x000fca00088f1404 */
[----:B------:R-:W-:Y:S01]  /*12e0*/  IMAD.X R11, RZ, RZ, R11, P2 ;  /* 0x000000ffff0b7224 */ /* 0x000fe200010e060b */
[----:B------:R-:W-:Y:S06]  /*12f0*/  @P0 BRA `(.L_x_296) ;  /* 0x0000000000d40947 */ /* 0x000fec0003800000 */
[----:B------:R-:W0:Y:S01]  /*1300*/  LDC.64 R2, c[0x0][0x3b8] ;  /* 0x0000ee00ff027b82 */ /* 0x000e220000000a00 */
[----:B------:R-:W1:Y:S01]  /*1310*/  LDCU.64 UR12, c[0x0][0x380] ;  /* 0x00007000ff0c77ac */ /* 0x000e620008000a00 */
[----:B------:R-:W-:Y:S01]  /*1320*/  NOP ;  /* 0x0000000000007918 */ /* 0x000fe20000000000 */
.L_x_297:
[----:B------:R-:W-:-:S05]  /*1330*/  IADD3 R5, P0, PT, R0, UR8, RZ ;  /* 0x0000000800057c10 */ /* 0x000fca000ff1e0ff */
[----:B------:R-:W-:Y:S01]  /*1340*/  IMAD.X R10, RZ, RZ, UR9, P0 ;  /* 0x00000009ff0a7e24 */ /* 0x000fe200080e06ff */
[----:B-1----:R-:W-:-:S04]  /*1350*/  LEA R4, P0, R5, UR12, 0x2 ;  /* 0x0000000c05047c11 */ /* 0x002fc8000f8010ff */
[----:B------:R-:W-:-:S05]  /*1360*/  LEA.HI.X R5, R5, UR13, R10, 0x2, P0 ;  /* 0x0000000d05057c11 */ /* 0x000fca00080f140a */
        /* <DEDUP_REMOVED lines=15> */
[----:B------:R1:W5:Y:S01]  /*1460*/  LDG.E R21, desc[UR14][R4.64+0x3c00] ;  /* 0x003c000e04157981 */ /* 0x000362000c1e1900 */
[----:B------:R-:W-:-:S02]  /*1470*/  USHF.R.S32.HI UR11, URZ, 0x1f, UR5 ;  /* 0x0000001fff0b7899 */ /* 0x000fc40008011405 */
[----:B------:R-:W-:-:S04]  /*1480*/  UIADD3 UR6, UP0, UPT, UR5, UR10, URZ ;  /* 0x0000000a05067290 */ /* 0x000fc8000ff1e0ff */
[----:B------:R-:W-:Y:S01]  /*1490*/  UIADD3.X UR7, UPT, UPT, UR11, UR7, URZ, UP0, !UPT ;  /* 0x000000070b077290 */ /* 0x000fe200087fe4ff */
[----:B--2---:R-:W-:Y:S02]  /*14a0*/  IADD3 R22, PT, PT, R22, R23, R8 ;  /* 0x0000001716167210 */ /* 0x004fe40007ffe008 */
[----:B0-----:R-:W-:-:S04]  /*14b0*/  IADD3 R8, P1, PT, R2, -UR8, RZ ;  /* 0x8000000802087c10 */ /* 0x001fc8000ff3e0ff */
[----:B------:R-:W-:Y:S02]  /*14c0*/  ISETP.GE.U32.AND P0, PT, R8, UR5, PT ;  /* 0x0000000508007c0c */ /* 0x000fe4000bf06070 */
[----:B---3--:R-:W-:Y:S02]  /*14d0*/  IADD3 R22, PT, PT, R25, R24, R22 ;  /* 0x0000001819167210 */ /* 0x008fe40007ffe016 */
[----:B-1----:R-:W-:-:S04]  /*14e0*/  IADD3.X R4, PT, PT, R3, ~UR9, RZ, P1, !PT ;  /* 0x8000000903047c10 */ /* 0x002fc80008ffe4ff */
[----:B------:R-:W-:Y:S02]  /*14f0*/  ISETP.GE.U32.AND.EX P0, PT, R4, UR11, PT, P0 ;  /* 0x0000000b04007c0c */ /* 0x000fe4000bf06100 */
[----:B----4-:R-:W-:-:S04]  /*1500*/  IADD3 R22, PT, PT, R27, R26, R22 ;  /* 0x0000001a1b167210 */ /* 0x010fc80007ffe016 */
[----:B-----5:R-:W-:-:S04]  /*1510*/  IADD3 R18, PT, PT, R19, R18, R22 ;  /* 0x0000001213127210 */ /* 0x020fc80007ffe016 */
[----:B------:R-:W-:-:S04]  /*1520*/  IADD3 R10, PT, PT, R10, R15, R18 ;  /* 0x0000000f0a0a7210 */ /* 0x000fc80007ffe012 */
[----:B------:R-:W-:-:S04]  /*1530*/  IADD3 R10, PT, PT, R16, R17, R10 ;  /* 0x00000011100a7210 */ /* 0x000fc80007ffe00a */
[----:B------:R-:W-:-:S04]  /*1540*/  IADD3 R10, PT, PT, R13, R14, R10 ;  /* 0x0000000e0d0a7210 */ /* 0x000fc80007ffe00a */
[----:B------:R-:W-:Y:S01]  /*1550*/  IADD3 R8, PT, PT, R21, R12, R10 ;  /* 0x0000000c15087210 */ /* 0x000fe20007ffe00a */
[----:B------:R-:W-:Y:S06]  /*1560*/  @!P0 BRA `(.L_x_295) ;  /* 0x00000008000c8947 */ /* 0x000fec0003800000 */
[----:B------:R-:W-:Y:S02]  /*1570*/  UIADD3 UR8, UP0, UPT, UR5, UR8, URZ ;  /* 0x0000000805087290 */ /* 0x000fe4000ff1e0ff */
[----:B------:R-:W-:Y:S01]  /*1580*/  IMAD.U32 R5, RZ, RZ, UR5 ;  /* 0x00000005ff057e24 */ /* 0x000fe2000f8e00ff */
[----:B------:R-:W-:Y:S01]  /*1590*/  UIADD3 UR4, UPT, UPT, UR4, 0x1, URZ ;  /* 0x0000000104047890 */ /* 0x000fe2000fffe0ff */
[----:B------:R-:W-:Y:S01]  /*15a0*/  IMAD.MOV.U32 R10, RZ, RZ, R6 ;  /* 0x000000ffff0a7224 */ /* 0x000fe200078e0006 */
[----:B------:R-:W-:Y:S01]  /*15b0*/  UIADD3.X UR9, UPT, UPT, UR11, UR9, URZ, UP0, !UPT ;  /* 0x000000090b097290 */ /* 0x000fe200087fe4ff */
[----:B------:R-:W-:Y:S01]  /*15c0*/  VIADD R7, R7, -UR5 ;  /* 0x8000000507077c36 */ /* 0x000fe20008000000 */
[----:B------:R-:W-:Y:S01]  /*15d0*/  ISETP.LT.U32.AND P0, PT, R20, UR8, PT ;  /* 0x0000000814007c0c */ /* 0x000fe2000bf01070 */
[----:B------:R-:W-:Y:S01]  /*15e0*/  IMAD.WIDE R10, R5, 0x4, R10 ;  /* 0x00000004050a7825 */ /* 0x000fe200078e020a */
[----:B------:R-:W-:-:S03]  /*15f0*/  UMOV UR10, UR6 ;  /* 0x00000006000a7c82 */ /* 0x000fc60008000000 */
[----:B------:R-:W-:Y:S02]  /*1600*/  IMAD.U32 R4, RZ, RZ, UR9 ;  /* 0x00000009ff047e24 */ /* 0x000fe4000f8e00ff */
[----:B------:R-:W-:-:S03]  /*1610*/  IMAD.MOV.U32 R6, RZ, RZ, R10 ;  /* 0x000000ffff067224 */ /* 0x000fc600078e000a */
[----:B------:R-:W-:-:S13]  /*1620*/  ISETP.GT.U32.AND.EX P0, PT, R4, R9, PT, P0 ;  /* 0x000000090400720c */ /* 0x000fda0003f04100 */
[----:B------:R-:W-:Y:S05]  /*1630*/  @!P0 BRA `(.L_x_297) ;  /* 0xfffffffc003c8947 */ /* 0x000fea000383ffff */
[----:B------:R-:W-:-:S05]  /*1640*/  UMOV UR6, UR5 ;  /* 0x0000000500067c82 */ /* 0x000fca0008000000 */
.L_x_296:
[C---:B------:R-:W-:Y:S01]  /*1650*/  VIADD R5, R2.reuse, -UR8 ;  /* 0x8000000802057c36 */ /* 0x040fe20008000000 */
[----:B------:R-:W-:Y:S01]  /*1660*/  ISETP.LE.U32.AND P1, PT, R2, UR8, PT ;  /* 0x0000000802007c0c */ /* 0x000fe2000bf23070 */
[----:B------:R-:W-:Y:S01]  /*1670*/  IMAD.U32 R4, RZ, RZ, UR9 ;  /* 0x00000009ff047e24 */ /* 0x000fe2000f8e00ff */
[----:B------:R-:W-:Y:S02]  /*1680*/  BSSY.RECONVERGENT B1, `(.L_x_295) ;  /* 0x0000071000017945 */ /* 0x000fe40003800200 */
[----:B------:R-:W-:-:S04]  /*1690*/  ISETP.GE.AND P0, PT, R0, R5, PT ;  /* 0x000000050000720c */ /* 0x000fc80003f06270 */
[----:B------:R-:W-:-:S13]  /*16a0*/  ISETP.GE.U32.OR.EX P0, PT, R4, R3, P0, P1 ;  /* 0x000000030400720c */ /* 0x000fda0000706510 */
[----:B------:R-:W-:Y:S05]  /*16b0*/  @P0 BRA `(.L_x_298) ;  /* 0x0000000400b40947 */ /* 0x000fea0003800000 */
[----:B------:R-:W0:Y:S01]  /*16c0*/  LDC R4, c[0x0][0x3c0] ;  /* 0x0000f000ff047b82 */ /* 0x000e220000000800 */
[----:B------:R-:W-:Y:S01]  /*16d0*/  USHF.L.U32 UR5, UR16, 0xc, URZ ;  /* 0x0000000c10057899 */ /* 0x000fe200080006ff */
[----:B------:R-:W-:Y:S01]  /*16e0*/  LOP3.LUT R3, RZ, R0, RZ, 0x33, !PT ;  /* 0x00000000ff037212 */ /* 0x000fe200078e33ff */
[----:B------:R-:W-:Y:S02]  /*16f0*/  BSSY.RECONVERGENT B2, `(.L_x_299) ;  /* 0x000002e000027945 */ /* 0x000fe40003800200 */
[----:B------:R-:W-:-:S06]  /*1700*/  UIADD3 UR5, UPT, UPT, UR5, UR6, URZ ;  /* 0x0000000605057290 */ /* 0x000fcc000fffe0ff */
[----:B------:R-:W-:Y:S01]  /*1710*/  IADD3 R2, PT, PT, R2, -UR5, R3 ;  /* 0x8000000502027c10 */ /* 0x000fe2000fffe003 */
[----:B0-----:R-:W-:-:S04]  /*1720*/  IMAD R3, R4, UR4, RZ ;  /* 0x0000000404037c24 */ /* 0x001fc8000f8e02ff */
[----:B------:R-:W-:-:S05]  /*1730*/  IMAD R2, R3, -0x1000, R2 ;  /* 0xfffff00003027824 */ /* 0x000fca00078e0202 */
[C---:B------:R-:W-:Y:S02]  /*1740*/  ISETP.GE.U32.AND P0, PT, R2.reuse, 0xf00, PT ;  /* 0x00000f000200780c */ /* 0x040fe40003f06070 */
[----:B------:R-:W-:Y:S01]  /*1750*/  LEA.HI R20, R2, 0x1, RZ, 0x18 ;  /* 0x0000000102147811 */ /* 0x000fe200078fc0ff */
[----:B------:R-:W-:-:S03]  /*1760*/  IMAD.MOV.U32 R2, RZ, RZ, R0 ;  /* 0x000000ffff027224 */ /* 0x000fc600078e0000 */
[----:B------:R-:W-:-:S04]  /*1770*/  LOP3.LUT R21, R20, 0xf, RZ, 0xc0, !PT ;  /* 0x0000000f14157812 */ /* 0x000fc800078ec0ff */
[----:B------:R-:W-:-:S03]  /*1780*/  ISETP.NE.AND P1, PT, R21, RZ, PT ;  /* 0x000000ff1500720c */ /* 0x000fc60003f25270 */
[----:B------:R-:W-:Y:S10]  /*1790*/  @!P0 BRA `(.L_x_300) ;  /* 0x00000000008c8947 */ /* 0x000ff40003800000 */
[----:B------:R-:W-:-:S04]  /*17a0*/  LEA.HI R2, R7, 0x1, RZ, 0x18 ;  /* 0x0000000107027811 */ /* 0x000fc800078fc0ff */
[----:B------:R-:W-:Y:S01]  /*17b0*/  LOP3.LUT R3, R2, 0x1fffff0, RZ, 0xc0, !PT ;  /* 0x01fffff002037812 */ /* 0x000fe200078ec0ff */
[----:B------:R-:W-:-:S04]  /*17c0*/  IMAD.MOV.U32 R2, RZ, RZ, R0 ;  /* 0x000000ffff027224 */ /* 0x000fc800078e0000 */
[----:B------:R-:W-:-:S07]  /*17d0*/  IMAD.MOV R3, RZ, RZ, -R3 ;  /* 0x000000ffff037224 */ /* 0x000fce00078e0a03 */
.L_x_301:
[----:B------:R-:W-:-:S05]  /*17e0*/  IMAD.MOV.U32 R10, RZ, RZ, R6 ;  /* 0x000000ffff0a7224 */ /* 0x000fca00078e0006 */
        /* <DEDUP_REMOVED lines=16> */
[----:B------:R-:W-:-:S02]  /*18f0*/  VIADD R3, R3, 0x10 ;  /* 0x0000001003037836 */ /* 0x000fc40000000000 */
[----:B------:R-:W-:-:S03]  /*1900*/  VIADD R2, R2, 0x1000 ;  /* 0x0000100002027836 */ /* 0x000fc60000000000 */
[----:B------:R-:W-:Y:S02]  /*1910*/  ISETP.NE.AND P0, PT, R3, RZ, PT ;  /* 0x000000ff0300720c */ /* 0x000fe40003f05270 */
[----:B--2---:R-:W-:-:S04]  /*1920*/  IADD3 R14, PT, PT, R14, R15, R8 ;  /* 0x0000000f0e0e7210 */ /* 0x004fc80007ffe008 */
[----:B---3--:R-:W-:-:S04]  /*1930*/  IADD3 R14, PT, PT, R16, R17, R14 ;  /* 0x00000011100e7210 */ /* 0x008fc80007ffe00e */
[----:B----4-:R-:W-:-:S04]  /*1940*/  IADD3 R14, PT, PT, R18, R19, R14 ;  /* 0x00000013120e7210 */ /* 0x010fc80007ffe00e */
[----:B-----5:R-:W-:-:S04]  /*1950*/  IADD3 R14, PT, PT, R22, R23, R14 ;  /* 0x00000017160e7210 */ /* 0x020fc80007ffe00e */
[----:B------:R-:W-:-:S04]  /*1960*/  IADD3 R14, PT, PT, R24, R25, R14 ;  /* 0x00000019180e7210 */ /* 0x000fc80007ffe00e */
[----:B------:R-:W-:Y:S02]  /*1970*/  IADD3 R13, PT, PT, R6, R13, R14 ;  /* 0x0000000d060d7210 */ /* 0x000fe40007ffe00e */
[----:B------:R-:W-:-:S05]  /*1980*/  IADD3 R6, P2, PT, R10, 0x4000, RZ ;  /* 0x000040000a067810 */ /* 0x000fca0007f5e0ff */
[----:B0-----:R-:W-:Y:S01]  /*1990*/  IMAD.X R11, RZ, RZ, R11, P2 ;  /* 0x000000ffff0b7224 */ /* 0x001fe200010e060b */
[----:B------:R-:W-:-:S04]  /*19a0*/  IADD3 R9, PT, PT, R12, R9, R13 ;  /* 0x000000090c097210 */ /* 0x000fc80007ffe00d */
[----:B------:R-:W-:Y:S01]  /*19b0*/  IADD3 R8, PT, PT, R5, R4, R9 ;  /* 0x0000000405087210 */ /* 0x000fe20007ffe009 */
[----:B------:R-:W-:Y:S06]  /*19c0*/  @P0 BRA `(.L_x_301) ;  /* 0xfffffffc00840947 */ /* 0x000fec000383ffff */
.L_x_300:
[----:B------:R-:W-:Y:S05]  /*19d0*/  BSYNC.RECONVERGENT B2 ;  /* 0x0000000000027941 */ /* 0x000fea0003800200 */
.L_x_299:
[----:B------:R-:W-:Y:S05]  /*19e0*/  @!P1 BRA `(.L_x_298) ;  /* 0x0000000000e89947 */ /* 0x000fea0003800000 */
[----:B------:R-:W-:Y:S01]  /*19f0*/  ISETP.GE.U32.AND P0, PT, R21, 0x8, PT ;  /* 0x000000081500780c */ /* 0x000fe20003f06070 */
[----:B------:R-:W-:Y:S01]  /*1a00*/  BSSY.RECONVERGENT B2, `(.L_x_302) ;  /* 0x0000015000027945 */ /* 0x000fe20003800200 */
[----:B------:R-:W-:-:S04]  /*1a10*/  LOP3.LUT R15, R20, 0x7, RZ, 0xc0, !PT ;  /* 0x00000007140f7812 */ /* 0x000fc800078ec0ff */
[----:B------:R-:W-:-:S07]  /*1a20*/  ISETP.NE.AND P1, PT, R15, RZ, PT ;  /* 0x000000ff0f00720c */ /* 0x000fce0003f25270 */
[----:B------:R-:W-:Y:S06]  /*1a30*/  @!P0 BRA `(.L_x_303) ;  /* 0x0000000000448947 */ /* 0x000fec0003800000 */
[----:B------:R-:W-:-:S05]  /*1a40*/  IADD3 R3, P0, PT, R2, UR8, RZ ;  /* 0x0000000802037c10 */ /* 0x000fca000ff1e0ff */
[----:B------:R-:W-:Y:S01]  /*1a50*/  IMAD.X R6, RZ, RZ, UR9, P0 ;  /* 0x00000009ff067e24 */ /* 0x000fe200080e06ff */
[----:B------:R-:W-:-:S04]  /*1a60*/  LEA R4, P0, R3, UR12, 0x2 ;  /* 0x0000000c03047c11 */ /* 0x000fc8000f8010ff */
        /* <DEDUP_REMOVED lines=8> */
[----:B------:R-:W5:Y:S01]  /*1af0*/  LDG.E R13, desc[UR14][R4.64+0x1c00] ;  /* 0x001c000e040d7981 */ /* 0x000f62000c1e1900 */
[----:B------:R-:W-:Y:S01]  /*1b00*/  VIADD R2, R2, 0x800 ;  /* 0x0000080002027836 */ /* 0x000fe20000000000 */
[----:B--2---:R-:W-:-:S04]  /*1b10*/  IADD3 R3, PT, PT, R6, R3, R8 ;  /* 0x0000000306037210 */ /* 0x004fc80007ffe008 */
[----:B---3--:R-:W-:-:S04]  /*1b20*/  IADD3 R3, PT, PT, R9, R10, R3 ;  /* 0x0000000a09037210 */ /* 0x008fc80007ffe003 */
[----:B----4-:R-:W-:-:S04]  /*1b30*/  IADD3 R3, PT, PT, R11, R12, R3 ;  /* 0x0000000c0b037210 */ /* 0x010fc80007ffe003 */
[----:B-----5:R-:W-:-:S07]  /*1b40*/  IADD3 R8, PT, PT, R13, R14, R3 ;  /* 0x0000000e0d087210 */ /* 0x020fce0007ffe003 */
.L_x_303:
[----:B------:R-:W-:Y:S05]  /*1b50*/  BSYNC.RECONVERGENT B2 ;  /* 0x0000000000027941 */ /* 0x000fea0003800200 */
.L_x_302:
[----:B------:R-:W-:Y:S05]  /*1b60*/  @!P1 BRA `(.L_x_298) ;  /* 0x0000000000889947 */ /* 0x000fea0003800000 */
[----:B------:R-:W-:Y:S01]  /*1b70*/  ISETP.GE.U32.AND P0, PT, R15, 0x4, PT ;  /* 0x000000040f00780c */ /* 0x000fe20003f06070 */
[----:B------:R-:W-:Y:S01]  /*1b80*/  BSSY.RECONVERGENT B2, `(.L_x_304) ;  /* 0x000000e000027945 */ /* 0x000fe20003800200 */
[----:B------:R-:W-:-:S11]  /*1b90*/  LOP3.LUT P1, RZ, R20, 0x3, RZ, 0xc0, !PT ;  /* 0x0000000314ff7812 */ /* 0x000fd6000782c0ff */
[----:B------:R-:W-:Y:S05]  /*1ba0*/  @!P0 BRA `(.L_x_305) ;  /* 0x00000000002c8947 */ /* 0x000fea0003800000 */
[----:B------:R-:W-:-:S05]  /*1bb0*/  IADD3 R3, P0, PT, R2, UR8, RZ ;  /* 0x0000000802037c10 */ /* 0x000fca000ff1e0ff */
[----:B------:R-:W-:Y:S01]  /*1bc0*/  IMAD.X R6, RZ, RZ, UR9, P0 ;  /* 0x00000009ff067e24 */ /* 0x000fe200080e06ff */
[----:B------:R-:W-:-:S04]  /*1bd0*/  LEA R4, P0, R3, UR12, 0x2 ;  /* 0x0000000c03047c11 */ /* 0x000fc8000f8010ff */
[----:B------:R-:W-:-:S05]  /*1be0*/  LEA.HI.X R5, R3, UR13, R6, 0x2, P0 ;  /* 0x0000000d03057c11 */ /* 0x000fca00080f1406 */
[----:B------:R-:W2:Y:S04]  /*1bf0*/  LDG.E R3, desc[UR14][R4.64] ;  /* 0x0000000e04037981 */ /* 0x000ea8000c1e1900 */
[----:B------:R-:W2:Y:S04]  /*1c00*/  LDG.E R6, desc[UR14][R4.64+0x400] ;  /* 0x0004000e04067981 */ /* 0x000ea8000c1e1900 */
[----:B------:R-:W3:Y:S04]  /*1c10*/  LDG.E R10, desc[UR14][R4.64+0x800] ;  /* 0x0008000e040a7981 */ /* 0x000ee8000c1e1900 */
[----:B------:R-:W3:Y:S01]  /*1c20*/  LDG.E R9, desc[UR14][R4.64+0xc00] ;  /* 0x000c000e04097981 */ /* 0x000ee2000c1e1900 */
[----:B------:R-:W-:Y:S01]  /*1c30*/  VIADD R2, R2, 0x400 ;  /* 0x0000040002027836 */ /* 0x000fe20000000000 */
[----:B--2---:R-:W-:-:S04]  /*1c40*/  IADD3 R3, PT, PT, R6, R3, R8 ;  /* 0x0000000306037210 */ /* 0x004fc80007ffe008 */
[----:B---3--:R-:W-:-:S07]  /*1c50*/  IADD3 R8, PT, PT, R9, R10, R3 ;  /* 0x0000000a09087210 */ /* 0x008fce0007ffe003 */
.L_x_305:
[----:B------:R-:W-:Y:S05]  /*1c60*/  BSYNC.RECONVERGENT B2 ;  /* 0x0000000000027941 */ /* 0x000fea0003800200 */
.L_x_304:
[----:B------:R-:W-:Y:S05]  /*1c70*/  @!P1 BRA `(.L_x_298) ;  /* 0x0000000000449947 */ /* 0x000fea0003800000 */
[----:B------:R-:W-:Y:S02]  /*1c80*/  LOP3.LUT R7, R7, 0xffff, RZ, 0xc0, !PT ;  /* 0x0000ffff07077812 */ /* 0x000fe400078ec0ff */
[----:B------:R-:W-:Y:S02]  /*1c90*/  IADD3 R6, P0, PT, R2, UR10, RZ ;  /* 0x0000000a02067c10 */ /* 0x000fe4000ff1e0ff */
[----:B------:R-:W-:Y:S02]  /*1ca0*/  LEA.HI R2, R7, 0x1, RZ, 0x18 ;  /* 0x0000000107027811 */ /* 0x000fe400078fc0ff */
[----:B------:R-:W-:Y:S01]  /*1cb0*/  LEA R5, P1, R6, UR12, 0x2 ;  /* 0x0000000c06057c11 */ /* 0x000fe2000f8210ff */
[----:B------:R-:W-:Y:S01]  /*1cc0*/  IMAD.X R3, RZ, RZ, UR7, P0 ;  /* 0x00000007ff037e24 */ /* 0x000fe200080e06ff */
[----:B------:R-:W-:-:S04]  /*1cd0*/  LOP3.LUT R2, R2, 0x3, RZ, 0xc0, !PT ;  /* 0x0000000302027812 */ /* 0x000fc800078ec0ff */
[----:B------:R-:W-:Y:S01]  /*1ce0*/  LEA.HI.X R6, R6, UR13, R3, 0x2, P1 ;  /* 0x0000000d06067c11 */ /* 0x000fe200088f1403 */
[----:B------:R-:W-:-:S07]  /*1cf0*/  IMAD.MOV R4, RZ, RZ, -R2 ;  /* 0x000000ffff047224 */ /* 0x000fce00078e0a02 */
.L_x_306:
[----:B------:R-:W-:Y:S02]  /*1d00*/  IMAD.MOV.U32 R3, RZ, RZ, R6 ;  /* 0x000000ffff037224 */ /* 0x000fe400078e0006 */
[----:B------:R-:W-:-:S05]  /*1d10*/  IMAD.MOV.U32 R2, RZ, RZ, R5 ;  /* 0x000000ffff027224 */ /* 0x000fca00078e0005 */
[----:B------:R-:W2:Y:S01]  /*1d20*/  LDG.E R3, desc[UR14][R2.64] ;  /* 0x0000000e02037981 */ /* 0x000ea2000c1e1900 */
[----:B------:R-:W-:Y:S01]  /*1d30*/  VIADD R4, R4, 0x1 ;  /* 0x0000000104047836 */ /* 0x000fe20000000000 */
[----:B------:R-:W-:-:S04]  /*1d40*/  IADD3 R5, P1, PT, R5, 0x400, RZ ;  /* 0x0000040005057810 */ /* 0x000fc80007f3e0ff */
[----:B------:R-:W-:Y:S01]  /*1d50*/  ISETP.NE.AND P0, PT, R4, RZ, PT ;  /* 0x000000ff0400720c */ /* 0x000fe20003f05270 */
[----:B------:R-:W-:Y:S02]  /*1d60*/  IMAD.X R6, RZ, RZ, R6, P1 ;  /* 0x000000ffff067224 */ /* 0x000fe400008e0606 */
[----:B--2---:R-:W-:-:S10]  /*1d70*/  IMAD.IADD R8, R3, 0x1, R8 ;  /* 0x0000000103087824 */ /* 0x004fd400078e0208 */
[----:B------:R-:W-:Y:S05]  /*1d80*/  @P0 BRA `(.L_x_306) ;  /* 0xfffffffc00dc0947 */ /* 0x000fea000383ffff */
.L_x_298:
[----:B------:R-:W-:Y:S05]  /*1d90*/  BSYNC.RECONVERGENT B1 ;  /* 0x0000000000017941 */ /* 0x000fea0003800200 */
.L_x_295:
        /* <DEDUP_REMOVED lines=37> */
[----:B0-----:R-:W0:Y:S01]  /*1ff0*/  LDS.64 R2, [UR4+0x20] ;  /* 0x00002004ff027984 */ /* 0x001e220008000a00 */
[----:B-1----:R-:W-:-:S04]  /*2000*/  IADD3 R0, PT, PT, R4, R0, R9 ;  /* 0x0000000004007210 */ /* 0x002fc80007ffe009 */
[----:B------:R-:W-:-:S04]  /*2010*/  IADD3 R0, PT, PT, R6, R0, R5 ;  /* 0x0000000006007210 */ /* 0x000fc80007ffe005 */
[----:B0-----:R-:W-:-:S05]  /*2020*/  IADD3 R0, PT, PT, R2, R0, R7 ;  /* 0x0000000002007210 */ /* 0x001fca0007ffe007 */
[----:B------:R-:W-:-:S07]  /*2030*/  IMAD.IADD R9, R0, 0x1, R3 ;  /* 0x0000000100097824 */ /* 0x000fce00078e0203 */
.L_x_294:
[----:B------:R-:W-:Y:S05]  /*2040*/  BSYNC.RECONVERGENT B0 ;  /* 0x0000000000007941 */ /* 0x000fea0003800200 */
.L_x_279:
[----:B------:R-:W-:Y:S05]  /*2050*/  @P0 EXIT ;  /* 0x000000000000094d */ /* 0x000fea0003800000 */
[----:B------:R-:W3:Y:S02]  /*2060*/  LDCU.64 UR4, c[0x0][0x388] ;  /* 0x00007100ff0477ac */ /* 0x000ee40008000a00 */
[----:B---3--:R-:W-:-:S06]  /*2070*/  UIMAD.WIDE.U32 UR4, UR16, 0x4, UR4 ;  /* 0x00000004100478a5 */ /* 0x008fcc000f8e0004 */
[----:B0-----:R-:W-:Y:S02]  /*2080*/  IMAD.U32 R2, RZ, RZ, UR4 ;  /* 0x00000004ff027e24 */ /* 0x001fe4000f8e00ff */
[----:B------:R-:W-:-:S05]  /*2090*/  IMAD.U32 R3, RZ, RZ, UR5 ;  /* 0x00000005ff037e24 */ /* 0x000fca000f8e00ff */
[----:B------:R-:W-:Y:S01]  /*20a0*/  STG.E desc[UR14][R2.64], R9 ;  /* 0x0000000902007986 */ /* 0x000fe2000c10190e */
[----:B------:R-:W-:Y:S05]  /*20b0*/  EXIT ;  /* 0x000000000000794d */ /* 0x000fea0003800000 */
.L_x_307:
        /* <DEDUP_REMOVED lines=12> */
.L_x_1457:


//--------------------- .text._ZN3cub18CUB_300001_SM_10006detail6reduce28DeviceReduceSingleTileKernelINS2_10policy_hubIiyN4cuda3std3__44plusIiEEE10Policy1000EN6thrust24THRUST_300001_SM_1000_NS6detail15normal_iteratorINSD_10device_ptrIiEEEEPiyS9_iiNS7_10__identityEEEvT0_T1_T2_T3_T4_T6_ --------------------------
	.section	.text._ZN3cub18CUB_300001_SM_10006detail6reduce28DeviceReduceSingleTileKernelINS2_10policy_hubIiyN4cuda3std3__44plusIiEEE10Policy1000EN6thrust24THRUST_300001_SM_1000_NS6detail15normal_iteratorINSD_10device_ptrIiEEEEPiyS9_iiNS7_10__identityEEEvT0_T1_T2_T3_T4_T6_,"ax",@progbits
	.align	128
        .global         _ZN3cub18CUB_300001_SM_10006detail6reduce28DeviceReduceSingleTileKernelINS2_10policy_hubIiyN4cuda3std3__44plusIiEEE10Policy1000EN6thrust24THRUST_300001_SM_1000_NS6detail15normal_iteratorINSD_10device_ptrIiEEEEPiyS9_iiNS7_10__identityEEEvT0_T1_T2_T3_T4_T6_
        .type           _ZN3cub18CUB_300001_SM_10006detail6reduce28DeviceReduceSingleTileKernelINS2_10policy_hubIiyN4cuda3std3__44plusIiEEE10Policy1000EN6thrust24THRUST_300001_SM_1000_NS6detail15normal_iteratorINSD_10device_ptrIiEEEEPiyS9_iiNS7_10__identityEEEvT0_T1_T2_T3_T4_T6_,@function
        .size           _ZN3cub18CUB_300001_SM_10006detail6reduce28DeviceReduceSingleTileKernelINS2_10policy_hubIiyN4cuda3std3__44plusIiEEE10Policy1000EN6thrust24THRUST_300001_SM_1000_NS6detail15normal_iteratorINSD_10device_ptrIiEEEEPiyS9_iiNS7_10__identityEEEvT0_T1_T2_T3_T4_T6_,(.L_x_1458 - _ZN3cub18CUB_300001_SM_10006detail6reduce28DeviceReduceSingleTileKernelINS2_10policy_hubIiyN4cuda3std3__44plusIiEEE10Policy1000EN6thrust24THRUST_300001_SM_1000_NS6detail15normal_iteratorINSD_10device_ptrIiEEEEPiyS9_iiNS7_10__identityEEEvT0_T1_T2_T3_T4_T6_)
        .other          _ZN3cub18CUB_300001_SM_10006detail6reduce28DeviceReduceSingleTileKernelINS2_10policy_hubIiyN4cuda3std3__44plusIiEEE10Policy1000EN6thrust24THRUST_300001_SM_1000_NS6detail15normal_iteratorINSD_10device_ptrIiEEEEPiyS9_iiNS7_10__identityEEEvT0_T1_T2_T3_T4_T6_,@"STO_CUDA_ENTRY STV_DEFAULT"
_ZN3cub18CUB_300001_SM_10006detail6reduce28DeviceReduceSingleTileKernelINS2_10policy_hubIiyN4cuda3std3__44plusIiEEE10Policy1000EN6thrust24THRUST_300001_SM_1000_NS6detail15normal_iteratorINSD_10device_ptrIiEEEEPiyS9_iiNS7_10__identityEEEvT0_T1_T2_T3_T4_T6_:
.text._ZN3cub18CUB_300001_SM_10006detail6reduce28DeviceReduceSingleTileKernelINS2_10policy_hubIiyN4cuda3std3__44plusIiEEE10Policy1000EN6thrust24THRUST_300001_SM_1000_NS6detail15normal_iteratorINSD_10device_ptrIiEEEEPiyS9_iiNS7_10__identityEEEvT0_T1_T2_T3_T4_T6_:
[----:B------:R-:W-:Y:S01]  /*0000*/  LDC R1, c[0x0][0x37c] ;  /* 0x0000df00ff017b82 */ /* 0x000fe20000000800 */
[----:B------:R-:W0:Y:S01]  /*0010*/  LDCU.64 UR4, c[0x0][0x390] ;  /* 0x00007200ff0477ac */ /* 0x000e220008000a00 */
[----:B------:R-:W1:Y:S01]  /*0020*/  LDCU.64 UR6, c[0x0][0x358] ;  /* 0x00006b00ff0677ac */ /* 0x000e620008000a00 */
[----:B0-----:R-:W-:Y:S02]  /*0030*/  IMAD.U32 R4, RZ, RZ, UR4 ;  /* 0x00000004ff047e24 */ /* 0x001fe4000f8e00ff */
[----:B------:R-:W-:-:S03]  /*0040*/  IMAD.U32 R0, RZ, RZ, UR5 ;  /* 0x00000005ff007e24 */ /* 0x000fc6000f8e00ff */
[----:B------:R-:W-:-:S04]  /*0050*/  ISETP.NE.U32.AND P0, PT, R4, RZ, PT ;  /* 0x000000ff0400720c */ /* 0x000fc80003f05070 */
[----:B------:R-:W-:-:S13]  /*0060*/  ISETP.NE.AND.EX P0, PT, R0, RZ, PT, P0 ;  /* 0x000000ff0000720c */ /* 0x000fda0003f05300 */
        /* <DEDUP_REMOVED lines=8> */
.L_x_308:
[----:B------:R-:W-:Y:S01]  /*00f0*/  ISETP.GT.U32.AND P0, PT, R4, 0xfff, PT ;  /* 0x00000fff0400780c */ /* 0x000fe20003f04070 */
[----:B------:R-:W-:Y:S03]  /*0100*/  BSSY.RECONVERGENT B0, `(.L_x_309) ;  /* 0x00001d1000007945 */ /* 0x000fe60003800200 */
[----:B------:R-:W-:-:S13]  /*0110*/  ISETP.GT.U32.AND.EX P0, PT, R0, RZ, PT, P0 ;  /* 0x000000ff0000720c */ /* 0x000fda0003f04100 */
[----:B------:R-:W-:Y:S05]  /*0120*/  @P0 BRA `(.L_x_310) ;  /* 0x0000000c00940947 */ /* 0x000fea0003800000 */
[----:B------:R-:W0:Y:S01]  /*0130*/  S2R R5, SR_TID.X ;  /* 0x0000000000057919 */ /* 0x000e220000002100 */
[----:B------:R-:W-:Y:S01]  /*0140*/  BSSY.RECONVERGENT B1, `(.L_x_311) ;  /* 0x0000009000017945 */ /* 0x000fe20003800200 */
[----:B------:R-:W-:Y:S01]  /*0150*/  IMAD.MOV.U32 R6, RZ, RZ, RZ ;  /* 0x000000ffff067224 */ /* 0x000fe200078e00ff */
[----:B0-----:R-:W-:Y:S01]  /*0160*/  ISETP.GE.U32.AND P0, PT, R5, R4, PT ;  /* 0x000000040500720c */ /* 0x001fe20003f06070 */
[----:B------:R-:W-:-:S12]  /*0170*/  IMAD.MOV.U32 R7, RZ, RZ, R5 ;  /* 0x000000ffff077224 */ /* 0x000fd800078e0005 */
[----:B------:R-:W-:Y:S05]  /*0180*/  @P0 BRA `(.L_x_312) ;  /* 0x0000000000100947 */ /* 0x000fea0003800000 */
[----:B------:R-:W0:Y:S02]  /*0190*/  LDC.64 R2, c[0x0][0x380] ;  /* 0x0000e000ff027b82 */ /* 0x000e240000000a00 */
[----:B0-----:R-:W-:-:S05]  /*01a0*/  IMAD.WIDE.U32 R2, R5, 0x4, R2 ;  /* 0x0000000405027825 */ /* 0x001fca00078e0002 */
[----:B------:R0:W5:Y:S01]  /*01b0*/  LDG.E R6, desc[UR6][R2.64] ;  /* 0x0000000602067981 */ /* 0x000162000c1e1900 */
[----:B------:R-:W-:-:S07]  /*01c0*/  VIADD R7, R5, 0x100 ;  /* 0x0000010005077836 */ /* 0x000fce0000000000 */
.L_x_312:
[----:B------:R-:W-:Y:S05]  /*01d0*/  BSYNC.RECONVERGENT B1 ;  /* 0x0000000000017941 */ /* 0x000fea0003800200 */
.L_x_311:
[----:B------:R-:W-:Y:S01]  /*01e0*/  ISETP.GE.U32.AND P0, PT, R7, R4, PT ;  /* 0x000000040700720c */ /* 0x000fe20003f06070 */
[----:B------:R-:W-:-:S12]  /*01f0*/  BSSY.RECONVERGENT B1, `(.L_x_313) ;  /* 0x0000060000017945 */ /* 0x000fd80003800200 */
[----:B------:R-:W-:Y:S05]  /*0200*/  @P0 BRA `(.L_x_314) ;  /* 0x0000000400780947 */ /* 0x000fea0003800000 */
[----:B0-----:R-:W-:Y:S01]  /*0210*/  LOP3.LUT R3, RZ, R7, RZ, 0x33, !PT ;  /* 0x00000007ff037212 */ /* 0x001fe200078e33ff */
[----:B------:R-:W-:Y:S04]  /*0220*/  BSSY.RECONVERGENT B2, `(.L_x_315) ;  /* 0x000002c000027945 */ /* 0x000fe80003800200 */
[----:B------:R-:W-:-:S05]  /*0230*/  IMAD.IADD R3, R3, 0x1, R4 ;  /* 0x0000000103037824 */ /* 0x000fca00078e0204 */
[C---:B------:R-:W-:Y:S02]  /*0240*/  ISETP.GE.U32.AND P0, PT, R3.reuse, 0xf00, PT ;  /* 0x00000f000300780c */ /* 0x040fe40003f06070 */
[----:B------:R-:W-:-:S04]  /*0250*/  LEA.HI R8, R3, 0x1, RZ, 0x18 ;  /* 0x0000000103087811 */ /* 0x000fc800078fc0ff */
[----:B------:R-:W-:-:S04]  /*0260*/  LOP3.LUT R22, R8, 0xf, RZ, 0xc0, !PT ;  /* 0x0000000f08167812 */ /* 0x000fc800078ec0ff */
[----:B------:R-:W-:-:S03]  /*0270*/  ISETP.NE.AND P1, PT, R22, RZ, PT ;  /* 0x000000ff1600720c */ /* 0x000fc60003f25270 */
[----:B------:R-:W-:Y:S10]  /*0280*/  @!P0 BRA `(.L_x_316) ;  /* 0x0000000000948947 */ /* 0x000ff40003800000 */
[----:B------:R-:W0:Y:S01]  /*0290*/  LDC.64 R2, c[0x0][0x380] ;  /* 0x0000e000ff027b82 */ /* 0x000e220000000a00 */
[----:B------:R-:W-:-:S05]  /*02a0*/  LOP3.LUT R9, R8, 0x1fffff0, RZ, 0xc0, !PT ;  /* 0x01fffff008097812 */ /* 0x000fca00078ec0ff */
[----:B------:R-:W-:Y:S02]  /*02b0*/  IMAD.MOV R9, RZ, RZ, -R9 ;  /* 0x000000ffff097224 */ /* 0x000fe400078e0a09 */
[----:B0-----:R-:W-:-:S03]  /*02c0*/  IMAD.WIDE.U32 R2, R7, 0x4, R2 ;  /* 0x0000000407027825 */ /* 0x001fc600078e0002 */
[----:B------:R-:W-:-:S05]  /*02d0*/  IADD3 R15, P0, PT, R2, 0x2000, RZ ;  /* 0x00002000020f7810 */ /* 0x000fca0007f1e0ff */
[----:B------:R-:W-:-:S08]  /*02e0*/  IMAD.X R3, RZ, RZ, R3, P0 ;  /* 0x000000ffff037224 */ /* 0x000fd000000e0603 */
.L_x_317:
        /* <DEDUP_REMOVED lines=31> */
.L_x_316:
[----:B------:R-:W-:Y:S05]  /*04e0*/  BSYNC.RECONVERGENT B2 ;  /* 0x0000000000027941 */ /* 0x000fea0003800200 */
.L_x_315:
[----:B------:R-:W-:Y:S05]  /*04f0*/  @!P1 BRA `(.L_x_314) ;  /* 0x0000000000bc9947 */ /* 0x000fea0003800000 */
[----:B------:R-:W-:Y:S01]  /*0500*/  ISETP.GE.U32.AND P0, PT, R22, 0x8, PT ;  /* 0x000000081600780c */ /* 0x000fe20003f06070 */
[----:B------:R-:W-:Y:S01]  /*0510*/  BSSY.RECONVERGENT B2, `(.L_x_318) ;  /* 0x0000013000027945 */ /* 0x000fe20003800200 */
[----:B------:R-:W-:-:S04]  /*0520*/  LOP3.LUT R17, R8, 0x7, RZ, 0xc0, !PT ;  /* 0x0000000708117812 */ /* 0x000fc800078ec0ff */
[----:B------:R-:W-:-:S07]  /*0530*/  ISETP.NE.AND P1, PT, R17, RZ, PT ;  /* 0x000000ff1100720c */ /* 0x000fce0003f25270 */
[----:B------:R-:W-:Y:S06]  /*0540*/  @!P0 BRA `(.L_x_319) ;  /* 0x00000000003c8947 */ /* 0x000fec0003800000 */
[----:B------:R-:W0:Y:S02]  /*0550*/  LDC.64 R2, c[0x0][0x380] ;  /* 0x0000e000ff027b82 */ /* 0x000e240000000a00 */
[----:B0-----:R-:W-:-:S05]  /*0560*/  IMAD.WIDE R2, R7, 0x4, R2 ;  /* 0x0000000407027825 */ /* 0x001fca00078e0202 */
        /* <DEDUP_REMOVED lines=13> */
.L_x_319:
[----:B------:R-:W-:Y:S05]  /*0640*/  BSYNC.RECONVERGENT B2 ;  /* 0x0000000000027941 */ /* 0x000fea0003800200 */
.L_x_318:
        /* <DEDUP_REMOVED lines=11> */
[----:B------:R-:W3:Y:S01]  /*0700*/  LDG.E R12, desc[UR6][R2.64+0xc00] ;  /* 0x000c0006020c7981 */ /* 0x000ee2000c1e1900 */
[----:B------:R-:W-:Y:S01]  /*0710*/  VIADD R7, R7, 0x400 ;  /* 0x0000040007077836 */ /* 0x000fe20000000000 */
[----:B--2--5:R-:W-:-:S04]  /*0720*/  IADD3 R6, PT, PT, R8, R9, R6 ;  /* 0x0000000908067210 */ /* 0x024fc80007ffe006 */
[----:B---3--:R-:W-:-:S07]  /*0730*/  IADD3 R6, PT, PT, R12, R11, R6 ;  /* 0x0000000b0c067210 */ /* 0x008fce0007ffe006 */
.L_x_321:
[----:B------:R-:W-:Y:S05]  /*0740*/  BSYNC.RECONVERGENT B2 ;  /* 0x0000000000027941 */ /* 0x000fea0003800200 */
.L_x_320:
[----:B------:R-:W-:Y:S05]  /*0750*/  @!P1 BRA `(.L_x_314) ;  /* 0x0000000000249947 */ /* 0x000fea0003800000 */
[----:B------:R-:W0:Y:S01]  /*0760*/  LDC.64 R8, c[0x0][0x380] ;  /* 0x0000e000ff087b82 */ /* 0x000e220000000a00 */
[----:B------:R-:W-:-:S07]  /*0770*/  IMAD.MOV R10, RZ, RZ, -R10 ;  /* 0x000000ffff0a7224 */ /* 0x000fce00078e0a0a */
.L_x_322:
[----:B0-----:R-:W-:-:S06]  /*0780*/  IMAD.WIDE R2, R7, 0x4, R8 ;  /* 0x0000000407027825 */ /* 0x001fcc00078e0208 */
[----:B------:R-:W2:Y:S01]  /*0790*/  LDG.E R3, desc[UR6][R2.64] ;  /* 0x0000000602037981 */ /* 0x000ea2000c1e1900 */
[----:B------:R-:W-:Y:S02]  /*07a0*/  VIADD R10, R10, 0x1 ;  /* 0x000000010a0a7836 */ /* 0x000fe40000000000 */
[----:B------:R-:W-:-:S03]  /*07b0*/  VIADD R7, R7, 0x100 ;  /* 0x0000010007077836 */ /* 0x000fc60000000000 */
[----:B------:R-:W-:Y:S01]  /*07c0*/  ISETP.NE.AND P0, PT, R10, RZ, PT ;  /* 0x000000ff0a00720c */ /* 0x000fe20003f05270 */
[----:B--2--5:R-:W-:-:S12]  /*07d0*/  IMAD.IADD R6, R3, 0x1, R6 ;  /* 0x0000000103067824 */ /* 0x024fd800078e0206 */
[----:B------:R-:W-:Y:S05]  /*07e0*/  @P0 BRA `(.L_x_322) ;  /* 0xfffffffc00e40947 */ /* 0x000fea000383ffff */
.L_x_314:
[----:B------:R-:W-:Y:S05]  /*07f0*/  BSYNC.RECONVERGENT B1 ;  /* 0x0000000000017941 */ /* 0x000fea0003800200 */
.L_x_313:
[----:B------:R-:W-:-:S04]  /*0800*/  ISETP.GE.U32.AND P0, PT, R4, 0x100, PT ;  /* 0x000001000400780c */ /* 0x000fc80003f06070 */
[----:B------:R-:W-:-:S13]  /*0810*/  ISETP.GE.U32.AND.EX P0, PT, R0, RZ, PT, P0 ;  /* 0x000000ff0000720c */ /* 0x000fda0003f06100 */
[----:B------:R-:W-:Y:S05]  /*0820*/  @!P0 BRA `(.L_x_323) ;  /* 0x0000000000ac8947 */ /* 0x000fea0003800000 */
[----:B------:R-:W1:Y:S01]  /*0830*/  S2R R8, SR_LANEID ;  /* 0x0000000000087919 */ /* 0x000e620000000000 */
[----:B------:R-:W-:Y:S01]  /*0840*/  ISETP.NE.AND P5, PT, R5, RZ, PT ;  /* 0x000000ff0500720c */ /* 0x000fe20003fa5270 */
[----:B-----5:R-:W0:Y:S01]  /*0850*/  SHFL.DOWN PT, R0, R6, 0x1, 0x1f ;  /* 0x08201f0006007f89 */ /* 0x020e2200000e0000 */
[C---:B-1----:R-:W-:Y:S02]  /*0860*/  ISETP.GT.AND P0, PT, R8.reuse, 0x1e, PT ;  /* 0x0000001e0800780c */ /* 0x042fe40003f04270 */
[----:B------:R-:W-:Y:S02]  /*0870*/  ISETP.NE.AND P1, PT, R8, RZ, PT ;  /* 0x000000ff0800720c */ /* 0x000fe40003f25270 */
[----:B0-----:R-:W-:Y:S02]  /*0880*/  SEL R3, R0, RZ, !P0 ;  /* 0x000000ff00037207 */ /* 0x001fe40004000000 */
        /* <DEDUP_REMOVED lines=21> */
[----:B0-----:R-:W-:-:S05]  /*09e0*/  SEL R3, R3, RZ, !P0 ;  /* 0x000000ff03037207 */ /* 0x001fca0004000000 */
[----:B------:R-:W-:-:S05]  /*09f0*/  IMAD.IADD R7, R2, 0x1, R3 ;  /* 0x0000000102077824 */ /* 0x000fca00078e0203 */
[----:B------:R1:W-:Y:S01]  /*0a00*/  @!P1 STS [R0+0x8], R7 ;  /* 0x0000080700009388 */ /* 0x0003e20000000800 */
[----:B------:R-:W-:Y:S06]  /*0a10*/  BAR.SYNC.DEFER_BLOCKING 0x0 ;  /* 0x0000000000007b1d */ /* 0x000fec0000010000 */
[----:B------:R-:W-:Y:S05]  /*0a20*/  @P5 BRA `(.L_x_324) ;  /* 0x0000001000f85947 */ /* 0x000fea0003800000 */
[----:B------:R-:W0:Y:S01]  /*0a30*/  S2UR UR5, SR_CgaCtaId ;  /* 0x00000000000579c3 */ /* 0x000e220000008800 */
[----:B------:R-:W-:Y:S02]  /*0a40*/  UMOV UR4, 0x400 ;  /* 0x0000040000047882 */ /* 0x000fe40000000000 */
[----:B0-----:R-:W-:-:S09]  /*0a50*/  ULEA UR4, UR5, UR4, 0x18 ;  /* 0x0000000405047291 */ /* 0x001fd2000f8ec0ff */
[----:B-1----:R-:W-:Y:S04]  /*0a60*/  LDS R0, [UR4+0xc] ;  /* 0x00000c04ff007984 */ /* 0x002fe80008000800 */
[----:B------:R-:W0:Y:S04]  /*0a70*/  LDS.128 R8, [UR4+0x10] ;  /* 0x00001004ff087984 */ /* 0x000e280008000c00 */
[----:B------:R-:W1:Y:S01]  /*0a80*/  LDS.64 R2, [UR4+0x20] ;  /* 0x00002004ff027984 */ /* 0x000e620008000a00 */
[----:B0-----:R-:W-:-:S04]  /*0a90*/  IADD3 R0, PT, PT, R8, R0, R7 ;  /* 0x0000000008007210 */ /* 0x001fc80007ffe007 */
[----:B------:R-:W-:-:S04]  /*0aa0*/  IADD3 R0, PT, PT, R10, R0, R9 ;  /* 0x000000000a007210 */ /* 0x000fc80007ffe009 */
[----:B-1----:R-:W-:-:S05]  /*0ab0*/  IADD3 R0, PT, PT, R2, R0, R11 ;  /* 0x0000000002007210 */ /* 0x002fca0007ffe00b */
[----:B------:R-:W-:Y:S01]  /*0ac0*/  IMAD.IADD R7, R0, 0x1, R3 ;  /* 0x0000000100077824 */ /* 0x000fe200078e0203 */
[----:B------:R-:W-:Y:S06]  /*0ad0*/  BRA `(.L_x_324) ;  /* 0x0000001000cc7947 */ /* 0x000fec0003800000 */
.L_x_323:
[C---:B0-----:R-:W-:Y:S01]  /*0ae0*/  LOP3.LUT R2, R5.reuse, 0x3e0, RZ, 0xc0, !PT ;  /* 0x000003e005027812 */ /* 0x041fe200078ec0ff */
[----:B------:R-:W0:Y:S01]  /*0af0*/  S2R R12, SR_LANEID ;  /* 0x00000000000c7919 */ /* 0x000e220000000000 */
[----:B------:R-:W-:Y:S02]  /*0b00*/  ISETP.NE.AND P5, PT, R5, RZ, PT ;  /* 0x000000ff0500720c */ /* 0x000fe40003fa5270 */
[----:B------:R-:W-:Y:S01]  /*0b10*/  LOP3.LUT R7, RZ, R2, RZ, 0x33, !PT ;  /* 0x00000002ff077212 */ /* 0x000fe200078e33ff */
[----:B------:R-:W-:-:S04]  /*0b20*/  VIADD R3, R2, 0x20 ;  /* 0x0000002002037836 */ /* 0x000fc80000000000 */
[----:B------:R-:W-:Y:S01]  /*0b30*/  IMAD.IADD R7, R7, 0x1, R4 ;  /* 0x0000000107077824 */ /* 0x000fe200078e0204 */
[----:B------:R-:W-:-:S04]  /*0b40*/  ISETP.GT.U32.AND P0, PT, R3, R4, PT ;  /* 0x000000040300720c */ /* 0x000fc80003f04070 */
        /* <DEDUP_REMOVED lines=10> */
[----:B------:R-:W-:Y:S01]  /*0bf0*/  @!P1 SHF.R.U32.HI R9, RZ, 0x3, R5 ;  /* 0x00000003ff099819 */ /* 0x000fe20000011605 */
[----:B------:R-:W1:Y:S03]  /*0c00*/  SHFL.DOWN PT, R7, R2, 0x2, R3 ;  /* 0x0840000002077989 */ /* 0x000e6600000e0003 */
[----:B------:R-:W-:Y:S02]  /*0c10*/  @!P1 LOP3.LUT R9, R9, 0x7c, RZ, 0xc0, !PT ;  /* 0x0000007c09099812 */ /* 0x000fe400078ec0ff */
[----:B-1----:R-:W-:Y:S02]  /*0c20*/  SEL R7, R7, RZ, !P0 ;  /* 0x000000ff07077207 */ /* 0x002fe40004000000 */
[----:B------:R-:W-:Y:S02]  /*0c30*/  ISETP.GT.AND P0, PT, R10, R3, PT ;  /* 0x000000030a00720c */ /* 0x000fe40003f04270 */
[----:B------:R-:W-:Y:S01]  /*0c40*/  @!P1 MOV R10, 0x400 ;  /* 0x00000400000a9802 */ /* 0x000fe20000000f00 */
[----:B------:R-:W-:-:S02]  /*0c50*/  IMAD.IADD R8, R2, 0x1, R7 ;  /* 0x0000000102087824 */ /* 0x000fc400078e0207 */
[----:B------:R-:W-:Y:S01]  /*0c60*/  VIADD R2, R12, 0x8 ;  /* 0x000000080c027836 */ /* 0x000fe20000000000 */
[----:B0-----:R-:W-:Y:S02]  /*0c70*/  @!P1 LEA R10, R11, R10, 0x18 ;  /* 0x0000000a0b0a9211 */ /* 0x001fe400078ec0ff */
        /* <DEDUP_REMOVED lines=11> */
[----:B0-----:R-:W-:-:S05]  /*0d30*/  SEL R7, R7, RZ, !P0 ;  /* 0x000000ff07077207 */ /* 0x001fca0004000000 */
[----:B------:R-:W-:-:S05]  /*0d40*/  IMAD.IADD R7, R2, 0x1, R7 ;  /* 0x0000000102077824 */ /* 0x000fca00078e0207 */
[----:B------:R0:W-:Y:S01]  /*0d50*/  @!P1 STS [R10+0x8], R7 ;  /* 0x000008070a009388 */ /* 0x0001e20000000800 */
[----:B------:R-:W-:Y:S06]  /*0d60*/  BAR.SYNC.DEFER_BLOCKING 0x0 ;  /* 0x0000000000007b1d */ /* 0x000fec0000010000 */
[----:B------:R-:W-:Y:S05]  /*0d70*/  @P5 BRA `(.L_x_324) ;  /* 0x0000001000245947 */ /* 0x000fea0003800000 */
[----:B------:R-:W1:Y:S01]  /*0d80*/  S2UR UR5, SR_CgaCtaId ;  /* 0x00000000000579c3 */ /* 0x000e620000008800 */
[----:B------:R-:W-:Y:S01]  /*0d90*/  UMOV UR4, 0x400 ;  /* 0x0000040000047882 */ /* 0x000fe20000000000 */
[C---:B------:R-:W-:Y:S02]  /*0da0*/  ISETP.GT.U32.AND P0, PT, R4.reuse, 0x40, PT ;  /* 0x000000400400780c */ /* 0x040fe40003f04070 */
[C---:B------:R-:W-:Y:S02]  /*0db0*/  ISETP.GT.U32.AND P6, PT, R4.reuse, 0x20, PT ;  /* 0x000000200400780c */ /* 0x040fe40003fc4070 */
[C---:B------:R-:W-:Y:S02]  /*0dc0*/  ISETP.GT.U32.AND P4, PT, R4.reuse, 0x60, PT ;  /* 0x000000600400780c */ /* 0x040fe40003f84070 */
[----:B------:R-:W-:Y:S02]  /*0dd0*/  ISETP.GT.U32.AND P2, PT, R4, 0x80, PT ;  /* 0x000000800400780c */ /* 0x000fe40003f44070 */
[----:B------:R-:W-:-:S02]  /*0de0*/  ISETP.GT.U32.AND.EX P0, PT, R0, RZ, PT, P0 ;  /* 0x000000ff0000720c */ /* 0x000fc40003f04100 */
[----:B------:R-:W-:Y:S02]  /*0df0*/  ISETP.GT.U32.AND.EX P6, PT, R0, RZ, PT, P6 ;  /* 0x000000ff0000720c */ /* 0x000fe40003fc4160 */
[C---:B------:R-:W-:Y:S02]  /*0e00*/  ISETP.GT.U32.AND P3, PT, R4.reuse, 0xa0, PT ;  /* 0x000000a00400780c */ /* 0x040fe40003f64070 */
[----:B------:R-:W-:Y:S02]  /*0e10*/  ISETP.GT.U32.AND P1, PT, R4, 0xc0, PT ;  /* 0x000000c00400780c */ /* 0x000fe40003f24070 */
[C---:B------:R-:W-:Y:S02]  /*0e20*/  ISETP.GT.U32.AND.EX P4, PT, R0.reuse, RZ, PT, P4 ;  /* 0x000000ff0000720c */ /* 0x040fe40003f84140 */
[C---:B------:R-:W-:Y:S02]  /*0e30*/  ISETP.GT.U32.AND.EX P2, PT, R0.reuse, RZ, PT, P2 ;  /* 0x000000ff0000720c */ /* 0x040fe40003f44120 */
[C---:B------:R-:W-:Y:S01]  /*0e40*/  ISETP.GT.U32.AND.EX P3, PT, R0.reuse, RZ, PT, P3 ;  /* 0x000000ff0000720c */ /* 0x040fe20003f64130 */
[----:B-1----:R-:W-:Y:S01]  /*0e50*/  ULEA UR4, UR5, UR4, 0x18 ;  /* 0x0000000405047291 */ /* 0x002fe2000f8ec0ff */
[----:B------:R-:W-:-:S08]  /*0e60*/  ISETP.GT.U32.AND.EX P1, PT, R0, RZ, PT, P1 ;  /* 0x000000ff0000720c */ /* 0x000fd00003f24110 */
[----:B0-----:R-:W0:Y:S04]  /*0e70*/  LDS.128 R8, [UR4+0x10] ;  /* 0x00001004ff087984 */ /* 0x001e280008000c00 */
[----:B------:R-:W1:Y:S04]  /*0e80*/  LDS R5, [UR4+0xc] ;  /* 0x00000c04ff057984 */ /* 0x000e680008000800 */
[----:B------:R-:W2:Y:S01]  /*0e90*/  LDS.64 R2, [UR4+0x20] ;  /* 0x00002004ff027984 */ /* 0x000ea20008000a00 */
[----:B0-----:R-:W-:Y:S02]  /*0ea0*/  SEL R8, R8, RZ, P0 ;  /* 0x000000ff08087207 */ /* 0x001fe40000000000 */
[----:B------:R-:W-:-:S02]  /*0eb0*/  ISETP.GT.U32.AND P0, PT, R4, 0xe0, PT ;  /* 0x000000e00400780c */ /* 0x000fc40003f04070 */
[----:B-1----:R-:W-:Y:S02]  /*0ec0*/  SEL R6, R5, RZ, P6 ;  /* 0x000000ff05067207 */ /* 0x002fe40003000000 */
[----:B------:R-:W-:Y:S02]  /*0ed0*/  SEL R9, R9, RZ, P4 ;  /* 0x000000ff09097207 */ /* 0x000fe40002000000 */
[----:B------:R-:W-:Y:S02]  /*0ee0*/  IADD3 R6, PT, PT, R8, R6, R7 ;  /* 0x0000000608067210 */ /* 0x000fe40007ffe007 */
[----:B------:R-:W-:Y:S02]  /*0ef0*/  SEL R10, R10, RZ, P2 ;  /* 0x000000ff0a0a7207 */ /* 0x000fe40001000000 */
[----:B------:R-:W-:Y:S02]  /*0f00*/  ISETP.GT.U32.AND.EX P0, PT, R0, RZ, PT, P0 ;  /* 0x000000ff0000720c */ /* 0x000fe40003f04100 */
[----:B------:R-:W-:-:S02]  /*0f10*/  SEL R11, R11, RZ, P3 ;  /* 0x000000ff0b0b7207 */ /* 0x000fc40001800000 */
[----:B------:R-:W-:Y:S02]  /*0f20*/  IADD3 R6, PT, PT, R10, R6, R9 ;  /* 0x000000060a067210 */ /* 0x000fe40007ffe009 */
[----:B--2---:R-:W-:Y:S02]  /*0f30*/  SEL R2, R2, RZ, P1 ;  /* 0x000000ff02027207 */ /* 0x004fe40000800000 */
[----:B------:R-:W-:Y:S02]  /*0f40*/  SEL R3, R3, RZ, P0 ;  /* 0x000000ff03037207 */ /* 0x000fe40000000000 */
[----:B------:R-:W-:-:S05]  /*0f50*/  IADD3 R2, PT, PT, R2, R6, R11 ;  /* 0x0000000602027210 */ /* 0x000fca0007ffe00b */
[----:B------:R-:W-:Y:S01]  /*0f60*/  IMAD.IADD R7, R2, 0x1, R3 ;  /* 0x0000000102077824 */ /* 0x000fe200078e0203 */
[----:B------:R-:W-:Y:S06]  /*0f70*/  BRA `(.L_x_324) ;  /* 0x0000000c00a47947 */ /* 0x000fec0003800000 */
.L_x_310:
[----:B------:R-:W0:Y:S01]  /*0f80*/  S2R R8, SR_TID.X ;  /* 0x0000000000087919 */ /* 0x000e220000002100 */
[----:B------:R-:W0:Y:S02]  /*0f90*/  LDC.64 R2, c[0x0][0x380] ;  /* 0x0000e000ff027b82 */ /* 0x000e240000000a00 */
[----:B0-----:R-:W-:-:S05]  /*0fa0*/  IMAD.WIDE.U32 R2, R8, 0x4, R2 ;  /* 0x0000000408027825 */ /* 0x001fca00078e0002 */
        /* <DEDUP_REMOVED lines=16> */
[----:B--2---:R-:W-:-:S04]  /*10b0*/  IADD3 R5, PT, PT, R7, R6, R5 ;  /* 0x0000000607057210 */ /* 0x004fc80007ffe005 */
[----:B---3--:R-:W-:Y:S01]  /*10c0*/  IADD3 R5, PT, PT, R12, R9, R5 ;  /* 0x000000090c057210 */ /* 0x008fe20007ffe005 */
[----:B------:R-:W-:Y:S01]  /*10d0*/  IMAD.MOV.U32 R9, RZ, RZ, 0x1000 ;  /* 0x00001000ff097424 */ /* 0x000fe200078e00ff */
[----:B------:R-:W-:-:S04]  /*10e0*/  IADD3 R12, P1, PT, R4, -0x1000, RZ ;  /* 0xfffff000040c7810 */ /* 0x000fc80007f3e0ff */
[----:B------:R-:W-:Y:S02]  /*10f0*/  ISETP.GE.U32.AND P0, PT, R12, 0x1000, PT ;  /* 0x000010000c00780c */ /* 0x000fe40003f06070 */
[----:B----4-:R-:W-:Y:S01]  /*1100*/  IADD3 R5, PT, PT, R14, R11, R5 ;  /* 0x0000000b0e057210 */ /* 0x010fe20007ffe005 */
[----:B------:R-:W-:Y:S01]  /*1110*/  IMAD.MOV.U32 R11, RZ, RZ, RZ ;  /* 0x000000ffff0b7224 */ /* 0x000fe200078e00ff */
[----:B------:R-:W-:-:S04]  /*1120*/  IADD3.X R14, PT, PT, R0, -0x1, RZ, P1, !PT ;  /* 0xffffffff000e7810 */ /* 0x000fc80000ffe4ff */
[----:B------:R-:W-:Y:S02]  /*1130*/  ISETP.GE.U32.AND.EX P0, PT, R14, RZ, PT, P0 ;  /* 0x000000ff0e00720c */ /* 0x000fe40003f06100 */
[----:B-----5:R-:W-:-:S04]  /*1140*/  IADD3 R5, PT, PT, R16, R13, R5 ;  /* 0x0000000d10057210 */ /* 0x020fc80007ffe005 */
[----:B------:R-:W-:-:S04]  /*1150*/  IADD3 R5, PT, PT, R18, R15, R5 ;  /* 0x0000000f12057210 */ /* 0x000fc80007ffe005 */
[----:B------:R-:W-:-:S04]  /*1160*/  IADD3 R5, PT, PT, R20, R17, R5 ;  /* 0x0000001114057210 */ /* 0x000fc80007ffe005 */
[----:B------:R-:W-:-:S05]  /*1170*/  IADD3 R5, PT, PT, R22, R19, R5 ;  /* 0x0000001316057210 */ /* 0x000fca0007ffe005 */
[----:B------:R-:W-:Y:S01]  /*1180*/  IMAD.IADD R10, R10, 0x1, R5 ;  /* 0x000000010a0a7824 */ /* 0x000fe200078e0205 */
[----:B------:R-:W-:Y:S06]  /*1190*/  @!P0 BRA `(.L_x_325) ;  /* 0x0000000000a08947 */ /* 0x000fec0003800000 */
[----:B------:R-:W0:Y:S01]  /*11a0*/  LDC.64 R4, c[0x0][0x390] ;  /* 0x0000e400ff047b82 */ /* 0x000e220000000a00 */
[----:B------:R-:W-:Y:S02]  /*11b0*/  IMAD.MOV.U32 R9, RZ, RZ, 0x1000 ;  /* 0x00001000ff097424 */ /* 0x000fe400078e00ff */
[----:B------:R-:W-:-:S07]  /*11c0*/  IMAD.MOV.U32 R11, RZ, RZ, RZ ;  /* 0x000000ffff0b7224 */ /* 0x000fce00078e00ff */
.L_x_327:
[----:B------:R-:W-:-:S04]  /*11d0*/  LEA R6, P0, R9, R2, 0x2 ;  /* 0x0000000209067211 */ /* 0x000fc800078010ff */
[----:B------:R-:W-:-:S05]  /*11e0*/  LEA.HI.X R7, R9, R3, R11, 0x2, P0 ;  /* 0x0000000309077211 */ /* 0x000fca00000f140b */
        /* <DEDUP_REMOVED lines=16> */
[----:B--2---:R-:W-:-:S02]  /*12f0*/  IADD3 R25, PT, PT, R26, R25, R10 ;  /* 0x000000191a197210 */ /* 0x004fc40007ffe00a */
[----:B0-----:R-:W-:-:S04]  /*1300*/  IADD3 R10, P1, PT, -R9, R4, RZ ;  /* 0x00000004090a7210 */ /* 0x001fc80007f3e1ff */
[----:B------:R-:W-:Y:S02]  /*1310*/  ISETP.GE.U32.AND P0, PT, R10, 0x1000, PT ;  /* 0x000010000a00780c */ /* 0x000fe40003f06070 */
[----:B---3--:R-:W-:-:S04]  /*1320*/  IADD3 R25, PT, PT, R28, R27, R25 ;  /* 0x0000001b1c197210 */ /* 0x008fc80007ffe019 */
[----:B----4-:R-:W-:-:S04]  /*1330*/  IADD3 R23, PT, PT, R23, R24, R25 ;  /* 0x0000001817177210 */ /* 0x010fc80007ffe019 */
[----:B-----5:R-:W-:Y:S01]  /*1340*/  IADD3 R21, PT, PT, R21, R0, R23 ;  /* 0x0000000015157210 */ /* 0x020fe20007ffe017 */
[----:B------:R-:W-:-:S04]  /*1350*/  IMAD.MOV.U32 R0, RZ, RZ, R5 ;  /* 0x000000ffff007224 */ /* 0x000fc800078e0005 */
[----:B------:R-:W-:Y:S01]  /*1360*/  IMAD.X R10, R0, 0x1, ~R11, P1 ;  /* 0x00000001000a7824 */ /* 0x000fe200008e0e0b */
[----:B------:R-:W-:-:S04]  /*1370*/  IADD3 R13, PT, PT, R16, R13, R21 ;  /* 0x0000000d100d7210 */ /* 0x000fc80007ffe015 */
[----:B------:R-:W-:Y:S02]  /*1380*/  ISETP.GE.U32.AND.EX P0, PT, R10, RZ, PT, P0 ;  /* 0x000000ff0a00720c */ /* 0x000fe40003f06100 */
[----:B------:R-:W-:-:S04]  /*1390*/  IADD3 R13, PT, PT, R18, R15, R13 ;  /* 0x0000000f120d7210 */ /* 0x000fc80007ffe00d */
[----:B------:R-:W-:-:S04]  /*13a0*/  IADD3 R13, PT, PT, R20, R17, R13 ;  /* 0x00000011140d7210 */ /* 0x000fc80007ffe00d */
[----:B------:R-:W-:-:S03]  /*13b0*/  IADD3 R10, PT, PT, R22, R19, R13 ;  /* 0x00000013160a7210 */ /* 0x000fc60007ffe00d */
[----:B------:R-:W-:Y:S05]  /*13c0*/  @!P0 BRA `(.L_x_326) ;  /* 0x0000000400e88947 */ /* 0x000fea0003800000 */
[----:B------:R-:W-:-:S05]  /*13d0*/  IADD3 R9, P0, PT, R9, 0x1000, RZ ;  /* 0x0000100009097810 */ /* 0x000fca0007f1e0ff */
[----:B------:R-:W-:Y:S01]  /*13e0*/  IMAD.X R11, RZ, RZ, R11, P0 ;  /* 0x000000ffff0b7224 */ /* 0x000fe200000e060b */
[----:B------:R-:W-:-:S04]  /*13f0*/  ISETP.GT.U32.AND P0, PT, R9, R12, PT ;  /* 0x0000000c0900720c */ /* 0x000fc80003f04070 */
[----:B------:R-:W-:-:S13]  /*1400*/  ISETP.GT.U32.AND.EX P0, PT, R11, R14, PT, P0 ;  /* 0x0000000e0b00720c */ /* 0x000fda0003f04100 */
[----:B------:R-:W-:Y:S05]  /*1410*/  @!P0 BRA `(.L_x_327) ;  /* 0xfffffffc006c8947 */ /* 0x000fea000383ffff */
.L_x_325:
[----:B------:R-:W-:Y:S01]  /*1420*/  IMAD.IADD R3, R4, 0x1, -R9 ;  /* 0x0000000104037824 */ /* 0x000fe200078e0a09 */
[----:B------:R-:W-:Y:S01]  /*1430*/  ISETP.GE.U32.AND P1, PT, R9, R4, PT ;  /* 0x000000040900720c */ /* 0x000fe20003f26070 */
[----:B------:R-:W-:Y:S03]  /*1440*/  BSSY.RECONVERGENT B1, `(.L_x_326) ;  /* 0x0000072000017945 */ /* 0x000fe60003800200 */
[----:B------:R-:W-:-:S04]  /*1450*/  ISETP.GE.AND P0, PT, R8, R3, PT ;  /* 0x000000030800720c */ /* 0x000fc80003f06270 */
[----:B------:R-:W-:-:S13]  /*1460*/  ISETP.GE.U32.OR.EX P0, PT, R11, R0, P0, P1 ;  /* 0x000000000b00720c */ /* 0x000fda0000706510 */
[----:B------:R-:W-:Y:S05]  /*1470*/  @P0 BRA `(.L_x_328) ;  /* 0x0000000400b80947 */ /* 0x000fea0003800000 */
[----:B------:R-:W-:Y:S01]  /*1480*/  LOP3.LUT R0, RZ, R8, RZ, 0x33, !PT ;  /* 0x00000008ff007212 */ /* 0x000fe200078e33ff */
[----:B------:R-:W-:Y:S03]  /*1490*/  BSSY.RECONVERGENT B2, `(.L_x_329) ;  /* 0x0000031000027945 */ /* 0x000fe60003800200 */
[----:B------:R-:W-:-:S04]  /*14a0*/  IADD3 R0, PT, PT, -R9, R4, R0 ;  /* 0x0000000409007210 */ /* 0x000fc80007ffe100 */
[C---:B------:R-:W-:Y:S02]  /*14b0*/  ISETP.GE.U32.AND P0, PT, R0.reuse, 0xf00, PT ;  /* 0x00000f000000780c */ /* 0x040fe40003f06070 */
[----:B------:R-:W-:Y:S01]  /*14c0*/  LEA.HI R4, R0, 0x1, RZ, 0x18 ;  /* 0x0000000100047811 */ /* 0x000fe200078fc0ff */
[----:B------:R-:W-:-:S03]  /*14d0*/  IMAD.MOV.U32 R0, RZ, RZ, R8 ;  /* 0x000000ffff007224 */ /* 0x000fc600078e0008 */
[----:B------:R-:W-:-:S04]  /*14e0*/  LOP3.LUT R24, R4, 0xf, RZ, 0xc0, !PT ;  /* 0x0000000f04187812 */ /* 0x000fc800078ec0ff */
[----:B------:R-:W-:-:S03]  /*14f0*/  ISETP.NE.AND P1, PT, R24, RZ, PT ;  /* 0x000000ff1800720c */ /* 0x000fc60003f25270 */
[----:B------:R-:W-:Y:S10]  /*1500*/  @!P0 BRA `(.L_x_330) ;  /* 0x0000000000a48947 */ /* 0x000ff40003800000 */
[----:B------:R-:W0:Y:S01]  /*1510*/  LDCU.64 UR4, c[0x0][0x380] ;  /* 0x00007000ff0477ac */ /* 0x000e220008000a00 */
[----:B------:R-:W-:Y:S02]  /*1520*/  IADD3 R3, P0, PT, R8, R9, RZ ;  /* 0x0000000908037210 */ /* 0x000fe40007f1e0ff */
[----:B------:R-:W-:-:S03]  /*1530*/  LOP3.LUT R6, R4, 0x1fffff0, RZ, 0xc0, !PT ;  /* 0x01fffff004067812 */ /* 0x000fc600078ec0ff */
[----:B------:R-:W-:Y:S02]  /*1540*/  IMAD.X R0, RZ, RZ, R11, P0 ;  /* 0x000000ffff007224 */ /* 0x000fe400000e060b */
[----:B------:R-:W-:Y:S01]  /*1550*/  IMAD.MOV R6, RZ, RZ, -R6 ;  /* 0x000000ffff067224 */ /* 0x000fe200078e0a06 */
[----:B0-----:R-:W-:-:S04]  /*1560*/  LEA R15, P2, R3, UR4, 0x2 ;  /* 0x00000004030f7c11 */ /* 0x001fc8000f8410ff */
[----:B------:R-:W-:Y:S02]  /*1570*/  IADD3 R15, P0, PT, R15, 0x2000, RZ ;  /* 0x000020000f0f7810 */ /* 0x000fe40007f1e0ff */
[----:B------:R-:W-:Y:S01]  /*1580*/  LEA.HI.X R3, R3, UR5, R0, 0x2, P2 ;  /* 0x0000000503037c11 */ /* 0x000fe200090f1400 */
[----:B------:R-:W-:-:S04]  /*1590*/  IMAD.MOV.U32 R0, RZ, RZ, R8 ;  /* 0x000000ffff007224 */ /* 0x000fc800078e0008 */
[----:B------:R-:W-:-:S07]  /*15a0*/  IMAD.X R3, RZ, RZ, R3, P0 ;  /* 0x000000ffff037224 */ /* 0x000fce00000e0603 */
.L_x_331:
        /* <DEDUP_REMOVED lines=31> */
.L_x_330:
[----:B------:R-:W-:Y:S05]  /*17a0*/  BSYNC.RECONVERGENT B2 ;  /* 0x0000000000027941 */ /* 0x000fea0003800200 */
.L_x_329:
[----:B------:R-:W-:Y:S05]  /*17b0*/  @!P1 BRA `(.L_x_328) ;  /* 0x0000000000e89947 */ /* 0x000fea0003800000 */
[----:B------:R-:W-:Y:S01]  /*17c0*/  ISETP.GE.U32.AND P0, PT, R24, 0x8, PT ;  /* 0x000000081800780c */ /* 0x000fe20003f06070 */
[----:B------:R-:W-:Y:S01]  /*17d0*/  BSSY.RECONVERGENT B2, `(.L_x_332) ;  /* 0x0000016000027945 */ /* 0x000fe20003800200 */
[----:B------:R-:W-:-:S04]  /*17e0*/  LOP3.LUT R17, R4, 0x7, RZ, 0xc0, !PT ;  /* 0x0000000704117812 */ /* 0x000fc800078ec0ff */
[----:B------:R-:W-:-:S07]  /*17f0*/  ISETP.NE.AND P1, PT, R17, RZ, PT ;  /* 0x000000ff1100720c */ /* 0x000fce0003f25270 */
[----:B------:R-:W-:Y:S06]  /*1800*/  @!P0 BRA `(.L_x_333) ;  /* 0x0000000000488947 */ /* 0x000fec0003800000 */
[----:B------:R-:W0:Y:S01]  /*1810*/  LDCU.64 UR4, c[0x0][0x380] ;  /* 0x00007000ff0477ac */ /* 0x000e220008000a00 */
[----:B------:R-:W-:-:S05]  /*1820*/  IADD3 R3, P0, PT, R0, R9, RZ ;  /* 0x0000000900037210 */ /* 0x000fca0007f1e0ff */
[----:B------:R-:W-:Y:S01]  /*1830*/  IMAD.X R6, RZ, RZ, R11, P0 ;  /* 0x000000ffff067224 */ /* 0x000fe200000e060b */
        /* <DEDUP_REMOVED lines=15> */
.L_x_333:
[----:B------:R-:W-:Y:S05]  /*1930*/  BSYNC.RECONVERGENT B2 ;  /* 0x0000000000027941 */ /* 0x000fea0003800200 */
.L_x_332:
        /* <DEDUP_REMOVED lines=18> */
.L_x_335:
[----:B------:R-:W-:Y:S05]  /*1a60*/  BSYNC.RECONVERGENT B2 ;  /* 0x0000000000027941 */ /* 0x000fea0003800200 */
.L_x_334:
[----:B------:R-:W-:Y:S05]  /*1a70*/  @!P1 BRA `(.L_x_328) ;  /* 0x0000000000389947 */ /* 0x000fea0003800000 */
[----:B------:R-:W0:Y:S01]  /*1a80*/  LDCU.64 UR4, c[0x0][0x380] ;  /* 0x00007000ff0477ac */ /* 0x000e220008000a00 */
[----:B------:R-:W-:Y:S01]  /*1a90*/  IADD3 R5, P0, PT, R0, R9, RZ ;  /* 0x0000000900057210 */ /* 0x000fe20007f1e0ff */
[----:B------:R-:W-:-:S04]  /*1aa0*/  IMAD.MOV R0, RZ, RZ, -R6 ;  /* 0x000000ffff007224 */ /* 0x000fc800078e0a06 */
[----:B------:R-:W-:Y:S01]  /*1ab0*/  IMAD.X R4, RZ, RZ, R11, P0 ;  /* 0x000000ffff047224 */ /* 0x000fe200000e060b */
[----:B0-----:R-:W-:-:S04]  /*1ac0*/  LEA R2, P1, R5, UR4, 0x2 ;  /* 0x0000000405027c11 */ /* 0x001fc8000f8210ff */
[----:B------:R-:W-:-:S09]  /*1ad0*/  LEA.HI.X R5, R5, UR5, R4, 0x2, P1 ;  /* 0x0000000505057c11 */ /* 0x000fd200088f1404 */
.L_x_336:
[----:B------:R-:W-:-:S06]  /*1ae0*/  IMAD.MOV.U32 R3, RZ, RZ, R5 ;  /* 0x000000ffff037224 */ /* 0x000fcc00078e0005 */
[----:B------:R0:W2:Y:S01]  /*1af0*/  LDG.E R3, desc[UR6][R2.64] ;  /* 0x0000000602037981 */ /* 0x0000a2000c1e1900 */
[----:B------:R-:W-:-:S05]  /*1b00*/  VIADD R0, R0, 0x1 ;  /* 0x0000000100007836 */ /* 0x000fca0000000000 */
[----:B------:R-:W-:Y:S02]  /*1b10*/  ISETP.NE.AND P0, PT, R0, RZ, PT ;  /* 0x000000ff0000720c */ /* 0x000fe40003f05270 */
[----:B0-----:R-:W-:-:S05]  /*1b20*/  IADD3 R2, P1, PT, R2, 0x400, RZ ;  /* 0x0000040002027810 */ /* 0x001fca0007f3e0ff */
[----:B------:R-:W-:Y:S02]  /*1b30*/  IMAD.X R5, RZ, RZ, R5, P1 ;  /* 0x000000ffff057224 */ /* 0x000fe400008e0605 */
[----:B--2---:R-:W-:-:S04]  /*1b40*/  IMAD.IADD R10, R3, 0x1, R10 ;  /* 0x00000001030a7824 */ /* 0x004fc800078e020a */
[----:B------:R-:W-:Y:S05]  /*1b50*/  @P0 BRA `(.L_x_336) ;  /* 0xfffffffc00e00947 */ /* 0x000fea000383ffff */
.L_x_328:
[----:B------:R-:W-:Y:S05]  /*1b60*/  BSYNC.RECONVERGENT B1 ;  /* 0x0000000000017941 */ /* 0x000fea0003800200 */
.L_x_326:
[----:B------:R-:W0:Y:S01]  /*1b70*/  S2R R6, SR_LANEID ;  /* 0x0000000000067919 */ /* 0x000e220000000000 */
[----:B------:R-:W-:Y:S01]  /*1b80*/  ISETP.NE.AND P5, PT, R8, RZ, PT ;  /* 0x000000ff0800720c */ /* 0x000fe20003fa5270 */
        /* <DEDUP_REMOVED lines=39> */
[----:B------:R-:W-:-:S07]  /*1e00*/  IMAD.IADD R7, R0, 0x1, R3 ;  /* 0x0000000100077824 */ /* 0x000fce00078e0203 */
.L_x_324:
[----:B------:R-:W-:Y:S05]  /*1e10*/  BSYNC.RECONVERGENT B0 ;  /* 0x0000000000007941 */ /* 0x000fea0003800200 */
.L_x_309:
[----:B------:R-:W-:Y:S05]  /*1e20*/  @P5 EXIT ;  /* 0x000000000000594d */ /* 0x000fea0003800000 */
[----:B------:R-:W3:Y:S01]  /*1e30*/  LDC.64 R2, c[0x0][0x388] ;  /* 0x0000e200ff027b82 */ /* 0x000ee20000000a00 */
[----:B------:R-:W0:Y:S02]  /*1e40*/  LDCU UR4, c[0x0][0x39c] ;  /* 0x00007380ff0477ac */ /* 0x000e240008000800 */
[----:B012---:R-:W-:-:S05]  /*1e50*/  VIADD R7, R7, UR4 ;  /* 0x0000000407077c36 */ /* 0x007fca0008000000 */
[----:B---3--:R-:W-:Y:S01]  /*1e60*/  STG.E desc[UR6][R2.64], R7 ;  /* 0x0000000702007986 */ /* 0x008fe2000c101906 */
[----:B------:R-:W-:Y:S05]  /*1e70*/  EXIT ;  /* 0x000000000000794d */ /* 0x000fea0003800000 */
.L_x_337:
        /* <DEDUP_REMOVED lines=16> */
.L_x_1458:


//--------------------- .text._ZN3cub18CUB_300001_SM_10006detail6reduce28DeviceReduceSingleTileKernelINS2_10policy_hubIijN4cuda3std3__44plusIiEEE10Policy1000EPiSC_iS9_iiNS7_10__identityEEEvT0_T1_T2_T3_T4_T6_ --------------------------
	.section	.text._ZN3cub18CUB_300001_SM_10006detail6reduce28DeviceReduceSingleTileKernelINS2_10policy_hubIijN4cuda3std3__44plusIiEEE10Policy1000EPiSC_iS9_iiNS7_10__identityEEEvT0_T1_T2_T3_T4_T6_,"ax",@progbits
	.align	128
        .global         _ZN3cub18CUB_300001_SM_10006detail6reduce28DeviceReduceSingleTileKernelINS2_10policy_hubIijN4cuda3std3__44plusIiEEE10Policy1000EPiSC_iS9_iiNS7_10__identityEEEvT0_T1_T2_T3_T4_T6_
        .type           _ZN3cub18CUB_300001_SM_10006detail6reduce28DeviceReduceSingleTileKernelINS2_10policy_hubIijN4cuda3std3__44plusIiEEE10Policy1000EPiSC_iS9_iiNS7_10__identityEEEvT0_T1_T2_T3_T4_T6_,@function
        .size           _ZN3cub18CUB_300001_SM_10006detail6reduce28DeviceReduceSingleTileKernelINS2_10policy_hubIijN4cuda3std3__44plusIiEEE10Policy1000EPiSC_iS9_iiNS7_10__identityEEEvT0_T1_T2_T3_T4_T6_,(.L_x_1459 - _ZN3cub18CUB_300001_SM_10006detail6reduce28DeviceReduceSingleTileKernelINS2_10policy_hubIijN4cuda3std3__44plusIiEEE10Policy1000EPiSC_iS9_iiNS7_10__identityEEEvT0_T1_T2_T3_T4_T6_)
        .other          _ZN3cub18CUB_300001_SM_10006detail6reduce28DeviceReduceSingleTileKernelINS2_10policy_hubIijN4cuda3std3__44plusIiEEE10Policy1000EPiSC_iS9_iiNS7_10__identityEEEvT0_T1_T2_T3_T4_T6_,@"STO_CUDA_ENTRY STV_DEFAULT"
_ZN3cub18CUB_300001_SM_10006detail6reduce28DeviceReduceSingleTileKernelINS2_10policy_hubIijN4cuda3std3__44plusIiEEE10Policy1000EPiSC_iS9_iiNS7_10__identityEEEvT0_T1_T2_T3_T4_T6_:
.text._ZN3cub18CUB_300001_SM_10006detail6reduce28DeviceReduceSingleTileKernelINS2_10policy_hubIijN4cuda3std3__44plusIiEEE10Policy1000EPiSC_iS9_iiNS7_10__identityEEEvT0_T1_T2_T3_T4_T6_:
        /* <DEDUP_REMOVED lines=13> */
.L_x_338:
        /* <DEDUP_REMOVED lines=16> */
.L_x_343:
[----:B------:R-:W-:Y:S05]  /*01d0*/  BSYNC.RECONVERGENT B1 ;  /* 0x0000000000017941 */ /* 0x000fea0003800200 */
.L_x_342:
        /* <DEDUP_REMOVED lines=16> */
.L_x_348:
        /* <DEDUP_REMOVED lines=9> */
.L_x_347:
[----:B------:R-:W-:Y:S05]  /*0370*/  BSYNC.RECONVERGENT B2 ;  /* 0x0000000000027941 */ /* 0x000fea0003800200 */
.L_x_346:
        /* <DEDUP_REMOVED lines=8> */
.L_x_351:
        /* <DEDUP_REMOVED lines=35> */
.L_x_350:
[----:B------:R-:W-:Y:S05]  /*0630*/  BSYNC.RECONVERGENT B2 ;  /* 0x0000000000027941 */ /* 0x000fea0003800200 */
.L_x_349:
        /* <DEDUP_REMOVED lines=22> */
.L_x_353:
[----:B------:R-:W-:Y:S05]  /*07a0*/  BSYNC.RECONVERGENT B2 ;  /* 0x0000000000027941 */ /* 0x000fea0003800200 */
.L_x_352:
        /* <DEDUP_REMOVED lines=10> */
.L_x_345:
[----:B------:R-:W-:Y:S05]  /*0850*/  BSYNC.RECONVERGENT B1 ;  /* 0x0000000000017941 */ /* 0x000fea0003800200 */
.L_x_344:
        /* <DEDUP_REMOVED lines=45> */
.L_x_354:
        /* <DEDUP_REMOVED lines=67> */
.L_x_341:
        /* <DEDUP_REMOVED lines=22> */
.L_x_358:
        /* <DEDUP_REMOVED lines=20> */
.L_x_356:
        /* <DEDUP_REMOVED lines=20> */
.L_x_362:
        /* <DEDUP_REMOVED lines=8> */
.L_x_361:
[----:B------:R-:W-:Y:S05]  /*13c0*/  BSYNC.RECONVERGENT B2 ;  /* 0x0000000000027941 */ /* 0x000fea0003800200 */
.L_x_360:
        /* <DEDUP_REMOVED lines=16> */
.L_x_365:
        /* <DEDUP_REMOVED lines=39> */
.L_x_364:
[----:B------:R-:W-:Y:S05]  /*1740*/  BSYNC.RECONVERGENT B2 ;  /* 0x0000000000027941 */ /* 0x000fea0003800200 */
.L_x_363:
        /* <DEDUP_REMOVED lines=27> */
.L_x_367:
[----:B------:R-:W-:Y:S05]  /*1900*/  BSYNC.RECONVERGENT B2 ;  /* 0x0000000000027941 */ /* 0x000fea0003800200 */
.L_x_366:
        /* <DEDUP_REMOVED lines=10> */
.L_x_359:
[----:B------:R-:W-:Y:S05]  /*19b0*/  BSYNC.RECONVERGENT B1 ;  /* 0x0000000000017941 */ /* 0x000fea0003800200 */
.L_x_357:
        /* <DEDUP_REMOVED lines=43> */
.L_x_340:
        /* <DEDUP_REMOVED lines=12> */
.L_x_370:
[----:B------:R-:W-:Y:S05]  /*1d30*/  BSYNC.RECONVERGENT B1 ;  /* 0x0000000000017941 */ /* 0x000fea0003800200 */
.L_x_369:
        /* <DEDUP_REMOVED lines=16> */
.L_x_375:
        /* <DEDUP_REMOVED lines=9> */
.L_x_374:
[----:B------:R-:W-:Y:S05]  /*1ed0*/  BSYNC.RECONVERGENT B2 ;  /* 0x0000000000027941 */ /* 0x000fea0003800200 */
.L_x_373:
        /* <DEDUP_REMOVED lines=8> */
.L_x_378:
        /* <DEDUP_REMOVED lines=35> */
.L_x_377:
[----:B------:R-:W-:Y:S05]  /*2190*/  BSYNC.RECONVERGENT B2 ;  /* 0x0000000000027941 */ /* 0x000fea0003800200 */
.L_x_376:
        /* <DEDUP_REMOVED lines=22> */
.L_x_380:
[----:B------:R-:W-:Y:S05]  /*2300*/  BSYNC.RECONVERGENT B2 ;  /* 0x0000000000027941 */ /* 0x000fea0003800200 */
.L_x_379:
        /* <DEDUP_REMOVED lines=10> */
.L_x_372:
[----:B------:R-:W-:Y:S05]  /*23b0*/  BSYNC.RECONVERGENT B1 ;  /* 0x0000000000017941 */ /* 0x000fea0003800200 */
.L_x_371:
        /* <DEDUP_REMOVED lines=45> */
.L_x_381:
        /* <DEDUP_REMOVED lines=67> */
.L_x_368:
        /* <DEDUP_REMOVED lines=33> */
.L_x_384:
        /* <DEDUP_REMOVED lines=32> */
.L_x_382:
        /* <DEDUP_REMOVED lines=20> */
.L_x_388:
        /* <DEDUP_REMOVED lines=8> */
.L_x_387:
[----:B------:R-:W-:Y:S05]  /*3090*/  BSYNC.RECONVERGENT B2 ;  /* 0x0000000000027941 */ /* 0x000fea0003800200 */
.L_x_386:
        /* <DEDUP_REMOVED lines=16> */
.L_x_391:
        /* <DEDUP_REMOVED lines=39> */
.L_x_390:
[----:B------:R-:W-:Y:S05]  /*3410*/  BSYNC.RECONVERGENT B2 ;  /* 0x0000000000027941 */ /* 0x000fea0003800200 */
.L_x_389:
        /* <DEDUP_REMOVED lines=27> */
.L_x_393:
[----:B------:R-:W-:Y:S05]  /*35d0*/  BSYNC.RECONVERGENT B2 ;  /* 0x0000000000027941 */ /* 0x000fea0003800200 */
.L_x_392:
        /* <DEDUP_REMOVED lines=10> */
.L_x_385:
[----:B------:R-:W-:Y:S05]  /*3680*/  BSYNC.RECONVERGENT B1 ;  /* 0x0000000000017941 */ /* 0x000fea0003800200 */
.L_x_383:
        /* <DEDUP_REMOVED lines=42> */
.L_x_355:
[----:B------:R-:W-:Y:S05]  /*3930*/  BSYNC.RECONVERGENT B0 ;  /* 0x0000000000007941 */ /* 0x000fea0003800200 */
.L_x_339:
[----:B------:R-:W-:Y:S05]  /*3940*/  @P0 EXIT ;  /* 0x000000000000094d */ /* 0x000fea0003800000 */
[----:B-1----:R-:W1:Y:S01]  /*3950*/  LDC.64 R4, c[0x0][0x388] ;  /* 0x0000e200ff047b82 */ /* 0x002e620000000a00 */
[----:B------:R-:W0:Y:S02]  /*3960*/  LDCU UR4, c[0x0][0x398] ;  /* 0x00007300ff0477ac */ /* 0x000e240008000800 */
[----:B0-234-:R-:W-:-:S05]  /*3970*/  VIADD R3, R3, UR4 ;  /* 0x0000000403037c36 */ /* 0x01dfca0008000000 */
[----:B-1----:R-:W-:Y:S01]  /*3980*/  STG.E desc[UR6][R4.64], R3 ;  /* 0x0000000304007986 */ /* 0x002fe2000c101906 */
[----:B------:R-:W-:Y:S05]  /*3990*/  EXIT ;  /* 0x000000000000794d */ /* 0x000fea0003800000 */
.L_x_394:
        /* <DEDUP_REMOVED lines=14> */
.L_x_1459:


//--------------------- .text._ZN3cub18CUB_300001_SM_10006detail6reduce18DeviceReduceKernelINS2_10policy_hubIijN4cuda3std3__44plusIiEEE10Policy1000EN6thrust24THRUST_300001_SM_1000_NS6detail15normal_iteratorINSD_10device_ptrIiEEEEjS9_iNS7_10__identityEEEvT0_PT3_T1_NS0_13GridEvenShareISN_EET2_T4_ --------------------------
	.section	.text._ZN3cub18CUB_300001_SM_10006detail6reduce18DeviceReduceKernelINS2_10policy_hubIijN4cuda3std3__44plusIiEEE10Policy1000EN6thrust24THRUST_300001_SM_1000_NS6detail15normal_iteratorINSD_10device_ptrIiEEEEjS9_iNS7_10__identityEEEvT0_PT3_T1_NS0_13GridEvenShareISN_EET2_T4_,"ax",@progbits
	.align	128
        .global         _ZN3cub18CUB_300001_SM_10006detail6reduce18DeviceReduceKernelINS2_10policy_hubIijN4cuda3std3__44plusIiEEE10Policy1000EN6thrust24THRUST_300001_SM_1000_NS6detail15normal_iteratorINSD_10device_ptrIiEEEEjS9_iNS7_10__identityEEEvT0_PT3_T1_NS0_13GridEvenShareISN_EET2_T4_
        .type           _ZN3cub18CUB_300001_SM_10006detail6reduce18DeviceReduceKernelINS2_10policy_hubIijN4cuda3std3__44plusIiEEE10Policy1000EN6thrust24THRUST_300001_SM_1000_NS6detail15normal_iteratorINSD_10device_ptrIiEEEEjS9_iNS7_10__identityEEEvT0_PT3_T1_NS0_13GridEvenShareISN_EET2_T4_,@function
        .size           _ZN3cub18CUB_300001_SM_10006detail6reduce18DeviceReduceKernelINS2_10policy_hubIijN4cuda3std3__44plusIiEEE10Policy1000EN6thrust24THRUST_300001_SM_1000_NS6detail15normal_iteratorINSD_10device_ptrIiEEEEjS9_iNS7_10__identityEEEvT0_PT3_T1_NS0_13GridEvenShareISN_EET2_T4_,(.L_x_1460 - _ZN3cub18CUB_300001_SM_10006detail6reduce18DeviceReduceKernelINS2_10policy_hubIijN4cuda3std3__44plusIiEEE10Policy1000EN6thrust24THRUST_300001_SM_1000_NS6detail15normal_iteratorINSD_10device_ptrIiEEEEjS9_iNS7_10__identityEEEvT0_PT3_T1_NS0_13GridEvenShareISN_EET2_T4_)
        .other          _ZN3cub18CUB_300001_SM_10006detail6reduce18DeviceReduceKernelINS2_10policy_hubIijN4cuda3std3__44plusIiEEE10Policy1000EN6thrust24THRUST_300001_SM_1000_NS6detail15normal_iteratorINSD_10device_ptrIiEEEEjS9_iNS7_10__identityEEEvT0_PT3_T1_NS0_13GridEvenShareISN_EET2_T4_,@"STO_CUDA_ENTRY STV_DEFAULT"
_ZN3cub18CUB_300001_SM_10006detail6reduce18DeviceReduceKernelINS2_10policy_hubIijN4cuda3std3__44plusIiEEE10Policy1000EN6thrust24THRUST_300001_SM_1000_NS6detail15normal_iteratorINSD_10device_ptrIiEEEEjS9_iNS7_10__identityEEEvT0_PT3_T1_NS0_13GridEvenShareISN_EET2_T4_:
.text._ZN3cub18CUB_300001_SM_10006detail6reduce18DeviceReduceKernelINS2_10policy_hubIijN4cuda3std3__44plusIiEEE10Policy1000EN6thrust24THRUST_300001_SM_1000_NS6detail15normal_iteratorINSD_10device_ptrIiEEEEjS9_iNS7_10__identityEEEvT0_PT3_T1_NS0_13GridEvenShareISN_EET2_T4_:
[----:B------:R-:W-:Y:S01]  /*0000*/  LDC R1, c[0x0][0x37c] ;  /* 0x0000df00ff017b82 */ /* 0x000fe20000000800 */
[----:B------:R-:W0:Y:S07]  /*0010*/  S2R R3, SR_CTAID.X ;  /* 0x0000000000037919 */ /* 0x000e2e0000002500 */
[----:B------:R-:W1:Y:S01]  /*0020*/  LDC.64 R8, c[0x0][0x3a8] ;  /* 0x0000ea00ff087b82 */ /* 0x000e620000000a00 */
[----:B------:R-:W2:Y:S01]  /*0030*/  LDCU.64 UR6, c[0x0][0x358] ;  /* 0x00006b00ff0677ac */ /* 0x000ea20008000a00 */
[----:B------:R-:W-:Y:S01]  /*0040*/  BSSY.RECONVERGENT B0, `(.L_x_395) ;  /* 0x0000236000007945 */ /* 0x000fe20003800200 */
[----:B-1----:R-:W-:-:S02]  /*0050*/  IMAD.SHL.U32 R13, R9, 0x1000, RZ ;  /* 0x00001000090d7824 */ /* 0x002fc400078e00ff */
[----:B0-----:R-:W-:-:S05]  /*0060*/  IMAD R0, R3, -0x1000, R8 ;  /* 0xfffff00003007824 */ /* 0x001fca00078e0208 */
[----:B------:R-:W-:-:S13]  /*0070*/  ISETP.GT.U32.AND P0, PT, R0, 0xfff, PT ;  /* 0x00000fff0000780c */ /* 0x000fda0003f04070 */
[----:B--2---:R-:W-:Y:S05]  /*0080*/  @P0 BRA `(.L_x_396) ;  /* 0x0000001000540947 */ /* 0x004fea0003800000 */
[----:B------:R-:W0:Y:S01]  /*0090*/  S2R R2, SR_TID.X ;  /* 0x0000000000027919 */ /* 0x000e220000002100 */
[----:B------:R-:W-:Y:S01]  /*00a0*/  BSSY.RECONVERGENT B1, `(.L_x_397) ;  /* 0x000000a000017945 */ /* 0x000fe20003800200 */
[----:B------:R-:W-:Y:S01]  /*00b0*/  IMAD.MOV.U32 R14, RZ, RZ, RZ ;  /* 0x000000ffff0e7224 */ /* 0x000fe200078e00ff */
[----:B0-----:R-:W-:Y:S01]  /*00c0*/  ISETP.GE.U32.AND P0, PT, R2, R0, PT ;  /* 0x000000000200720c */ /* 0x001fe20003f06070 */
[----:B------:R-:W-:-:S12]  /*00d0*/  IMAD.MOV.U32 R4, RZ, RZ, R2 ;  /* 0x000000ffff047224 */ /* 0x000fd800078e0002 */
[----:B------:R-:W-:Y:S05]  /*00e0*/  @P0 BRA `(.L_x_398) ;  /* 0x0000000000140947 */ /* 0x000fea0003800000 */
[----:B------:R-:W0:Y:S01]  /*00f0*/  LDC.64 R14, c[0x0][0x380] ;  /* 0x0000e000ff0e7b82 */ /* 0x000e220000000a00 */
[----:B------:R-:W-:-:S04]  /*0100*/  IMAD R5, R3, 0x1000, R2 ;  /* 0x0000100003057824 */ /* 0x000fc800078e0202 */
[----:B0-----:R-:W-:-:S06]  /*0110*/  IMAD.WIDE.U32 R14, R5, 0x4, R14 ;  /* 0x00000004050e7825 */ /* 0x001fcc00078e000e */
[----:B------:R0:W5:Y:S01]  /*0120*/  LDG.E R14, desc[UR6][R14.64] ;  /* 0x000000060e0e7981 */ /* 0x000162000c1e1900 */
[----:B------:R-:W-:-:S07]  /*0130*/  VIADD R4, R2, 0x100 ;  /* 0x0000010002047836 */ /* 0x000fce0000000000 */
.L_x_398:
[----:B------:R-:W-:Y:S05]  /*0140*/  BSYNC.RECONVERGENT B1 ;  /* 0x0000000000017941 */ /* 0x000fea0003800200 */
.L_x_397:
[----:B------:R-:W-:Y:S01]  /*0150*/  ISETP.GE.U32.AND P0, PT, R4, R0, PT ;  /* 0x000000000400720c */ /* 0x000fe20003f06070 */
[----:B------:R-:W-:-:S12]  /*0160*/  BSSY.RECONVERGENT B1, `(.L_x_399) ;  /* 0x0000097000017945 */ /* 0x000fd80003800200 */
[----:B------:R-:W-:Y:S05]  /*0170*/  @P0 BRA `(.L_x_400) ;  /* 0x0000000800540947 */ /* 0x000fea0003800000 */
[----:B------:R-:W-:Y:S01]  /*0180*/  LOP3.LUT R5, RZ, R4, RZ, 0x33, !PT ;  /* 0x00000004ff057212 */ /* 0x000fe200078e33ff */
[----:B------:R-:W-:Y:S04]  /*0190*/  BSSY.RECONVERGENT B2, `(.L_x_401) ;  /* 0x000004b000027945 */ /* 0x000fe80003800200 */
[----:B------:R-:W-:-:S04]  /*01a0*/  IMAD.IADD R8, R5, 0x1, R8 ;  /* 0x0000000105087824 */ /* 0x000fc800078e0208 */
[----:B------:R-:W-:-:S05]  /*01b0*/  IMAD R8, R3, -0x1000, R8 ;  /* 0xfffff00003087824 */ /* 0x000fca00078e0208 */
[C---:B------:R-:W-:Y:S02]  /*01c0*/  ISETP.GE.U32.AND P0, PT, R8.reuse, 0xf00, PT ;  /* 0x00000f000800780c */ /* 0x040fe40003f06070 */
[----:B------:R-:W-:-:S04]  /*01d0*/  LEA.HI R5, R8, 0x1, RZ, 0x18 ;  /* 0x0000000108057811 */ /* 0x000fc800078fc0ff */
[----:B------:R-:W-:-:S07]  /*01e0*/  LOP3.LUT R6, R5, 0xf, RZ, 0xc0, !PT ;  /* 0x0000000f05067812 */ /* 0x000fce00078ec0ff */
[----:B------:R-:W-:Y:S05]  /*01f0*/  @!P0 BRA `(.L_x_402) ;  /* 0x0000000400108947 */ /* 0x000fea0003800000 */
[----:B------:R-:W-:Y:S01]  /*0200*/  LOP3.LUT R8, R5, 0x1fffff0, RZ, 0xc0, !PT ;  /* 0x01fffff005087812 */ /* 0x000fe200078ec0ff */
[----:B------:R-:W-:Y:S01]  /*0210*/  BSSY.RECONVERGENT B3, `(.L_x_403) ;  /* 0x0000041000037945 */ /* 0x000fe20003800200 */
[----:B------:R-:W-:Y:S01]  /*0220*/  LOP3.LUT R7, R4, 0x800, RZ, 0xfc, !PT ;  /* 0x0000080004077812 */ /* 0x000fe200078efcff */
[----:B------:R-:W-:Y:S01]  /*0230*/  IMAD R4, R3, 0x1000, R4 ;  /* 0x0000100003047824 */ /* 0x000fe200078e0204 */
[----:B------:R-:W-:-:S07]  /*0240*/  IADD3 R8, PT, PT, -R8, RZ, RZ ;  /* 0x000000ff08087210 */ /* 0x000fce0007ffe1ff */
.L_x_404:
[----:B------:R-:W1:Y:S01]  /*0250*/  LDC.64 R12, c[0x0][0x380] ;  /* 0x0000e000ff0c7b82 */ /* 0x000e620000000a00 */
[----:B------:R-:W-:-:S04]  /*0260*/  VIADD R21, R4, 0x100 ;  /* 0x0000010004157836 */ /* 0x000fc80000000000 */
[----:B-1----:R-:W-:-:S04]  /*0270*/  IMAD.WIDE.U32 R20, R21, 0x4, R12 ;  /* 0x0000000415147825 */ /* 0x002fc800078e000c */
[C---:B------:R-:W-:Y:S01]  /*0280*/  IMAD.WIDE.U32 R16, R4.reuse, 0x4, R12 ;  /* 0x0000000404107825 */ /* 0x040fe200078e000c */
[----:B0-----:R-:W2:Y:S04]  /*0290*/  LDG.E R15, desc[UR6][R20.64] ;  /* 0x00000006140f7981 */ /* 0x001ea8000c1e1900 */
[----:B------:R0:W2:Y:S01]  /*02a0*/  LDG.E R9, desc[UR6][R16.64] ;  /* 0x0000000610097981 */ /* 0x0000a2000c1e1900 */
[C---:B------:R-:W-:Y:S02]  /*02b0*/  VIADD R29, R4.reuse, 0x600 ;  /* 0x00000600041d7836 */ /* 0x040fe40000000000 */
[C---:B------:R-:W-:Y:S01]  /*02c0*/  VIADD R27, R4.reuse, 0x300 ;  /* 0x00000300041b7836 */ /* 0x040fe20000000000 */
[C---:B------:R-:W-:Y:S01]  /*02d0*/  IADD3 R28, PT, PT, R4.reuse, 0x800, RZ ;  /* 0x00000800041c7810 */ /* 0x040fe20007ffe0ff */
[----:B------:R-:W-:-:S02]  /*02e0*/  VIADD R11, R4, 0x200 ;  /* 0x00000200040b7836 */ /* 0x000fc40000000000 */
[----:B------:R-:W-:-:S04]  /*02f0*/  IMAD.WIDE.U32 R26, R27, 0x4, R12 ;  /* 0x000000041b1a7825 */ /* 0x000fc800078e000c */
[--C-:B0-----:R-:W-:Y:S02]  /*0300*/  IMAD.WIDE.U32 R16, R29, 0x4, R12.reuse ;  /* 0x000000041d107825 */ /* 0x101fe400078e000c */
[----:B------:R-:W3:Y:S02]  /*0310*/  LDG.E R26, desc[UR6][R26.64] ;  /* 0x000000061a1a7981 */ /* 0x000ee4000c1e1900 */
[C---:B------:R-:W-:Y:S02]  /*0320*/  VIADD R19, R4.reuse, 0x400 ;  /* 0x0000040004137836 */ /* 0x040fe40000000000 */
[C---:B------:R-:W-:Y:S01]  /*0330*/  VIADD R23, R4.reuse, 0x500 ;  /* 0x0000050004177836 */ /* 0x040fe20000000000 */
[----:B------:R0:W4:Y:S01]  /*0340*/  LDG.E R22, desc[UR6][R16.64] ;  /* 0x0000000610167981 */ /* 0x000122000c1e1900 */
[----:B------:R-:W-:Y:S02]  /*0350*/  VIADD R29, R4, 0x700 ;  /* 0x00000700041d7836 */ /* 0x000fe40000000000 */
[----:B------:R-:W-:-:S04]  /*0360*/  IMAD.WIDE.U32 R10, R11, 0x4, R12 ;  /* 0x000000040b0a7825 */ /* 0x000fc800078e000c */
[--C-:B------:R-:W-:Y:S01]  /*0370*/  IMAD.WIDE.U32 R18, R19, 0x4, R12.reuse ;  /* 0x0000000413127825 */ /* 0x100fe200078e000c */
[----:B------:R1:W3:Y:S03]  /*0380*/  LDG.E R25, desc[UR6][R10.64] ;  /* 0x000000060a197981 */ /* 0x0002e6000c1e1900 */
[--C-:B------:R-:W-:Y:S01]  /*0390*/  IMAD.WIDE.U32 R20, R23, 0x4, R12.reuse ;  /* 0x0000000417147825 */ /* 0x100fe200078e000c */
[----:B------:R-:W4:Y:S03]  /*03a0*/  LDG.E R24, desc[UR6][R18.64] ;  /* 0x0000000612187981 */ /* 0x000f26000c1e1900 */
[--C-:B0-----:R-:W-:Y:S01]  /*03b0*/  IMAD.WIDE.U32 R16, R29, 0x4, R12.reuse ;  /* 0x000000041d107825 */ /* 0x101fe200078e000c */
[----:B------:R0:W4:Y:S03]  /*03c0*/  LDG.E R23, desc[UR6][R20.64] ;  /* 0x0000000614177981 */ /* 0x000126000c1e1900 */
[----:B------:R-:W-:Y:S01]  /*03d0*/  IMAD.WIDE.U32 R28, R28, 0x4, R12 ;  /* 0x000000041c1c7825 */ /* 0x000fe200078e000c */
[----:B------:R-:W4:Y:S03]  /*03e0*/  LDG.E R19, desc[UR6][R16.64] ;  /* 0x0000000610137981 */ /* 0x000f26000c1e1900 */
[----:B------:R-:W-:-:S02]  /*03f0*/  VIADD R27, R4, 0xa00 ;  /* 0x00000a00041b7836 */ /* 0x000fc40000000000 */
[----:B-1----:R-:W-:Y:S01]  /*0400*/  VIADD R11, R4, 0x900 ;  /* 0x00000900040b7836 */ /* 0x002fe20000000000 */
[----:B------:R1:W4:Y:S01]  /*0410*/  LDG.E R18, desc[UR6][R28.64] ;  /* 0x000000061c127981 */ /* 0x000322000c1e1900 */
[----:B0-----:R-:W-:-:S04]  /*0420*/  IMAD.WIDE.U32 R20, R27, 0x4, R12 ;  /* 0x000000041b147825 */ /* 0x001fc800078e000c */
[----:B------:R-:W-:Y:S02]  /*0430*/  VIADD R27, R4, 0xb00 ;  /* 0x00000b00041b7836 */ /* 0x000fe40000000000 */
[----:B------:R-:W-:-:S04]  /*0440*/  IMAD.WIDE.U32 R10, R11, 0x4, R12 ;  /* 0x000000040b0a7825 */ /* 0x000fc800078e000c */
[----:B-1----:R-:W-:Y:S02]  /*0450*/  VIADD R29, R4, 0xc00 ;  /* 0x00000c00041d7836 */ /* 0x002fe40000000000 */
[----:B------:R-:W4:Y:S02]  /*0460*/  LDG.E R11, desc[UR6][R10.64] ;  /* 0x000000060a0b7981 */ /* 0x000f24000c1e1900 */
[----:B------:R-:W-:-:S06]  /*0470*/  IMAD.WIDE.U32 R16, R29, 0x4, R12 ;  /* 0x000000041d107825 */ /* 0x000fcc00078e000c */
[----:B------:R0:W4:Y:S04]  /*0480*/  LDG.E R16, desc[UR6][R16.64] ;  /* 0x0000000610107981 */ /* 0x000128000c1e1900 */
[----:B------:R1:W4:Y:S01]  /*0490*/  LDG.E R10, desc[UR6][R20.64] ;  /* 0x00000006140a7981 */ /* 0x000322000c1e1900 */
[----:B0-----:R-:W-:Y:S01]  /*04a0*/  VIADD R17, R4, 0xf00 ;  /* 0x00000f0004117836 */ /* 0x001fe20000000000 */
[----:B--2--5:R-:W-:Y:S01]  /*04b0*/  IADD3 R9, PT, PT, R15, R9, R14 ;  /* 0x000000090f097210 */ /* 0x024fe20007ffe00e */
[----:B------:R-:W-:-:S04]  /*04c0*/  IMAD.WIDE.U32 R14, R27, 0x4, R12 ;  /* 0x000000041b0e7825 */ /* 0x000fc800078e000c */
[----:B------:R-:W-:Y:S02]  /*04d0*/  VIADD R27, R4, 0xd00 ;  /* 0x00000d00041b7836 */ /* 0x000fe40000000000 */
[----:B------:R-:W2:Y:S02]  /*04e0*/  LDG.E R15, desc[UR6][R14.64] ;  /* 0x000000060e0f7981 */ /* 0x000ea4000c1e1900 */
[----:B------:R-:W-:-:S04]  /*04f0*/  IMAD.WIDE.U32 R28, R27, 0x4, R12 ;  /* 0x000000041b1c7825 */ /* 0x000fc800078e000c */
[----:B------:R-:W-:Y:S02]  /*0500*/  VIADD R27, R4, 0xe00 ;  /* 0x00000e00041b7836 */ /* 0x000fe40000000000 */
[----:B------:R-:W2:Y:S02]  /*0510*/  LDG.E R29, desc[UR6][R28.64] ;  /* 0x000000061c1d7981 */ /* 0x000ea4000c1e1900 */
[----:B-1----:R-:W-:-:S04]  /*0520*/  IMAD.WIDE.U32 R20, R27, 0x4, R12 ;  /* 0x000000041b147825 */ /* 0x002fc800078e000c */
[----:B------:R-:W-:Y:S02]  /*0530*/  IMAD.WIDE.U32 R12, R17, 0x4, R12 ;  /* 0x00000004110c7825 */ /* 0x000fe400078e000c */
[----:B------:R-:W2:Y:S04]  /*0540*/  LDG.E R20, desc[UR6][R20.64] ;  /* 0x0000000614147981 */ /* 0x000ea8000c1e1900 */
[----:B------:R-:W2:Y:S01]  /*0550*/  LDG.E R12, desc[UR6][R12.64] ;  /* 0x000000060c0c7981 */ /* 0x000ea2000c1e1900 */
[----:B---3--:R-:W-:Y:S02]  /*0560*/  IADD3 R9, PT, PT, R26, R25, R9 ;  /* 0x000000191a097210 */ /* 0x008fe40007ffe009 */
[----:B------:R-:W-:Y:S02]  /*0570*/  IADD3 R8, PT, PT, R8, 0x10, RZ ;  /* 0x0000001008087810 */ /* 0x000fe40007ffe0ff */
[----:B----4-:R-:W-:-:S02]  /*0580*/  IADD3 R9, PT, PT, R23, R24, R9 ;  /* 0x0000001817097210 */ /* 0x010fc40007ffe009 */
[----:B------:R-:W-:Y:S02]  /*0590*/  ISETP.NE.AND P0, PT, R8, RZ, PT ;  /* 0x000000ff0800720c */ /* 0x000fe40003f05270 */
[----:B------:R-:W-:Y:S01]  /*05a0*/  IADD3 R9, PT, PT, R19, R22, R9 ;  /* 0x0000001613097210 */ /* 0x000fe20007ffe009 */
[----:B------:R-:W-:Y:S02]  /*05b0*/  VIADD R7, R7, 0x1000 ;  /* 0x0000100007077836 */ /* 0x000fe40000000000 */
[----:B------:R-:W-:Y:S01]  /*05c0*/  VIADD R4, R4, 0x1000 ;  /* 0x0000100004047836 */ /* 0x000fe20000000000 */
[----:B------:R-:W-:-:S04]  /*05d0*/  IADD3 R9, PT, PT, R11, R18, R9 ;  /* 0x000000120b097210 */ /* 0x000fc80007ffe009 */
[----:B--2---:R-:W-:-:S04]  /*05e0*/  IADD3 R9, PT, PT, R15, R10, R9 ;  /* 0x0000000a0f097210 */ /* 0x004fc80007ffe009 */
[----:B------:R-:W-:-:S04]  /*05f0*/  IADD3 R9, PT, PT, R29, R16, R9 ;  /* 0x000000101d097210 */ /* 0x000fc80007ffe009 */
[----:B------:R-:W-:Y:S01]  /*0600*/  IADD3 R14, PT, PT, R12, R20, R9 ;  /* 0x000000140c0e7210 */ /* 0x000fe20007ffe009 */
[----:B------:R-:W-:Y:S06]  /*0610*/  @P0 BRA `(.L_x_404) ;  /* 0xfffffffc000c0947 */ /* 0x000fec000383ffff */
[----:B------:R-:W-:Y:S05]  /*0620*/  BSYNC.RECONVERGENT B3 ;  /* 0x0000000000037941 */ /* 0x000fea0003800200 */
.L_x_403:
[----:B------:R-:W-:-:S07]  /*0630*/  VIADD R4, R7, 0xfffff800 ;  /* 0xfffff80007047836 */ /* 0x000fce0000000000 */
.L_x_402:
[----:B------:R-:W-:Y:S05]  /*0640*/  BSYNC.RECONVERGENT B2 ;  /* 0x0000000000027941 */ /* 0x000fea0003800200 */
.L_x_401:
[----:B------:R-:W-:-:S13]  /*0650*/  ISETP.NE.AND P0, PT, R6, RZ, PT ;  /* 0x000000ff0600720c */ /* 0x000fda0003f05270 */
[----:B------:R-:W-:Y:S05]  /*0660*/  @!P0 BRA `(.L_x_400) ;  /* 0x0000000400188947 */ /* 0x000fea0003800000 */
[----:B------:R-:W-:Y:S01]  /*0670*/  ISETP.GE.U32.AND P0, PT, R6, 0x8, PT ;  /* 0x000000080600780c */ /* 0x000fe20003f06070 */
[----:B------:R-:W-:Y:S01]  /*0680*/  BSSY.RECONVERGENT B2, `(.L_x_405) ;  /* 0x0000022000027945 */ /* 0x000fe20003800200 */
[----:B------:R-:W-:-:S04]  /*0690*/  LOP3.LUT R24, R5, 0x7, RZ, 0xc0, !PT ;  /* 0x0000000705187812 */ /* 0x000fc800078ec0ff */
[----:B------:R-:W-:-:S07]  /*06a0*/  ISETP.NE.AND P1, PT, R24, RZ, PT ;  /* 0x000000ff1800720c */ /* 0x000fce0003f25270 */
[----:B------:R-:W-:Y:S06]  /*06b0*/  @!P0 BRA `(.L_x_406) ;  /* 0x0000000000788947 */ /* 0x000fec0003800000 */
[----:B------:R-:W1:Y:S01]  /*06c0*/  LDC.64 R10, c[0x0][0x380] ;  /* 0x0000e000ff0a7b82 */ /* 0x000e620000000a00 */
[----:B------:R-:W-:-:S04]  /*06d0*/  IMAD R27, R3, 0x1000, R4 ;  /* 0x00001000031b7824 */ /* 0x000fc800078e0204 */
[C---:B------:R-:W-:Y:S02]  /*06e0*/  VIADD R21, R27.reuse, 0x100 ;  /* 0x000001001b157836 */ /* 0x040fe40000000000 */
[C---:B------:R-:W-:Y:S02]  /*06f0*/  VIADD R17, R27.reuse, 0x300 ;  /* 0x000003001b117836 */ /* 0x040fe40000000000 */
[C---:B------:R-:W-:Y:S01]  /*0700*/  VIADD R23, R27.reuse, 0x200 ;  /* 0x000002001b177836 */ /* 0x040fe20000000000 */
[C---:B------:R-:W-:Y:S01]  /*0710*/  IADD3 R7, PT, PT, R27.reuse, 0x400, RZ ;  /* 0x000004001b077810 */ /* 0x040fe20007ffe0ff */
[C---:B------:R-:W-:Y:S02]  /*0720*/  VIADD R9, R27.reuse, 0x500 ;  /* 0x000005001b097836 */ /* 0x040fe40000000000 */
[C---:B------:R-:W-:Y:S02]  /*0730*/  VIADD R25, R27.reuse, 0x600 ;  /* 0x000006001b197836 */ /* 0x040fe40000000000 */
[----:B-1----:R-:W-:-:S04]  /*0740*/  IMAD.WIDE.U32 R12, R27, 0x4, R10 ;  /* 0x000000041b0c7825 */ /* 0x002fc800078e000a */
[--C-:B------:R-:W-:Y:S01]  /*0750*/  IMAD.WIDE.U32 R20, R21, 0x4, R10.reuse ;  /* 0x0000000415147825 */ /* 0x100fe200078e000a */
[----:B0-----:R0:W2:Y:S03]  /*0760*/  LDG.E R15, desc[UR6][R12.64] ;  /* 0x000000060c0f7981 */ /* 0x0010a6000c1e1900 */
[--C-:B------:R-:W-:Y:S01]  /*0770*/  IMAD.WIDE.U32 R16, R17, 0x4, R10.reuse ;  /* 0x0000000411107825 */ /* 0x100fe200078e000a */
[----:B------:R-:W2:Y:S03]  /*0780*/  LDG.E R18, desc[UR6][R20.64] ;  /* 0x0000000614127981 */ /* 0x000ea6000c1e1900 */
[----:B------:R-:W-:Y:S02]  /*0790*/  IMAD.WIDE.U32 R22, R23, 0x4, R10 ;  /* 0x0000000417167825 */ /* 0x000fe400078e000a */
[----:B------:R-:W3:Y:S02]  /*07a0*/  LDG.E R16, desc[UR6][R16.64] ;  /* 0x0000000610107981 */ /* 0x000ee4000c1e1900 */
[----:B------:R-:W-:-:S02]  /*07b0*/  VIADD R27, R27, 0x700 ;  /* 0x000007001b1b7836 */ /* 0x000fc40000000000 */
[--C-:B------:R-:W-:Y:S01]  /*07c0*/  IMAD.WIDE.U32 R6, R7, 0x4, R10.reuse ;  /* 0x0000000407067825 */ /* 0x100fe200078e000a */
[----:B------:R-:W3:Y:S03]  /*07d0*/  LDG.E R19, desc[UR6][R22.64] ;  /* 0x0000000616137981 */ /* 0x000ee6000c1e1900 */
[--C-:B------:R-:W-:Y:S02]  /*07e0*/  IMAD.WIDE.U32 R8, R9, 0x4, R10.reuse ;  /* 0x0000000409087825 */ /* 0x100fe400078e000a */
[----:B------:R-:W4:Y:S02]  /*07f0*/  LDG.E R7, desc[UR6][R6.64] ;  /* 0x0000000606077981 */ /* 0x000f24000c1e1900 */
[--C-:B0-----:R-:W-:Y:S02]  /*0800*/  IMAD.WIDE.U32 R12, R25, 0x4, R10.reuse ;  /* 0x00000004190c7825 */ /* 0x101fe400078e000a */
[----:B------:R-:W4:Y:S02]  /*0810*/  LDG.E R8, desc[UR6][R8.64] ;  /* 0x0000000608087981 */ /* 0x000f24000c1e1900 */
[----:B------:R-:W-:-:S02]  /*0820*/  IMAD.WIDE.U32 R10, R27, 0x4, R10 ;  /* 0x000000041b0a7825 */ /* 0x000fc400078e000a */
[----:B------:R-:W4:Y:S04]  /*0830*/  LDG.E R13, desc[UR6][R12.64] ;  /* 0x000000060c0d7981 */ /* 0x000f28000c1e1900 */
[----:B------:R-:W4:Y:S01]  /*0840*/  LDG.E R10, desc[UR6][R10.64] ;  /* 0x000000060a0a7981 */ /* 0x000f22000c1e1900 */
[----:B------:R-:W-:Y:S01]  /*0850*/  VIADD R4, R4, 0x800 ;  /* 0x0000080004047836 */ /* 0x000fe20000000000 */
[----:B--2--5:R-:W-:-:S04]  /*0860*/  IADD3 R18, PT, PT, R18, R15, R14 ;  /* 0x0000000f12127210 */ /* 0x024fc80007ffe00e */
[----:B---3--:R-:W-:-:S04]  /*0870*/  IADD3 R18, PT, PT, R16, R19, R18 ;  /* 0x0000001310127210 */ /* 0x008fc80007ffe012 */
[----:B----4-:R-:W-:-:S04]  /*0880*/  IADD3 R18, PT, PT, R8, R7, R18 ;  /* 0x0000000708127210 */ /* 0x010fc80007ffe012 */
[----:B------:R-:W-:-:S07]  /*0890*/  IADD3 R14, PT, PT, R10, R13, R18 ;  /* 0x0000000d0a0e7210 */ /* 0x000fce0007ffe012 */
.L_x_406:
[----:B------:R-:W-:Y:S05]  /*08a0*/  BSYNC.RECONVERGENT B2 ;  /* 0x0000000000027941 */ /* 0x000fea0003800200 */
.L_x_405:
        /* <DEDUP_REMOVED lines=8> */
[C---:B------:R-:W-:Y:S01]  /*0930*/  VIADD R13, R11.reuse, 0x100 ;  /* 0x000001000b0d7836 */ /* 0x040fe20000000000 */
[C---:B------:R-:W-:Y:S01]  /*0940*/  IADD3 R17, PT, PT, R11.reuse, 0x300, RZ ;  /* 0x000003000b117810 */ /* 0x040fe20007ffe0ff */
[C---:B0-----:R-:W-:Y:S02]  /*0950*/  VIADD R15, R11.reuse, 0x200 ;  /* 0x000002000b0f7836 */ /* 0x041fe40000000000 */
[----:B-1----:R-:W-:-:S04]  /*0960*/  IMAD.WIDE.U32 R8, R11, 0x4, R6 ;  /* 0x000000040b087825 */ /* 0x002fc800078e0006 */
[--C-:B------:R-:W-:Y:S02]  /*0970*/  IMAD.WIDE.U32 R10, R13, 0x4, R6.reuse ;  /* 0x000000040d0a7825 */ /* 0x100fe400078e0006 */
[----:B------:R-:W2:Y:S02]  /*0980*/  LDG.E R9, desc[UR6][R8.64] ;  /* 0x0000000608097981 */ /* 0x000ea4000c1e1900 */
[--C-:B------:R-:W-:Y:S02]  /*0990*/  IMAD.WIDE.U32 R12, R15, 0x4, R6.reuse ;  /* 0x000000040f0c7825 */ /* 0x100fe400078e0006 */
[----:B------:R-:W2:Y:S02]  /*09a0*/  LDG.E R10, desc[UR6][R10.64] ;  /* 0x000000060a0a7981 */ /* 0x000ea4000c1e1900 */
[----:B------:R-:W-:Y:S02]  /*09b0*/  IMAD.WIDE.U32 R6, R17, 0x4, R6 ;  /* 0x0000000411067825 */ /* 0x000fe400078e0006 */
[----:B------:R-:W3:Y:S04]  /*09c0*/  LDG.E R13, desc[UR6][R12.64] ;  /* 0x000000060c0d7981 */ /* 0x000ee8000c1e1900 */
[----:B------:R-:W3:Y:S01]  /*09d0*/  LDG.E R6, desc[UR6][R6.64] ;  /* 0x0000000606067981 */ /* 0x000ee2000c1e1900 */
[----:B------:R-:W-:Y:S01]  /*09e0*/  VIADD R4, R4, 0x400 ;  /* 0x0000040004047836 */ /* 0x000fe20000000000 */
[----:B--2--5:R-:W-:-:S04]  /*09f0*/  IADD3 R14, PT, PT, R10, R9, R14 ;  /* 0x000000090a0e7210 */ /* 0x024fc80007ffe00e */
[----:B---3--:R-:W-:-:S07]  /*0a00*/  IADD3 R14, PT, PT, R6, R13, R14 ;  /* 0x0000000d060e7210 */ /* 0x008fce0007ffe00e */
.L_x_408:
[----:B------:R-:W-:Y:S05]  /*0a10*/  BSYNC.RECONVERGENT B2 ;  /* 0x0000000000027941 */ /* 0x000fea0003800200 */
.L_x_407:
[----:B------:R-:W-:Y:S05]  /*0a20*/  @!P1 BRA `(.L_x_400) ;  /* 0x0000000000289947 */ /* 0x000fea0003800000 */
[----:B------:R-:W1:Y:S01]  /*0a30*/  LDC.64 R6, c[0x0][0x380] ;  /* 0x0000e000ff067b82 */ /* 0x000e620000000a00 */
[----:B------:R-:W-:Y:S02]  /*0a40*/  IMAD R9, R3, 0x1000, R4 ;  /* 0x0000100003097824 */ /* 0x000fe400078e0204 */
[----:B------:R-:W-:-:S07]  /*0a50*/  IMAD.MOV R8, RZ, RZ, -R5 ;  /* 0x000000ffff087224 */ /* 0x000fce00078e0a05 */
.L_x_409:
[----:B-1----:R-:W-:-:S06]  /*0a60*/  IMAD.WIDE.U32 R4, R9, 0x4, R6 ;  /* 0x0000000409047825 */ /* 0x002fcc00078e0006 */
[----:B------:R-:W2:Y:S01]  /*0a70*/  LDG.E R5, desc[UR6][R4.64] ;  /* 0x0000000604057981 */ /* 0x000ea2000c1e1900 */
[----:B------:R-:W-:Y:S02]  /*0a80*/  VIADD R8, R8, 0x1 ;  /* 0x0000000108087836 */ /* 0x000fe40000000000 */
[----:B------:R-:W-:-:S03]  /*0a90*/  VIADD R9, R9, 0x100 ;  /* 0x0000010009097836 */ /* 0x000fc60000000000 */
[----:B------:R-:W-:Y:S01]  /*0aa0*/  ISETP.NE.AND P0, PT, R8, RZ, PT ;  /* 0x000000ff0800720c */ /* 0x000fe20003f05270 */
[----:B--2--5:R-:W-:-:S12]  /*0ab0*/  IMAD.IADD R14, R5, 0x1, R14 ;  /* 0x00000001050e7824 */ /* 0x024fd800078e020e */
[----:B------:R-:W-:Y:S05]  /*0ac0*/  @P0 BRA `(.L_x_409) ;  /* 0xfffffffc00e40947 */ /* 0x000fea000383ffff */
.L_x_400:
[----:B------:R-:W-:Y:S05]  /*0ad0*/  BSYNC.RECONVERGENT B1 ;  /* 0x0000000000017941 */ /* 0x000fea0003800200 */
.L_x_399:
[----:B------:R-:W-:-:S13]  /*0ae0*/  ISETP.GE.U32.AND P0, PT, R0, 0x100, PT ;  /* 0x000001000000780c */ /* 0x000fda0003f06070 */
[----:B------:R-:W-:Y:S05]  /*0af0*/  @!P0 BRA `(.L_x_410) ;  /* 0x0000000000ac8947 */ /* 0x000fea0003800000 */
[----:B------:R-:W1:Y:S01]  /*0b00*/  S2R R8, SR_LANEID ;  /* 0x0000000000087919 */ /* 0x000e620000000000 */
[----:B-----5:R-:W2:Y:S01]  /*0b10*/  SHFL.DOWN PT, R0, R14, 0x1, 0x1f ;  /* 0x08201f000e007f89 */ /* 0x020ea200000e0000 */
[C---:B-1----:R-:W-:Y:S02]  /*0b20*/  ISETP.GT.AND P0, PT, R8.reuse, 0x1e, PT ;  /* 0x0000001e0800780c */ /* 0x042fe40003f04270 */
[----:B------:R-:W-:Y:S02]  /*0b30*/  ISETP.NE.AND P1, PT, R8, RZ, PT ;  /* 0x000000ff0800720c */ /* 0x000fe40003f25270 */
[----:B--2---:R-:W-:Y:S02]  /*0b40*/  SEL R5, R0, RZ, !P0 ;  /* 0x000000ff00057207 */ /* 0x004fe40004000000 */
[----:B------:R-:W-:Y:S02]  /*0b50*/  ISETP.GT.AND P0, PT, R8, 0x1d, PT ;  /* 0x0000001d0800780c */ /* 0x000fe40003f04270 */
[----:B------:R-:W-:-:S05]  /*0b60*/  IADD3 R5, PT, PT, R5, R14, RZ ;  /* 0x0000000e05057210 */ /* 0x000fca0007ffe0ff */
[----:B------:R-:W1:Y:S02]  /*0b70*/  SHFL.DOWN PT, R0, R5, 0x2, 0x1f ;  /* 0x08401f0005007f89 */ /* 0x000e6400000e0000 */
[----:B------:R-:W-:Y:S01]  /*0b80*/  @!P1 MOV R6, 0x400 ;  /* 0x0000040000069802 */ /* 0x000fe20000000f00 */
[----:B------:R-:W2:Y:S01]  /*0b90*/  @!P1 S2R R9, SR_CgaCtaId ;  /* 0x0000000000099919 */ /* 0x000ea20000008800 */
[----:B-1----:R-:W-:Y:S02]  /*0ba0*/  SEL R0, R0, RZ, !P0 ;  /* 0x000000ff00007207 */ /* 0x002fe40004000000 */
[----:B------:R-:W-:-:S03]  /*0bb0*/  ISETP.GT.AND P0, PT, R8, 0x1b, PT ;  /* 0x0000001b0800780c */ /* 0x000fc60003f04270 */
[----:B------:R-:W-:-:S05]  /*0bc0*/  IMAD.IADD R0, R5, 0x1, R0 ;  /* 0x0000000105007824 */ /* 0x000fca00078e0200 */
[----:B------:R-:W1:Y:S01]  /*0bd0*/  SHFL.DOWN PT, R4, R0, 0x4, 0x1f ;  /* 0x08801f0000047f89 */ /* 0x000e6200000e0000 */
[----:B--2---:R-:W-:Y:S02]  /*0be0*/  @!P1 LEA R9, R9, R6, 0x18 ;  /* 0x0000000609099211 */ /* 0x004fe400078ec0ff */
[----:B-1----:R-:W-:Y:S02]  /*0bf0*/  SEL R7, R4, RZ, !P0 ;  /* 0x000000ff04077207 */ /* 0x002fe40004000000 */
[----:B------:R-:W-:-:S03]  /*0c00*/  ISETP.GT.AND P0, PT, R8, 0x17, PT ;  /* 0x000000170800780c */ /* 0x000fc60003f04270 */
[----:B------:R-:W-:Y:S01]  /*0c10*/  IMAD.IADD R7, R0, 0x1, R7 ;  /* 0x0000000100077824 */ /* 0x000fe200078e0207 */
[----:B------:R-:W-:-:S04]  /*0c20*/  @!P1 SHF.R.U32.HI R0, RZ, 0x3, R2 ;  /* 0x00000003ff009819 */ /* 0x000fc80000011602 */
[----:B------:R-:W1:Y:S01]  /*0c30*/  SHFL.DOWN PT, R4, R7, 0x8, 0x1f ;  /* 0x09001f0007047f89 */ /* 0x000e6200000e0000 */
[----:B------:R-:W-:-:S05]  /*0c40*/  @!P1 LOP3.LUT R0, R0, 0x7c, RZ, 0xc0, !PT ;  /* 0x0000007c00009812 */ /* 0x000fca00078ec0ff */
[----:B------:R-:W-:Y:S01]  /*0c50*/  @!P1 IMAD.IADD R0, R0, 0x1, R9 ;  /* 0x0000000100009824 */ /* 0x000fe200078e0209 */
[----:B-1----:R-:W-:Y:S02]  /*0c60*/  SEL R4, R4, RZ, !P0 ;  /* 0x000000ff04047207 */ /* 0x002fe40004000000 */
[----:B------:R-:W-:-:S03]  /*0c70*/  ISETP.GT.AND P0, PT, R8, 0xf, PT ;  /* 0x0000000f0800780c */ /* 0x000fc60003f04270 */
[----:B------:R-:W-:-:S05]  /*0c80*/  IMAD.IADD R4, R7, 0x1, R4 ;  /* 0x0000000107047824 */ /* 0x000fca00078e0204 */
[----:B------:R-:W1:Y:S02]  /*0c90*/  SHFL.DOWN PT, R5, R4, 0x10, 0x1f ;  /* 0x0a001f0004057f89 */ /* 0x000e6400000e0000 */
[----:B-1----:R-:W-:Y:S02]  /*0ca0*/  SEL R5, R5, RZ, !P0 ;  /* 0x000000ff05057207 */ /* 0x002fe40004000000 */
        /* <DEDUP_REMOVED lines=8> */
[----:B--2---:R-:W-:Y:S04]  /*0d30*/  LDS R0, [UR4+0xc] ;  /* 0x00000c04ff007984 */ /* 0x004fe80008000800 */
[----:B------:R-:W1:Y:S04]  /*0d40*/  LDS.128 R4, [UR4+0x10] ;  /* 0x00001004ff047984 */ /* 0x000e680008000c00 */
[----:B------:R-:W2:Y:S01]  /*0d50*/  LDS.64 R8, [UR4+0x20] ;  /* 0x00002004ff087984 */ /* 0x000ea20008000a00 */
[----:B-1----:R-:W-:-:S04]  /*0d60*/  IADD3 R0, PT, PT, R4, R0, R11 ;  /* 0x0000000004007210 */ /* 0x002fc80007ffe00b */
[----:B------:R-:W-:-:S04]  /*0d70*/  IADD3 R0, PT, PT, R6, R0, R5 ;  /* 0x0000000006007210 */ /* 0x000fc80007ffe005 */
[----:B--2---:R-:W-:-:S05]  /*0d80*/  IADD3 R0, PT, PT, R8, R0, R7 ;  /* 0x0000000008007210 */ /* 0x004fca0007ffe007 */
[----:B------:R-:W-:Y:S01]  /*0d90*/  IMAD.IADD R11, R0, 0x1, R9 ;  /* 0x00000001000b7824 */ /* 0x000fe200078e0209 */
[----:B------:R-:W-:Y:S06]  /*0da0*/  BRA `(.L_x_411) ;  /* 0x00000014007c7947 */ /* 0x000fec0003800000 */
.L_x_410:
[----:B------:R-:W-:Y:S01]  /*0db0*/  LOP3.LUT R4, R2, 0x3e0, RZ, 0xc0, !PT ;  /* 0x000003e002047812 */ /* 0x000fe200078ec0ff */
[----:B------:R-:W1:Y:S03]  /*0dc0*/  S2R R10, SR_LANEID ;  /* 0x00000000000a7919 */ /* 0x000e660000000000 */
[----:B------:R-:W-:Y:S02]  /*0dd0*/  LOP3.LUT R7, RZ, R4, RZ, 0x33, !PT ;  /* 0x00000004ff077212 */ /* 0x000fe400078e33ff */
[----:B------:R-:W-:-:S03]  /*0de0*/  IADD3 R5, PT, PT, R4, 0x20, RZ ;  /* 0x0000002004057810 */ /* 0x000fc60007ffe0ff */
[----:B------:R-:W-:Y:S01]  /*0df0*/  IMAD.IADD R7, R0, 0x1, R7 ;  /* 0x0000000100077824 */ /* 0x000fe200078e0207 */
[----:B------:R-:W-:-:S04]  /*0e00*/  ISETP.GT.U32.AND P0, PT, R5, R0, PT ;  /* 0x000000000500720c */ /* 0x000fc80003f04070 */
[----:B------:R-:W-:-:S05]  /*0e10*/  SEL R7, R7, 0x1f, P0 ;  /* 0x0000001f07077807 */ /* 0x000fca0000000000 */
[----:B-----5:R-:W2:Y:S01]  /*0e20*/  SHFL.DOWN PT, R4, R14, 0x1, R7 ;  /* 0x082000000e047989 */ /* 0x020ea200000e0007 */
[CC--:B-1----:R-:W-:Y:S01]  /*0e30*/  ISETP.GE.AND P0, PT, R10.reuse, R7.reuse, PT ;  /* 0x000000070a00720c */ /* 0x0c2fe20003f06270 */
[C---:B------:R-:W-:Y:S01]  /*0e40*/  VIADD R6, R10.reuse, 0x2 ;  /* 0x000000020a067836 */ /* 0x040fe20000000000 */
[C---:B------:R-:W-:Y:S01]  /*0e50*/  ISETP.NE.AND P1, PT, R10.reuse, RZ, PT ;  /* 0x000000ff0a00720c */ /* 0x040fe20003f25270 */
[----:B------:R-:W-:Y:S01]  /*0e60*/  VIADD R8, R10, 0x4 ;  /* 0x000000040a087836 */ /* 0x000fe20000000000 */
[----:B--2---:R-:W-:Y:S02]  /*0e70*/  SEL R5, R4, RZ, !P0 ;  /* 0x000000ff04057207 */ /* 0x004fe40004000000 */
[----:B------:R-:W-:-:S03]  /*0e80*/  ISETP.GT.AND P0, PT, R6, R7, PT ;  /* 0x000000070600720c */ /* 0x000fc60003f04270 */
[----:B------:R-:W-:-:S06]  /*0e90*/  IMAD.IADD R4, R5, 0x1, R14 ;  /* 0x0000000105047824 */ /* 0x000fcc00078e020e */
[----:B------:R-:W1:Y:S01]  /*0ea0*/  @!P1 S2R R11, SR_CgaCtaId ;  /* 0x00000000000b9919 */ /* 0x000e620000008800 */
[----:B------:R-:W-:Y:S01]  /*0eb0*/  @!P1 SHF.R.U32.HI R9, RZ, 0x3, R2 ;  /* 0x00000003ff099819 */ /* 0x000fe20000011602 */
[----:B------:R-:W2:Y:S03]  /*0ec0*/  SHFL.DOWN PT, R5, R4, 0x2, R7 ;  /* 0x0840000004057989 */ /* 0x000ea600000e0007 */
[----:B------:R-:W-:Y:S02]  /*0ed0*/  @!P1 LOP3.LUT R9, R9, 0x7c, RZ, 0xc0, !PT ;  /* 0x0000007c09099812 */ /* 0x000fe400078ec0ff */
[----:B--2---:R-:W-:Y:S02]  /*0ee0*/  SEL R5, R5, RZ, !P0 ;  /* 0x000000ff05057207 */ /* 0x004fe40004000000 */
[----:B------:R-:W-:-:S03]  /*0ef0*/  ISETP.GT.AND P0, PT, R8, R7, PT ;  /* 0x000000070800720c */ /* 0x000fc60003f04270 */
[----:B------:R-:W-:Y:S01]  /*0f00*/  IMAD.IADD R6, R4, 0x1, R5 ;  /* 0x0000000104067824 */ /* 0x000fe200078e0205 */
[----:B------:R-:W-:-:S04]  /*0f10*/  IADD3 R4, PT, PT, R10, 0x8, RZ ;  /* 0x000000080a047810 */ /* 0x000fc80007ffe0ff */
[----:B------:R-:W2:Y:S02]  /*0f20*/  SHFL.DOWN PT, R5, R6, 0x4, R7 ;  /* 0x0880000006057989 */ /* 0x000ea400000e0007 */
[----:B--2---:R-:W-:Y:S02]  /*0f30*/  SEL R5, R5, RZ, !P0 ;  /* 0x000000ff05057207 */ /* 0x004fe40004000000 */
[----:B------:R-:W-:-:S03]  /*0f40*/  ISETP.GT.AND P0, PT, R4, R7, PT ;  /* 0x000000070400720c */ /* 0x000fc60003f04270 */
[----:B------:R-:W-:Y:S02]  /*0f50*/  IMAD.IADD R8, R6, 0x1, R5 ;  /* 0x0000000106087824 */ /* 0x000fe400078e0205 */
[----:B------:R-:W-:Y:S01]  /*0f60*/  VIADD R6, R10, 0x10 ;  /* 0x000000100a067836 */ /* 0x000fe20000000000 */
[----:B------:R-:W-:Y:S02]  /*0f70*/  @!P1 MOV R10, 0x400 ;  /* 0x00000400000a9802 */ /* 0x000fe40000000f00 */
[----:B------:R-:W2:Y:S02]  /*0f80*/  SHFL.DOWN PT, R5, R8, 0x8, R7 ;  /* 0x0900000008057989 */ /* 0x000ea400000e0007 */
[----:B-1----:R-:W-:-:S05]  /*0f90*/  @!P1 LEA R10, R11, R10, 0x18 ;  /* 0x0000000a0b0a9211 */ /* 0x002fca00078ec0ff */
[----:B------:R-:W-:Y:S01]  /*0fa0*/  @!P1 IMAD.IADD R10, R9, 0x1, R10 ;  /* 0x00000001090a9824 */ /* 0x000fe200078e020a */
[----:B--2---:R-:W-:Y:S02]  /*0fb0*/  SEL R5, R5, RZ, !P0 ;  /* 0x000000ff05057207 */ /* 0x004fe40004000000 */
[----:B------:R-:W-:-:S03]  /*0fc0*/  ISETP.GT.AND P0, PT, R6, R7, PT ;  /* 0x000000070600720c */ /* 0x000fc60003f04270 */
[----:B------:R-:W-:-:S05]  /*0fd0*/  IMAD.IADD R4, R8, 0x1, R5 ;  /* 0x0000000108047824 */ /* 0x000fca00078e0205 */
[----:B------:R-:W1:Y:S02]  /*0fe0*/  SHFL.DOWN PT, R5, R4, 0x10, R7 ;  /* 0x0a00000004057989 */ /* 0x000e6400000e0007 */
[----:B-1----:R-:W-:Y:S02]  /*0ff0*/  SEL R5, R5, RZ, !P0 ;  /* 0x000000ff05057207 */ /* 0x002fe40004000000 */
[----:B------:R-:W-:-:S03]  /*1000*/  ISETP.NE.AND P0, PT, R2, RZ, PT ;  /* 0x000000ff0200720c */ /* 0x000fc60003f05270 */
[----:B------:R-:W-:-:S05]  /*1010*/  IMAD.IADD R11, R4, 0x1, R5 ;  /* 0x00000001040b7824 */ /* 0x000fca00078e0205 */
[----:B------:R1:W-:Y:S01]  /*1020*/  @!P1 STS [R10+0x8], R11 ;  /* 0x0000080b0a009388 */ /* 0x0003e20000000800 */
[----:B------:R-:W-:Y:S06]  /*1030*/  BAR.SYNC.DEFER_BLOCKING 0x0 ;  /* 0x0000000000007b1d */ /* 0x000fec0000010000 */
[----:B------:R-:W-:Y:S05]  /*1040*/  @P0 BRA `(.L_x_411) ;  /* 0x0000001000d40947 */ /* 0x000fea0003800000 */
[----:B------:R-:W2:Y:S01]  /*1050*/  S2UR UR5, SR_CgaCtaId ;  /* 0x00000000000579c3 */ /* 0x000ea20000008800 */
[----:B------:R-:W-:Y:S01]  /*1060*/  UMOV UR4, 0x400 ;  /* 0x0000040000047882 */ /* 0x000fe20000000000 */
[C---:B------:R-:W-:Y:S02]  /*1070*/  ISETP.GT.U32.AND P2, PT, R0.reuse, 0x40, PT ;  /* 0x000000400000780c */ /* 0x040fe40003f44070 */
[C---:B------:R-:W-:Y:S02]  /*1080*/  ISETP.GT.U32.AND P1, PT, R0.reuse, 0x20, PT ;  /* 0x000000200000780c */ /* 0x040fe40003f24070 */
[----:B------:R-:W-:Y:S01]  /*1090*/  ISETP.GT.U32.AND P3, PT, R0, 0x80, PT ;  /* 0x000000800000780c */ /* 0x000fe20003f64070 */
[----:B--2---:R-:W-:-:S09]  /*10a0*/  ULEA UR4, UR5, UR4, 0x18 ;  /* 0x0000000405047291 */ /* 0x004fd2000f8ec0ff */
[----:B------:R-:W2:Y:S04]  /*10b0*/  LDS.128 R4, [UR4+0x10] ;  /* 0x00001004ff047984 */ /* 0x000ea80008000c00 */
[----:B------:R-:W3:Y:S04]  /*10c0*/  LDS R2, [UR4+0xc] ;  /* 0x00000c04ff027984 */ /* 0x000ee80008000800 */
[----:B------:R-:W4:Y:S01]  /*10d0*/  LDS.64 R8, [UR4+0x20] ;  /* 0x00002004ff087984 */ /* 0x000f220008000a00 */
[----:B--2---:R-:W-:Y:S02]  /*10e0*/  SEL R4, R4, RZ, P2 ;  /* 0x000000ff04047207 */ /* 0x004fe40001000000 */
[----:B------:R-:W-:-:S02]  /*10f0*/  ISETP.GT.U32.AND P2, PT, R0, 0x60, PT ;  /* 0x000000600000780c */ /* 0x000fc40003f44070 */
[----:B---3--:R-:W-:Y:S02]  /*1100*/  SEL R2, R2, RZ, P1 ;  /* 0x000000ff02027207 */ /* 0x008fe40000800000 */
[----:B------:R-:W-:Y:S02]  /*1110*/  SEL R5, R5, RZ, P2 ;  /* 0x000000ff05057207 */ /* 0x000fe40001000000 */
[----:B------:R-:W-:Y:S02]  /*1120*/  IADD3 R2, PT, PT, R4, R2, R11 ;  /* 0x0000000204027210 */ /* 0x000fe40007ffe00b */
[----:B------:R-:W-:Y:S02]  /*1130*/  ISETP.GT.U32.AND P1, PT, R0, 0xa0, PT ;  /* 0x000000a00000780c */ /* 0x000fe40003f24070 */
[----:B------:R-:W-:Y:S02]  /*1140*/  SEL R6, R6, RZ, P3 ;  /* 0x000000ff06067207 */ /* 0x000fe40001800000 */
[----:B------:R-:W-:-:S02]  /*1150*/  ISETP.GT.U32.AND P2, PT, R0, 0xc0, PT ;  /* 0x000000c00000780c */ /* 0x000fc40003f44070 */
[----:B------:R-:W-:Y:S02]  /*1160*/  ISETP.GT.U32.AND P3, PT, R0, 0xe0, PT ;  /* 0x000000e00000780c */ /* 0x000fe40003f64070 */
[----:B------:R-:W-:Y:S02]  /*1170*/  SEL R7, R7, RZ, P1 ;  /* 0x000000ff07077207 */ /* 0x000fe40000800000 */
[----:B------:R-:W-:Y:S02]  /*1180*/  IADD3 R2, PT, PT, R6, R2, R5 ;  /* 0x0000000206027210 */ /* 0x000fe40007ffe005 */
[----:B----4-:R-:W-:Y:S02]  /*1190*/  SEL R8, R8, RZ, P2 ;  /* 0x000000ff08087207 */ /* 0x010fe40001000000 */
[----:B------:R-:W-:Y:S02]  /*11a0*/  SEL R9, R9, RZ, P3 ;  /* 0x000000ff09097207 */ /* 0x000fe40001800000 */
[----:B------:R-:W-:-:S05]  /*11b0*/  IADD3 R2, PT, PT, R8, R2, R7 ;  /* 0x0000000208027210 */ /* 0x000fca0007ffe007 */
[----:B-1----:R-:W-:Y:S01]  /*11c0*/  IMAD.IADD R11, R2, 0x1, R9 ;  /* 0x00000001020b7824 */ /* 0x002fe200078e0209 */
[----:B------:R-:W-:Y:S06]  /*11d0*/  BRA `(.L_x_411) ;  /* 0x0000001000707947 */ /* 0x000fec0003800000 */
.L_x_396:
[----:B------:R-:W0:Y:S01]  /*11e0*/  S2R R2, SR_TID.X ;  /* 0x0000000000027919 */ /* 0x000e220000002100 */
[----:B------:R-:W1:Y:S02]  /*11f0*/  LDCU.64 UR4, c[0x0][0x380] ;  /* 0x00007000ff0477ac */ /* 0x000e640008000a00 */
[----:B-1----:R-:W-:Y:S01]  /*1200*/  MOV R4, UR4 ;  /* 0x0000000400047c02 */ /* 0x002fe20008000f00 */
[----:B------:R-:W-:Y:S02]  /*1210*/  IMAD.U32 R5, RZ, RZ, UR5 ;  /* 0x00000005ff057e24 */ /* 0x000fe4000f8e00ff */
[----:B0-----:R-:W-:-:S04]  /*1220*/  IMAD R7, R3, 0x1000, R2 ;  /* 0x0000100003077824 */ /* 0x001fc800078e0202 */
[----:B------:R-:W-:-:S05]  /*1230*/  IMAD.WIDE.U32 R6, R7, 0x4, R4 ;  /* 0x0000000407067825 */ /* 0x000fca00078e0004 */
        /* <DEDUP_REMOVED lines=16> */
[----:B------:R-:W-:-:S02]  /*1340*/  ISETP.GE.U32.AND P0, PT, R0, R13, PT ;  /* 0x0000000d0000720c */ /* 0x000fc40003f06070 */
        /* <DEDUP_REMOVED lines=9> */
[----:B------:R-:W-:Y:S01]  /*13e0*/  IMAD R9, R3, 0x1000, R13 ;  /* 0x0000100003097824 */ /* 0x000fe200078e020d */
[----:B------:R-:W-:Y:S01]  /*13f0*/  LOP3.LUT R6, RZ, R2, RZ, 0x33, !PT ;  /* 0x00000002ff067212 */ /* 0x000fe200078e33ff */
[----:B------:R-:W-:Y:S01]  /*1400*/  VIADD R0, R8, 0xfffff000 ;  /* 0xfffff00008007836 */ /* 0x000fe20000000000 */
[----:B------:R-:W-:Y:S02]  /*1410*/  UMOV UR4, URZ ;  /* 0x000000ff00047c82 */ /* 0x000fe40008000000 */
[----:B------:R-:W-:Y:S02]  /*1420*/  IADD3 R6, PT, PT, -R13, R8, R6 ;  /* 0x000000080d067210 */ /* 0x000fe40007ffe106 */
[C---:B------:R-:W-:Y:S02]  /*1430*/  ISETP.GT.U32.AND P0, PT, R9.reuse, R0, PT ;  /* 0x000000000900720c */ /* 0x040fe40003f04070 */
[----:B------:R-:W-:Y:S01]  /*1440*/  IADD3 R7, PT, PT, R9, 0x800, R2 ;  /* 0x0000080009077810 */ /* 0x000fe20007ffe002 */
[----:B------:R-:W-:-:S02]  /*1450*/  IMAD.MOV.U32 R2, RZ, RZ, R9 ;  /* 0x000000ffff027224 */ /* 0x000fc400078e0009 */
[----:B------:R-:W-:-:S08]  /*1460*/  IMAD R6, R3, -0x1000, R6 ;  /* 0xfffff00003067824 */ /* 0x000fd000078e0206 */
[----:B------:R-:W-:Y:S05]  /*1470*/  @P0 BRA `(.L_x_413) ;  /* 0x00000000009c0947 */ /* 0x000fea0003800000 */
[----:B------:R-:W0:Y:S08]  /*1480*/  LDC R8, c[0x0][0x3a8] ;  /* 0x0000ea00ff087b82 */ /* 0x000e300000000800 */
[----:B------:R-:W1:Y:S02]  /*1490*/  LDC.64 R4, c[0x0][0x380] ;  /* 0x0000e000ff047b82 */ /* 0x000e640000000a00 */
.L_x_414:
[----:B------:R-:W2:Y:S02]  /*14a0*/  S2R R10, SR_TID.X ;  /* 0x00000000000a7919 */ /* 0x000ea40000002100 */
[----:B--2---:R-:W-:-:S04]  /*14b0*/  IMAD.IADD R11, R10, 0x1, R9 ;  /* 0x000000010a0b7824 */ /* 0x004fc800078e0209 */
[----:B-1----:R-:W-:-:S05]  /*14c0*/  IMAD.WIDE.U32 R10, R11, 0x4, R4 ;  /* 0x000000040b0a7825 */ /* 0x002fca00078e0004 */
        /* <DEDUP_REMOVED lines=10> */
[----:B------:R-:W5:Y:S01]  /*1570*/  LDG.E R21, desc[UR6][R10.64+0x2c00] ;  /* 0x002c00060a157981 */ /* 0x000f62000c1e1900 */
[----:B--2---:R-:W-:-:S03]  /*1580*/  IADD3 R20, PT, PT, R20, R18, R27 ;  /* 0x0000001214147210 */ /* 0x004fc60007ffe01b */
[----:B------:R-:W2:Y:S04]  /*1590*/  LDG.E R18, desc[UR6][R10.64+0x2800] ;  /* 0x002800060a127981 */ /* 0x000ea8000c1e1900 */
[----:B------:R-:W2:Y:S01]  /*15a0*/  LDG.E R27, desc[UR6][R10.64+0x3800] ;  /* 0x003800060a1b7981 */ /* 0x000ea2000c1e1900 */
[----:B---3--:R-:W-:-:S03]  /*15b0*/  IADD3 R24, PT, PT, R23, R22, R20 ;  /* 0x0000001617187210 */ /* 0x008fc60007ffe014 */
[----:B------:R-:W3:Y:S04]  /*15c0*/  LDG.E R23, desc[UR6][R10.64+0x3000] ;  /* 0x003000060a177981 */ /* 0x000ee8000c1e1900 */
[----:B------:R-:W3:Y:S04]  /*15d0*/  LDG.E R20, desc[UR6][R10.64+0x3400] ;  /* 0x003400060a147981 */ /* 0x000ee8000c1e1900 */
[----:B------:R-:W3:Y:S01]  /*15e0*/  LDG.E R22, desc[UR6][R10.64+0x3c00] ;  /* 0x003c00060a167981 */ /* 0x000ee2000c1e1900 */
[----:B----4-:R-:W-:-:S04]  /*15f0*/  IADD3 R14, PT, PT, R17, R14, R24 ;  /* 0x0000000e110e7210 */ /* 0x010fc80007ffe018 */
[----:B-----5:R-:W-:-:S04]  /*1600*/  IADD3 R14, PT, PT, R19, R16, R14 ;  /* 0x00000010130e7210 */ /* 0x020fc80007ffe00e */
[----:B------:R-:W-:Y:S02]  /*1610*/  IADD3 R12, PT, PT, R15, R12, R14 ;  /* 0x0000000c0f0c7210 */ /* 0x000fe40007ffe00e */
[----:B0-----:R-:W-:-:S04]  /*1620*/  IADD3 R14, PT, PT, -R9, R8, RZ ;  /* 0x00000008090e7210 */ /* 0x001fc80007ffe1ff */
[----:B------:R-:W-:Y:S02]  /*1630*/  ISETP.GE.U32.AND P0, PT, R14, R13, PT ;  /* 0x0000000d0e00720c */ /* 0x000fe40003f06070 */
[----:B--2---:R-:W-:-:S04]  /*1640*/  IADD3 R12, PT, PT, R21, R18, R12 ;  /* 0x00000012150c7210 */ /* 0x004fc80007ffe00c */
[----:B---3--:R-:W-:-:S04]  /*1650*/  IADD3 R12, PT, PT, R20, R23, R12 ;  /* 0x00000017140c7210 */ /* 0x008fc80007ffe00c */
[----:B------:R-:W-:-:S03]  /*1660*/  IADD3 R27, PT, PT, R22, R27, R12 ;  /* 0x0000001b161b7210 */ /* 0x000fc60007ffe00c */
[----:B------:R-:W-:Y:S05]  /*1670*/  @!P0 BRA `(.L_x_412) ;  /* 0x00000008009c8947 */ /* 0x000fea0003800000 */
[C---:B------:R-:W-:Y:S01]  /*1680*/  IMAD.IADD R9, R13.reuse, 0x1, R9 ;  /* 0x000000010d097824 */ /* 0x040fe200078e0209 */
[----:B------:R-:W-:Y:S01]  /*1690*/  UIADD3 UR4, UPT, UPT, UR4, 0x1, URZ ;  /* 0x0000000104047890 */ /* 0x000fe2000fffe0ff */
[----:B------:R-:W-:Y:S02]  /*16a0*/  IMAD.IADD R2, R13, 0x1, R2 ;  /* 0x000000010d027824 */ /* 0x000fe400078e0202 */
[----:B------:R-:W-:Y:S01]  /*16b0*/  IMAD.IADD R6, R6, 0x1, -R13 ;  /* 0x0000000106067824 */ /* 0x000fe200078e0a0d */
[----:B------:R-:W-:Y:S01]  /*16c0*/  ISETP.GT.U32.AND P0, PT, R9, R0, PT ;  /* 0x000000000900720c */ /* 0x000fe20003f04070 */
[----:B------:R-:W-:-:S12]  /*16d0*/  IMAD.IADD R7, R13, 0x1, R7 ;  /* 0x000000010d077824 */ /* 0x000fd800078e0207 */
[----:B------:R-:W-:Y:S05]  /*16e0*/  @!P0 BRA `(.L_x_414) ;  /* 0xfffffffc006c8947 */ /* 0x000fea000383ffff */
.L_x_413:
[----:B------:R-:W0:Y:S01]  /*16f0*/  S2R R13, SR_TID.X ;  /* 0x00000000000d7919 */ /* 0x000e220000002100 */
[----:B------:R-:W-:Y:S01]  /*1700*/  IMAD.IADD R0, R8, 0x1, -R9 ;  /* 0x0000000108007824 */ /* 0x000fe200078e0a09 */
[----:B------:R-:W-:Y:S04]  /*1710*/  BSSY.RECONVERGENT B1, `(.L_x_412) ;  /* 0x000009d000017945 */ /* 0x000fe80003800200 */
[----:B0-----:R-:W-:-:S04]  /*1720*/  ISETP.GE.AND P0, PT, R13, R0, PT ;  /* 0x000000000d00720c */ /* 0x001fc80003f06270 */
[----:B------:R-:W-:-:S13]  /*1730*/  ISETP.GE.U32.OR P0, PT, R9, R8, P0 ;  /* 0x000000080900720c */ /* 0x000fda0000706470 */
[----:B------:R-:W-:Y:S05]  /*1740*/  @P0 BRA `(.L_x_415) ;  /* 0x0000000800640947 */ /* 0x000fea0003800000 */
[----:B------:R-:W0:Y:S01]  /*1750*/  LDC R10, c[0x0][0x3ac] ;  /* 0x0000eb00ff0a7b82 */ /* 0x000e220000000800 */
[----:B------:R-:W-:Y:S01]  /*1760*/  LOP3.LUT R11, RZ, R13, RZ, 0x33, !PT ;  /* 0x0000000dff0b7212 */ /* 0x000fe200078e33ff */
[----:B------:R-:W-:Y:S06]  /*1770*/  BSSY.RECONVERGENT B2, `(.L_x_416) ;  /* 0x000004f000027945 */ /* 0x000fec0003800200 */
[----:B------:R-:W1:Y:S01]  /*1780*/  LDC R0, c[0x0][0x3ac] ;  /* 0x0000eb00ff007b82 */ /* 0x000e620000000800 */
[----:B0-----:R-:W-:-:S05]  /*1790*/  IMAD.SHL.U32 R10, R10, 0x1000, RZ ;  /* 0x000010000a0a7824 */ /* 0x001fca00078e00ff */
[----:B------:R-:W-:-:S04]  /*17a0*/  LEA R10, R3, R10, 0xc ;  /* 0x0000000a030a7211 */ /* 0x000fc800078e60ff */
[----:B------:R-:W-:Y:S01]  /*17b0*/  IADD3 R8, PT, PT, -R10, R8, R11 ;  /* 0x000000080a087210 */ /* 0x000fe20007ffe10b */
[----:B-1----:R-:W-:Y:S02]  /*17c0*/  IMAD R11, R0, UR4, RZ ;  /* 0x00000004000b7c24 */ /* 0x002fe4000f8e02ff */
[----:B------:R-:W-:Y:S02]  /*17d0*/  IMAD.MOV.U32 R0, RZ, RZ, R13 ;  /* 0x000000ffff007224 */ /* 0x000fe400078e000d */
[----:B------:R-:W-:-:S05]  /*17e0*/  IMAD R8, R11, -0x1000, R8 ;  /* 0xfffff0000b087824 */ /* 0x000fca00078e0208 */
[C---:B------:R-:W-:Y:S02]  /*17f0*/  ISETP.GE.U32.AND P0, PT, R8.reuse, 0xf00, PT ;  /* 0x00000f000800780c */ /* 0x040fe40003f06070 */
[----:B------:R-:W-:-:S04]  /*1800*/  LEA.HI R8, R8, 0x1, RZ, 0x18 ;  /* 0x0000000108087811 */ /* 0x000fc800078fc0ff */
[----:B------:R-:W-:-:S07]  /*1810*/  LOP3.LUT R10, R8, 0xf, RZ, 0xc0, !PT ;  /* 0x0000000f080a7812 */ /* 0x000fce00078ec0ff */
[----:B------:R-:W-:Y:S05]  /*1820*/  @!P0 BRA `(.L_x_417) ;  /* 0x00000004000c8947 */ /* 0x000fea0003800000 */
[----:B------:R-:W-:Y:S01]  /*1830*/  LEA.HI R0, R6, 0x1, RZ, 0x18 ;  /* 0x0000000106007811 */ /* 0x000fe200078fc0ff */
[----:B------:R-:W-:Y:S01]  /*1840*/  BSSY.RECONVERGENT B3, `(.L_x_418) ;  /* 0x0000040000037945 */ /* 0x000fe20003800200 */
[----:B------:R-:W-:Y:S02]  /*1850*/  LOP3.LUT R11, R13, 0x800, RZ, 0xfc, !PT ;  /* 0x000008000d0b7812 */ /* 0x000fe400078efcff */
[----:B------:R-:W-:-:S05]  /*1860*/  LOP3.LUT R0, R0, 0x1fffff0, RZ, 0xc0, !PT ;  /* 0x01fffff000007812 */ /* 0x000fca00078ec0ff */
[----:B------:R-:W-:-:S07]  /*1870*/  IMAD.MOV R0, RZ, RZ, -R0 ;  /* 0x000000ffff007224 */ /* 0x000fce00078e0a00 */
.L_x_419:
[C---:B------:R-:W-:Y:S02]  /*1880*/  VIADD R15, R7.reuse, 0xfffff800 ;  /* 0xfffff800070f7836 */ /* 0x040fe40000000000 */
[----:B------:R-:W-:Y:S02]  /*1890*/  VIADD R21, R7, 0xfffff900 ;  /* 0xfffff90007157836 */ /* 0x000fe40000000000 */
[----:B------:R-:W-:-:S04]  /*18a0*/  IMAD.WIDE.U32 R14, R15, 0x4, R4 ;  /* 0x000000040f0e7825 */ /* 0x000fc800078e0004 */
[--C-:B------:R-:W-:Y:S01]  /*18b0*/  IMAD.WIDE.U32 R20, R21, 0x4, R4.reuse ;  /* 0x0000000415147825 */ /* 0x100fe200078e0004 */
[----:B------:R0:W2:Y:S04]  /*18c0*/  LDG.E R28, desc[UR6][R14.64] ;  /* 0x000000060e1c7981 */ /* 0x0000a8000c1e1900 */
[----:B------:R-:W2:Y:S01]  /*18d0*/  LDG.E R29, desc[UR6][R20.64] ;  /* 0x00000006141d7981 */ /* 0x000ea2000c1e1900 */
[C---:B------:R-:W-:Y:S02]  /*18e0*/  VIADD R17, R7.reuse, 0xfffffa00 ;  /* 0xfffffa0007117836 */ /* 0x040fe40000000000 */
[----:B------:R-:W-:Y:S02]  /*18f0*/  VIADD R19, R7, 0xfffffb00 ;  /* 0xfffffb0007137836 */ /* 0x000fe40000000000 */
[----:B------:R-:W-:-:S04]  /*1900*/  IMAD.WIDE.U32 R16, R17, 0x4, R4 ;  /* 0x0000000411107825 */ /* 0x000fc800078e0004 */
[--C-:B------:R-:W-:Y:S01]  /*1910*/  IMAD.WIDE.U32 R18, R19, 0x4, R4.reuse ;  /* 0x0000000413127825 */ /* 0x100fe200078e0004 */
[----:B------:R1:W3:Y:S04]  /*1920*/  LDG.E R13, desc[UR6][R16.64] ;  /* 0x00000006100d7981 */ /* 0x0002e8000c1e1900 */
[----:B------:R4:W3:Y:S01]  /*1930*/  LDG.E R12, desc[UR6][R18.64] ;  /* 0x00000006120c7981 */ /* 0x0008e2000c1e1900 */
[C---:B------:R-:W-:Y:S01]  /*1940*/  VIADD R22, R7.reuse, 0xfffffd00 ;  /* 0xfffffd0007167836 */ /* 0x040fe20000000000 */
[C---:B------:R-:W-:Y:S01]  /*1950*/  IADD3 R23, PT, PT, R7.reuse, -0x400, RZ ;  /* 0xfffffc0007177810 */ /* 0x040fe20007ffe0ff */
[----:B------:R-:W-:Y:S02]  /*1960*/  VIADD R26, R7, 0xfffffe00 ;  /* 0xfffffe00071a7836 */ /* 0x000fe40000000000 */
[----:B0-----:R-:W-:-:S04]  /*1970*/  IMAD.WIDE.U32 R14, R22, 0x4, R4 ;  /* 0x00000004160e7825 */ /* 0x001fc800078e0004 */
[--C-:B-1----:R-:W-:Y:S02]  /*1980*/  IMAD.WIDE.U32 R16, R26, 0x4, R4.reuse ;  /* 0x000000041a107825 */ /* 0x102fe400078e0004 */
[----:B------:R0:W5:Y:S02]  /*1990*/  LDG.E R26, desc[UR6][R14.64] ;  /* 0x000000060e1a7981 */ /* 0x000164000c1e1900 */
[C-C-:B------:R-:W-:Y:S02]  /*19a0*/  IMAD.WIDE.U32 R24, R7.reuse, 0x4, R4.reuse ;  /* 0x0000000407187825 */ /* 0x140fe400078e0004 */
[----:B------:R-:W5:Y:S02]  /*19b0*/  LDG.E R16, desc[UR6][R16.64] ;  /* 0x0000000610107981 */ /* 0x000f64000c1e1900 */
[----:B----4-:R-:W-:Y:S02]  /*19c0*/  VIADD R19, R7, 0xffffff00 ;  /* 0xffffff0007137836 */ /* 0x010fe40000000000 */
[----:B------:R-:W-:Y:S01]  /*19d0*/  IMAD.WIDE.U32 R20, R23, 0x4, R4 ;  /* 0x0000000417147825 */ /* 0x000fe200078e0004 */
[----:B------:R-:W4:Y:S03]  /*19e0*/  LDG.E R24, desc[UR6][R24.64] ;  /* 0x0000000618187981 */ /* 0x000f26000c1e1900 */
[----:B0-----:R-:W-:-:S02]  /*19f0*/  VIADD R15, R7, 0x200 ;  /* 0x00000200070f7836 */ /* 0x001fc40000000000 */
[----:B------:R-:W-:Y:S02]  /*1a00*/  VIADD R23, R7, 0x100 ;  /* 0x0000010007177836 */ /* 0x000fe40000000000 */
[--C-:B------:R-:W-:Y:S01]  /*1a10*/  IMAD.WIDE.U32 R18, R19, 0x4, R4.reuse ;  /* 0x0000000413127825 */ /* 0x100fe200078e0004 */
[----:B------:R0:W5:Y:S03]  /*1a20*/  LDG.E R25, desc[UR6][R20.64] ;  /* 0x0000000614197981 */ /* 0x000166000c1e1900 */
[----:B------:R-:W-:Y:S02]  /*1a30*/  IMAD.WIDE.U32 R22, R23, 0x4, R4 ;  /* 0x0000000417167825 */ /* 0x000fe400078e0004 */
[----:B------:R-:W4:Y:S04]  /*1a40*/  LDG.E R19, desc[UR6][R18.64] ;  /* 0x0000000612137981 */ /* 0x000f28000c1e1900 */
[----:B------:R1:W4:Y:S01]  /*1a50*/  LDG.E R23, desc[UR6][R22.64] ;  /* 0x0000000616177981 */ /* 0x000322000c1e1900 */
[----:B0-----:R-:W-:-:S04]  /*1a60*/  VIADD R21, R7, 0x300 ;  /* 0x0000030007157836 */ /* 0x001fc80000000000 */
[----:B------:R-:W-:-:S04]  /*1a70*/  IMAD.WIDE.U32 R20, R21, 0x4, R4 ;  /* 0x0000000415147825 */ /* 0x000fc800078e0004 */
[----:B-1----:R-:W-:Y:S02]  /*1a80*/  VIADD R22, R7, 0x700 ;  /* 0x0000070007167836 */ /* 0x002fe40000000000 */
[----:B------:R-:W4:Y:S01]  /*1a90*/  LDG.E R21, desc[UR6][R20.64] ;  /* 0x0000000614157981 */ /* 0x000f22000c1e1900 */
[----:B--2---:R-:W-:Y:S01]  /*1aa0*/  IADD3 R27, PT, PT, R29, R28, R27 ;  /* 0x0000001c1d1b7210 */ /* 0x004fe20007ffe01b */
[----:B------:R-:W-:Y:S01]  /*1ab0*/  IMAD.WIDE.U32 R28, R15, 0x4, R4 ;  /* 0x000000040f1c7825 */ /* 0x000fe200078e0004 */
[----:B------:R-:W-:-:S05]  /*1ac0*/  IADD3 R15, PT, PT, R7, 0x400, RZ ;  /* 0x00000400070f7810 */ /* 0x000fca0007ffe0ff */
[----:B------:R0:W2:Y:S01]  /*1ad0*/  LDG.E R28, desc[UR6][R28.64] ;  /* 0x000000061c1c7981 */ /* 0x0000a2000c1e1900 */
[----:B------:R-:W-:-:S05]  /*1ae0*/  IMAD.WIDE.U32 R14, R15, 0x4, R4 ;  /* 0x000000040f0e7825 */ /* 0x000fca00078e0004 */
[----:B------:R1:W2:Y:S01]  /*1af0*/  LDG.E R17, desc[UR6][R14.64] ;  /* 0x000000060e117981 */ /* 0x0002a2000c1e1900 */
[----:B---3--:R-:W-:Y:S01]  /*1b00*/  IADD3 R27, PT, PT, R12, R13, R27 ;  /* 0x0000000d0c1b7210 */ /* 0x008fe20007ffe01b */
[----:B0-----:R-:W-:-:S04]  /*1b10*/  VIADD R29, R7, 0x500 ;  /* 0x00000500071d7836 */ /* 0x001fc80000000000 */
[----:B------:R-:W-:-:S04]  /*1b20*/  IMAD.WIDE.U32 R12, R29, 0x4, R4 ;  /* 0x000000041d0c7825 */ /* 0x000fc800078e0004 */
[----:B-1----:R-:W-:Y:S01]  /*1b30*/  VIADD R15, R7, 0x600 ;  /* 0x00000600070f7836 */ /* 0x002fe20000000000 */
[----:B------:R0:W3:Y:S03]  /*1b40*/  LDG.E R18, desc[UR6][R12.64] ;  /* 0x000000060c127981 */ /* 0x0000e6000c1e1900 */
[----:B------:R-:W-:-:S04]  /*1b50*/  IMAD.WIDE.U32 R14, R15, 0x4, R4 ;  /* 0x000000040f0e7825 */ /* 0x000fc800078e0004 */
[----:B0-----:R-:W-:Y:S02]  /*1b60*/  IMAD.WIDE.U32 R12, R22, 0x4, R4 ;  /* 0x00000004160c7825 */ /* 0x001fe400078e0004 */
[----:B------:R-:W3:Y:S04]  /*1b70*/  LDG.E R22, desc[UR6][R14.64] ;  /* 0x000000060e167981 */ /* 0x000ee8000c1e1900 */
[----:B------:R-:W3:Y:S01]  /*1b80*/  LDG.E R20, desc[UR6][R12.64] ;  /* 0x000000060c147981 */ /* 0x000ee2000c1e1900 */
[----:B------:R-:W-:Y:S01]  /*1b90*/  VIADD R0, R0, 0x10 ;  /* 0x0000001000007836 */ /* 0x000fe20000000000 */
[----:B-----5:R-:W-:-:S04]  /*1ba0*/  IADD3 R25, PT, PT, R26, R25, R27 ;  /* 0x000000191a197210 */ /* 0x020fc80007ffe01b */
[----:B----4-:R-:W-:Y:S02]  /*1bb0*/  IADD3 R16, PT, PT, R19, R16, R25 ;  /* 0x0000001013107210 */ /* 0x010fe40007ffe019 */
[----:B------:R-:W-:Y:S02]  /*1bc0*/  ISETP.NE.AND P0, PT, R0, RZ, PT ;  /* 0x000000ff0000720c */ /* 0x000fe40003f05270 */
[----:B------:R-:W-:Y:S01]  /*1bd0*/  IADD3 R16, PT, PT, R23, R24, R16 ;  /* 0x0000001817107210 */ /* 0x000fe20007ffe010 */
[----:B------:R-:W-:Y:S02]  /*1be0*/  VIADD R11, R11, 0x1000 ;  /* 0x000010000b0b7836 */ /* 0x000fe40000000000 */
[----:B------:R-:W-:Y:S01]  /*1bf0*/  VIADD R7, R7, 0x1000 ;  /* 0x0000100007077836 */ /* 0x000fe20000000000 */
[----:B--2---:R-:W-:-:S04]  /*1c00*/  IADD3 R16, PT, PT, R21, R28, R16 ;  /* 0x0000001c15107210 */ /* 0x004fc80007ffe010 */
[----:B---3--:R-:W-:-:S04]  /*1c10*/  IADD3 R17, PT, PT, R18, R17, R16 ;  /* 0x0000001112117210 */ /* 0x008fc80007ffe010 */
[----:B------:R-:W-:Y:S01]  /*1c20*/  IADD3 R27, PT, PT, R20, R22, R17 ;  /* 0x00000016141b7210 */ /* 0x000fe20007ffe011 */
[----:B------:R-:W-:Y:S06]  /*1c30*/  @P0 BRA `(.L_x_419) ;  /* 0xfffffffc00100947 */ /* 0x000fec000383ffff */
[----:B------:R-:W-:Y:S05]  /*1c40*/  BSYNC.RECONVERGENT B3 ;  /* 0x0000000000037941 */ /* 0x000fea0003800200 */
.L_x_418:
[----:B------:R-:W-:-:S07]  /*1c50*/  IADD3 R0, PT, PT, R11, -0x800, RZ ;  /* 0xfffff8000b007810 */ /* 0x000fce0007ffe0ff */
.L_x_417:
[----:B------:R-:W-:Y:S05]  /*1c60*/  BSYNC.RECONVERGENT B2 ;  /* 0x0000000000027941 */ /* 0x000fea0003800200 */
.L_x_416:
[----:B------:R-:W-:-:S13]  /*1c70*/  ISETP.NE.AND P0, PT, R10, RZ, PT ;  /* 0x000000ff0a00720c */ /* 0x000fda0003f05270 */
[----:B------:R-:W-:Y:S05]  /*1c80*/  @!P0 BRA `(.L_x_415) ;  /* 0x0000000400148947 */ /* 0x000fea0003800000 */
[----:B------:R-:W-:Y:S01]  /*1c90*/  ISETP.GE.U32.AND P0, PT, R10, 0x8, PT ;  /* 0x000000080a00780c */ /* 0x000fe20003f06070 */
[----:B------:R-:W-:Y:S01]  /*1ca0*/  BSSY.RECONVERGENT B2, `(.L_x_420) ;  /* 0x0000021000027945 */ /* 0x000fe20003800200 */
[----:B------:R-:W-:-:S04]  /*1cb0*/  LOP3.LUT R23, R8, 0x7, RZ, 0xc0, !PT ;  /* 0x0000000708177812 */ /* 0x000fc800078ec0ff */
[----:B------:R-:W-:-:S07]  /*1cc0*/  ISETP.NE.AND P1, PT, R23, RZ, PT ;  /* 0x000000ff1700720c */ /* 0x000fce0003f25270 */
[----:B------:R-:W-:Y:S06]  /*1cd0*/  @!P0 BRA `(.L_x_421) ;  /* 0x0000000000748947 */ /* 0x000fec0003800000 */
[----:B------:R-:W-:-:S04]  /*1ce0*/  IMAD.IADD R11, R0, 0x1, R9 ;  /* 0x00000001000b7824 */ /* 0x000fc800078e0209 */
[C---:B------:R-:W-:Y:S02]  /*1cf0*/  VIADD R19, R11.reuse, 0x100 ;  /* 0x000001000b137836 */ /* 0x040fe40000000000 */
[C---:B------:R-:W-:Y:S02]  /*1d00*/  VIADD R21, R11.reuse, 0x200 ;  /* 0x000002000b157836 */ /* 0x040fe40000000000 */
[C---:B------:R-:W-:Y:S02]  /*1d10*/  VIADD R13, R11.reuse, 0x300 ;  /* 0x000003000b0d7836 */ /* 0x040fe40000000000 */
[----:B------:R-:W-:-:S04]  /*1d20*/  IMAD.WIDE.U32 R16, R11, 0x4, R4 ;  /* 0x000000040b107825 */ /* 0x000fc800078e0004 */
[--C-:B------:R-:W-:Y:S01]  /*1d30*/  IMAD.WIDE.U32 R18, R19, 0x4, R4.reuse ;  /* 0x0000000413127825 */ /* 0x100fe200078e0004 */
[----:B------:R0:W2:Y:S03]  /*1d40*/  LDG.E R22, desc[UR6][R16.64] ;  /* 0x0000000610167981 */ /* 0x0000a6000c1e1900 */
[--C-:B------:R-:W-:Y:S01]  /*1d50*/  IMAD.WIDE.U32 R20, R21, 0x4, R4.reuse ;  /* 0x0000000415147825 */ /* 0x100fe200078e0004 */
[----:B------:R1:W2:Y:S03]  /*1d60*/  LDG.E R7, desc[UR6][R18.64] ;  /* 0x0000000612077981 */ /* 0x0002a6000c1e1900 */
[C---:B------:R-:W-:Y:S02]  /*1d70*/  VIADD R15, R11.reuse, 0x400 ;  /* 0x000004000b0f7836 */ /* 0x040fe40000000000 */
[C---:B------:R-:W-:Y:S01]  /*1d80*/  VIADD R25, R11.reuse, 0x500 ;  /* 0x000005000b197836 */ /* 0x040fe20000000000 */
[----:B------:R-:W-:Y:S01]  /*1d90*/  IADD3 R29, PT, PT, R11, 0x600, RZ ;  /* 0x000006000b1d7810 */ /* 0x000fe20007ffe0ff */
[----:B------:R-:W-:Y:S01]  /*1da0*/  IMAD.WIDE.U32 R12, R13, 0x4, R4 ;  /* 0x000000040d0c7825 */ /* 0x000fe200078e0004 */
[----:B------:R-:W3:Y:S03]  /*1db0*/  LDG.E R20, desc[UR6][R20.64] ;  /* 0x0000000614147981 */ /* 0x000ee6000c1e1900 */
[----:B------:R-:W-:-:S02]  /*1dc0*/  VIADD R24, R11, 0x700 ;  /* 0x000007000b187836 */ /* 0x000fc40000000000 */
[--C-:B------:R-:W-:Y:S01]  /*1dd0*/  IMAD.WIDE.U32 R14, R15, 0x4, R4.reuse ;  /* 0x000000040f0e7825 */ /* 0x100fe200078e0004 */
[----:B------:R-:W3:Y:S03]  /*1de0*/  LDG.E R12, desc[UR6][R12.64] ;  /* 0x000000060c0c7981 */ /* 0x000ee6000c1e1900 */
[--C-:B------:R-:W-:Y:S02]  /*1df0*/  IMAD.WIDE.U32 R10, R25, 0x4, R4.reuse ;  /* 0x00000004190a7825 */ /* 0x100fe400078e0004 */
[----:B------:R-:W4:Y:S02]  /*1e00*/  LDG.E R14, desc[UR6][R14.64] ;  /* 0x000000060e0e7981 */ /* 0x000f24000c1e1900 */
[--C-:B0-----:R-:W-:Y:S02]  /*1e10*/  IMAD.WIDE.U32 R16, R29, 0x4, R4.reuse ;  /* 0x000000041d107825 */ /* 0x101fe400078e0004 */
[----:B------:R-:W4:Y:S02]  /*1e20*/  LDG.E R10, desc[UR6][R10.64] ;  /* 0x000000060a0a7981 */ /* 0x000f24000c1e1900 */
[----:B-1----:R-:W-:-:S02]  /*1e30*/  IMAD.WIDE.U32 R18, R24, 0x4, R4 ;  /* 0x0000000418127825 */ /* 0x002fc400078e0004 */
[----:B------:R-:W5:Y:S04]  /*1e40*/  LDG.E R16, desc[UR6][R16.64] ;  /* 0x0000000610107981 */ /* 0x000f68000c1e1900 */
[----:B------:R-:W5:Y:S01]  /*1e50*/  LDG.E R18, desc[UR6][R18.64] ;  /* 0x0000000612127981 */ /* 0x000f62000c1e1900 */
[----:B------:R-:W-:Y:S01]  /*1e60*/  VIADD R0, R0, 0x800 ;  /* 0x0000080000007836 */ /* 0x000fe20000000000 */
[----:B--2---:R-:W-:-:S04]  /*1e70*/  IADD3 R7, PT, PT, R7, R22, R27 ;  /* 0x0000001607077210 */ /* 0x004fc80007ffe01b */
[----:B---3--:R-:W-:-:S04]  /*1e80*/  IADD3 R7, PT, PT, R12, R20, R7 ;  /* 0x000000140c077210 */ /* 0x008fc80007ffe007 */
[----:B----4-:R-:W-:-:S04]  /*1e90*/  IADD3 R7, PT, PT, R10, R14, R7 ;  /* 0x0000000e0a077210 */ /* 0x010fc80007ffe007 */
[----:B-----5:R-:W-:-:S07]  /*1ea0*/  IADD3 R27, PT, PT, R18, R16, R7 ;  /* 0x00000010121b7210 */ /* 0x020fce0007ffe007 */
.L_x_421:
[----:B------:R-:W-:Y:S05]  /*1eb0*/  BSYNC.RECONVERGENT B2 ;  /* 0x0000000000027941 */ /* 0x000fea0003800200 */
.L_x_420:
[----:B------:R-:W-:Y:S05]  /*1ec0*/  @!P1 BRA `(.L_x_415) ;  /* 0x0000000000849947 */ /* 0x000fea0003800000 */
[----:B------:R-:W-:Y:S01]  /*1ed0*/  ISETP.GE.U32.AND P0, PT, R23, 0x4, PT ;  /* 0x000000041700780c */ /* 0x000fe20003f06070 */
[----:B------:R-:W-:Y:S01]  /*1ee0*/  BSSY.RECONVERGENT B2, `(.L_x_422) ;  /* 0x0000012000027945 */ /* 0x000fe20003800200 */
[----:B------:R-:W-:-:S11]  /*1ef0*/  LOP3.LUT P1, RZ, R8, 0x3, RZ, 0xc0, !PT ;  /* 0x0000000308ff7812 */ /* 0x000fd6000782c0ff */
[----:B------:R-:W-:Y:S05]  /*1f00*/  @!P0 BRA `(.L_x_423) ;  /* 0x00000000003c8947 */ /* 0x000fea0003800000 */
[----:B------:R-:W-:-:S04]  /*1f10*/  IMAD.IADD R7, R0, 0x1, R9 ;  /* 0x0000000100077824 */ /* 0x000fc800078e0209 */
[C---:B------:R-:W-:Y:S02]  /*1f20*/  VIADD R11, R7.reuse, 0x100 ;  /* 0x00000100070b7836 */ /* 0x040fe40000000000 */
[----:B------:R-:W-:-:S04]  /*1f30*/  IMAD.WIDE.U32 R8, R7, 0x4, R4 ;  /* 0x0000000407087825 */ /* 0x000fc800078e0004 */
[C---:B------:R-:W-:Y:S02]  /*1f40*/  VIADD R13, R7.reuse, 0x200 ;  /* 0x00000200070d7836 */ /* 0x040fe40000000000 */
[----:B------:R-:W-:Y:S01]  /*1f50*/  VIADD R15, R7, 0x300 ;  /* 0x00000300070f7836 */ /* 0x000fe20000000000 */
[----:B------:R-:W2:Y:S01]  /*1f60*/  LDG.E R8, desc[UR6][R8.64] ;  /* 0x0000000608087981 */ /* 0x000ea2000c1e1900 */
[----:B------:R-:W-:-:S04]  /*1f70*/  IMAD.WIDE.U32 R10, R11, 0x4, R4 ;  /* 0x000000040b0a7825 */ /* 0x000fc800078e0004 */
[--C-:B------:R-:W-:Y:S02]  /*1f80*/  IMAD.WIDE.U32 R12, R13, 0x4, R4.reuse ;  /* 0x000000040d0c7825 */ /* 0x100fe400078e0004 */
[----:B------:R-:W2:Y:S02]  /*1f90*/  LDG.E R10, desc[UR6][R10.64] ;  /* 0x000000060a0a7981 */ /* 0x000ea4000c1e1900 */
[----:B------:R-:W-:Y:S02]  /*1fa0*/  IMAD.WIDE.U32 R14, R15, 0x4, R4 ;  /* 0x000000040f0e7825 */ /* 0x000fe400078e0004 */
[----:B------:R-:W3:Y:S04]  /*1fb0*/  LDG.E R12, desc[UR6][R12.64] ;  /* 0x000000060c0c7981 */ /* 0x000ee8000c1e1900 */
[----:B------:R-:W3:Y:S01]  /*1fc0*/  LDG.E R14, desc[UR6][R14.64] ;  /* 0x000000060e0e7981 */ /* 0x000ee2000c1e1900 */
[----:B------:R-:W-:-:S02]  /*1fd0*/  IADD3 R0, PT, PT, R0, 0x400, RZ ;  /* 0x0000040000007810 */ /* 0x000fc40007ffe0ff */
[----:B--2---:R-:W-:-:S04]  /*1fe0*/  IADD3 R27, PT, PT, R10, R8, R27 ;  /* 0x000000080a1b7210 */ /* 0x004fc80007ffe01b */
[----:B---3--:R-:W-:-:S07]  /*1ff0*/  IADD3 R27, PT, PT, R14, R12, R27 ;  /* 0x0000000c0e1b7210 */ /* 0x008fce0007ffe01b */
.L_x_423:
[----:B------:R-:W-:Y:S05]  /*2000*/  BSYNC.RECONVERGENT B2 ;  /* 0x0000000000027941 */ /* 0x000fea0003800200 */
.L_x_422:
[----:B------:R-:W-:Y:S05]  /*2010*/  @!P1 BRA `(.L_x_415) ;  /* 0x0000000000309947 */ /* 0x000fea0003800000 */
[----:B------:R-:W-:Y:S01]  /*2020*/  LOP3.LUT R6, R6, 0xffff, RZ, 0xc0, !PT ;  /* 0x0000ffff06067812 */ /* 0x000fe200078ec0ff */
[----:B------:R-:W-:-:S03]  /*2030*/  IMAD.IADD R9, R0, 0x1, R2 ;  /* 0x0000000100097824 */ /* 0x000fc600078e0202 */
[----:B------:R-:W-:-:S04]  /*2040*/  LEA.HI R6, R6, 0x1, RZ, 0x18 ;  /* 0x0000000106067811 */ /* 0x000fc800078fc0ff */
[----:B------:R-:W-:-:S05]  /*2050*/  LOP3.LUT R6, R6, 0x3, RZ, 0xc0, !PT ;  /* 0x0000000306067812 */ /* 0x000fca00078ec0ff */
[----:B------:R-:W-:-:S07]  /*2060*/  IMAD.MOV R0, RZ, RZ, -R6 ;  /* 0x000000ffff007224 */ /* 0x000fce00078e0a06 */
.L_x_424:
[----:B------:R-:W-:-:S06]  /*2070*/  IMAD.WIDE.U32 R6, R9, 0x4, R4 ;  /* 0x0000000409067825 */ /* 0x000fcc00078e0004 */
[----:B------:R-:W2:Y:S01]  /*2080*/  LDG.E R6, desc[UR6][R6.64] ;  /* 0x0000000606067981 */ /* 0x000ea2000c1e1900 */
[----:B------:R-:W-:Y:S02]  /*2090*/  VIADD R0, R0, 0x1 ;  /* 0x0000000100007836 */ /* 0x000fe40000000000 */
[----:B------:R-:W-:-:S03]  /*20a0*/  VIADD R9, R9, 0x100 ;  /* 0x0000010009097836 */ /* 0x000fc60000000000 */
[----:B------:R-:W-:Y:S01]  /*20b0*/  ISETP.NE.AND P0, PT, R0, RZ, PT ;  /* 0x000000ff0000720c */ /* 0x000fe20003f05270 */
[----:B--2---:R-:W-:-:S12]  /*20c0*/  IMAD.IADD R27, R6, 0x1, R27 ;  /* 0x00000001061b7824 */ /* 0x004fd800078e021b */
[----:B------:R-:W-:Y:S05]  /*20d0*/  @P0 BRA `(.L_x_424) ;  /* 0xfffffffc00e40947 */ /* 0x000fea000383ffff */
.L_x_415:
[----:B------:R-:W-:Y:S05]  /*20e0*/  BSYNC.RECONVERGENT B1 ;  /* 0x0000000000017941 */ /* 0x000fea0003800200 */
.L_x_412:
[----:B------:R-:W0:Y:S01]  /*20f0*/  S2R R9, SR_LANEID ;  /* 0x0000000000097919 */ /* 0x000e220000000000 */
[----:B------:R-:W1:Y:S01]  /*2100*/  SHFL.DOWN PT, R0, R27, 0x1, 0x1f ;  /* 0x08201f001b007f89 */ /* 0x000e6200000e0000 */
[----:B------:R-:W2:Y:S01]  /*2110*/  S2R R8, SR_TID.X ;  /* 0x0000000000087919 */ /* 0x000ea20000002100 */
[C---:B0-----:R-:W-:Y:S02]  /*2120*/  ISETP.GT.AND P0, PT, R9.reuse, 0x1e, PT ;  /* 0x0000001e0900780c */ /* 0x041fe40003f04270 */
[C---:B------:R-:W-:Y:S02]  /*2130*/  ISETP.NE.AND P1, PT, R9.reuse, RZ, PT ;  /* 0x000000ff0900720c */ /* 0x040fe40003f25270 */
[----:B-1----:R-:W-:Y:S02]  /*2140*/  SEL R0, R0, RZ, !P0 ;  /* 0x000000ff00007207 */ /* 0x002fe40004000000 */
[----:B------:R-:W-:-:S03]  /*2150*/  ISETP.GT.AND P0, PT, R9, 0x1d, PT ;  /* 0x0000001d0900780c */ /* 0x000fc60003f04270 */
[----:B------:R-:W-:-:S05]  /*2160*/  IMAD.IADD R0, R0, 0x1, R27 ;  /* 0x0000000100007824 */ /* 0x000fca00078e021b */
[----:B------:R-:W0:Y:S01]  /*2170*/  SHFL.DOWN PT, R2, R0, 0x2, 0x1f ;  /* 0x08401f0000027f89 */ /* 0x000e2200000e0000 */
[----:B------:R-:W1:Y:S01]  /*2180*/  @!P1 S2R R6, SR_CgaCtaId ;  /* 0x0000000000069919 */ /* 0x000e620000008800 */
[----:B0-----:R-:W-:Y:S02]  /*2190*/  SEL R5, R2, RZ, !P0 ;  /* 0x000000ff02057207 */ /* 0x001fe40004000000 */
[----:B------:R-:W-:Y:S02]  /*21a0*/  ISETP.GT.AND P0, PT, R9, 0x1b, PT ;  /* 0x0000001b0900780c */ /* 0x000fe40003f04270 */
[----:B------:R-:W-:-:S05]  /*21b0*/  IADD3 R5, PT, PT, R0, R5, RZ ;  /* 0x0000000500057210 */ /* 0x000fca0007ffe0ff */
[----:B------:R-:W0:Y:S02]  /*21c0*/  SHFL.DOWN PT, R2, R5, 0x4, 0x1f ;  /* 0x08801f0005027f89 */ /* 0x000e2400000e0000 */
[----:B0-----:R-:W-:Y:S02]  /*21d0*/  SEL R2, R2, RZ, !P0 ;  /* 0x000000ff02027207 */ /* 0x001fe40004000000 */
[----:B------:R-:W-:-:S03]  /*21e0*/  ISETP.GT.AND P0, PT, R9, 0x17, PT ;  /* 0x000000170900780c */ /* 0x000fc60003f04270 */
[----:B------:R-:W-:Y:S01]  /*21f0*/  IMAD.IADD R2, R5, 0x1, R2 ;  /* 0x0000000105027824 */ /* 0x000fe200078e0202 */
[----:B------:R-:W-:-:S04]  /*2200*/  @!P1 MOV R5, 0x400 ;  /* 0x0000040000059802 */ /* 0x000fc80000000f00 */
[----:B------:R-:W0:Y:S01]  /*2210*/  SHFL.DOWN PT, R4, R2, 0x8, 0x1f ;  /* 0x09001f0002047f89 */ /* 0x000e2200000e0000 */
[----:B-1----:R-:W-:Y:S02]  /*2220*/  @!P1 LEA R5, R6, R5, 0x18 ;  /* 0x0000000506059211 */ /* 0x002fe400078ec0ff */
[----:B0-----:R-:W-:Y:S02]  /*2230*/  SEL R7, R4, RZ, !P0 ;  /* 0x000000ff04077207 */ /* 0x001fe40004000000 */
[----:B------:R-:W-:Y:S02]  /*2240*/  ISETP.GT.AND P0, PT, R9, 0xf, PT ;  /* 0x0000000f0900780c */ /* 0x000fe40003f04270 */
[----:B--2---:R-:W-:Y:S01]  /*2250*/  @!P1 SHF.R.U32.HI R4, RZ, 0x3, R8 ;  /* 0x00000003ff049819 */ /* 0x004fe20000011608 */
[----:B------:R-:W-:-:S03]  /*2260*/  IMAD.IADD R7, R2, 0x1, R7 ;  /* 0x0000000102077824 */ /* 0x000fc600078e0207 */
[----:B------:R-:W-:Y:S02]  /*2270*/  @!P1 LOP3.LUT R4, R4, 0x7c, RZ, 0xc0, !PT ;  /* 0x0000007c04049812 */ /* 0x000fe400078ec0ff */
[----:B------:R-:W0:Y:S03]  /*2280*/  SHFL.DOWN PT, R0, R7, 0x10, 0x1f ;  /* 0x0a001f0007007f89 */ /* 0x000e2600000e0000 */
[----:B------:R-:W-:Y:S01]  /*2290*/  @!P1 IMAD.IADD R4, R4, 0x1, R5 ;  /* 0x0000000104049824 */ /* 0x000fe200078e0205 */
        /* <DEDUP_REMOVED lines=15> */
[----:B------:R-:W-:-:S07]  /*2390*/  IMAD.IADD R11, R0, 0x1, R9 ;  /* 0x00000001000b7824 */ /* 0x000fce00078e0209 */
.L_x_411:
[----:B------:R-:W-:Y:S05]  /*23a0*/  BSYNC.RECONVERGENT B0 ;  /* 0x0000000000007941 */ /* 0x000fea0003800200 */
.L_x_395:
[----:B------:R-:W-:Y:S05]  /*23b0*/  @P0 EXIT ;  /* 0x000000000000094d */ /* 0x000fea0003800000 */
[----:B---3--:R-:W3:Y:S02]  /*23c0*/  LDC.64 R4, c[0x0][0x388] ;  /* 0x0000e200ff047b82 */ /* 0x008ee40000000a00 */
[----:B---3--:R-:W-:-:S05]  /*23d0*/  IMAD.WIDE.U32 R2, R3, 0x4, R4 ;  /* 0x0000000403027825 */ /* 0x008fca00078e0004 */
[----:B------:R-:W-:Y:S01]  /*23e0*/  STG.E desc[UR6][R2.64], R11 ;  /* 0x0000000b02007986 */ /* 0x000fe2000c101906 */
[----:B------:R-:W-:Y:S05]  /*23f0*/  EXIT ;  /* 0x000000000000794d */ /* 0x000fea0003800000 */
.L_x_425:
        /* <DEDUP_REMOVED lines=16> */
.L_x_1460:


//--------------------- .text._ZN3cub18CUB_300001_SM_10006detail6reduce28DeviceReduceSingleTileKernelINS2_10policy_hubIijN4cuda3std3__44plusIiEEE10Policy1000EN6thrust24THRUST_300001_SM_1000_NS6detail15normal_iteratorINSD_10device_ptrIiEEEEPijS9_iiNS7_10__identityEEEvT0_T1_T2_T3_T4_T6_ --------------------------
	.section	.text._ZN3cub18CUB_300001_SM_10006detail6reduce28DeviceReduceSingleTileKernelINS2_10policy_hubIijN4cuda3std3__44plusIiEEE10Policy1000EN6thrust24THRUST_300001_SM_1000_NS6detail15normal_iteratorINSD_10device_ptrIiEEEEPijS9_iiNS7_10__identityEEEvT0_T1_T2_T3_T4_T6_,"ax",@progbits
	.align	128
        .global         _ZN3cub18CUB_300001_SM_10006detail6reduce28DeviceReduceSingleTileKernelINS2_10policy_hubIijN4cuda3std3__44plusIiEEE10Policy1000EN6thrust24THRUST_300001_SM_1000_NS6detail15normal_iteratorINSD_10device_ptrIiEEEEPijS9_iiNS7_10__identityEEEvT0_T1_T2_T3_T4_T6_
        .type           _ZN3cub18CUB_300001_SM_10006detail6reduce28DeviceReduceSingleTileKernelINS2_10policy_hubIijN4cuda3std3__44plusIiEEE10Policy1000EN6thrust24THRUST_300001_SM_1000_NS6detail15normal_iteratorINSD_10device_ptrIiEEEEPijS9_iiNS7_10__identityEEEvT0_T1_T2_T3_T4_T6_,@function
        .size           _ZN3cub18CUB_300001_SM_10006detail6reduce28DeviceReduceSingleTileKernelINS2_10policy_hubIijN4cuda3std3__44plusIiEEE10Policy1000EN6thrust24THRUST_300001_SM_1000_NS6detail15normal_iteratorINSD_10device_ptrIiEEEEPijS9_iiNS7_10__identityEEEvT0_T1_T2_T3_T4_T6_,(.L_x_1461 - _ZN3cub18CUB_300001_SM_10006detail6reduce28DeviceReduceSingleTileKernelINS2_10policy_hubIijN4cuda3std3__44plusIiEEE10Policy1000EN6thrust24THRUST_300001_SM_1000_NS6detail15normal_iteratorINSD_10device_ptrIiEEEEPijS9_iiNS7_10__identityEEEvT0_T1_T2_T3_T4_T6_)
        .other          _ZN3cub18CUB_300001_SM_10006detail6reduce28DeviceReduceSingleTileKernelINS2_10policy_hubIijN4cuda3std3__44plusIiEEE10Policy1000EN6thrust24THRUST_300001_SM_1000_NS6detail15normal_iteratorINSD_10device_ptrIiEEEEPijS9_iiNS7_10__identityEEEvT0_T1_T2_T3_T4_T6_,@"STO_CUDA_ENTRY STV_DEFAULT"
_ZN3cub18CUB_300001_SM_10006detail6reduce28DeviceReduceSingleTileKernelINS2_10policy_hubIijN4cuda3std3__44plusIiEEE10Policy1000EN6thrust24THRUST_300001_SM_1000_NS6detail15normal_iteratorINSD_10device_ptrIiEEEEPijS9_iiNS7_10__identityEEEvT0_T1_T2_T3_T4_T6_:
.text._ZN3cub18CUB_300001_SM_10006detail6reduce28DeviceReduceSingleTileKernelINS2_10policy_hubIijN4cuda3std3__44plusIiEEE10Policy1000EN6thrust24THRUST_300001_SM_1000_NS6detail15normal_iteratorINSD_10device_ptrIiEEEEPijS9_iiNS7_10__identityEEEvT0_T1_T2_T3_T4_T6_:
        /* <DEDUP_REMOVED lines=13> */
.L_x_426:
[----:B------:R-:W-:Y:S01]  /*00d0*/  ISETP.GT.U32.AND P0, PT, R2, 0xfff, PT ;  /* 0x00000fff0200780c */ /* 0x000fe20003f04070 */
[----:B------:R-:W-:-:S12]  /*00e0*/  BSSY.RECONVERGENT B0, `(.L_x_427) ;  /* 0x00001e7000007945 */ /* 0x000fd80003800200 */
        /* <DEDUP_REMOVED lines=11> */
.L_x_430:
[----:B------:R-:W-:Y:S05]  /*01a0*/  BSYNC.RECONVERGENT B1 ;  /* 0x0000000000017941 */ /* 0x000fea0003800200 */
.L_x_429:
        /* <DEDUP_REMOVED lines=17> */
.L_x_435:
        /* <DEDUP_REMOVED lines=31> */
.L_x_434:
[----:B------:R-:W-:Y:S05]  /*04b0*/  BSYNC.RECONVERGENT B2 ;  /* 0x0000000000027941 */ /* 0x000fea0003800200 */
.L_x_433:
[----:B------:R-:W-:Y:S05]  /*04c0*/  @!P0 BRA `(.L_x_432) ;  /* 0x0000000000c88947 */ /* 0x000fea0003800000 */
[----:B------:R-:W-:Y:S01]  /*04d0*/  ISETP.GE.U32.AND P0, PT, R21, 0x8, PT ;  /* 0x000000081500780c */ /* 0x000fe20003f06070 */
[----:B------:R-:W-:Y:S01]  /*04e0*/  BSSY.RECONVERGENT B2, `(.L_x_436) ;  /* 0x0000013000027945 */ /* 0x000fe20003800200 */
[----:B------:R-:W-:-:S04]  /*04f0*/  LOP3.LUT R16, R4, 0x7, RZ, 0xc0, !PT ;  /* 0x0000000704107812 */ /* 0x000fc800078ec0ff */
[----:B------:R-:W-:-:S07]  /*0500*/  ISETP.NE.AND P1, PT, R16, RZ, PT ;  /* 0x000000ff1000720c */ /* 0x000fce0003f25270 */
[----:B------:R-:W-:Y:S06]  /*0510*/  @!P0 BRA `(.L_x_437) ;  /* 0x00000000003c8947 */ /* 0x000fec0003800000 */
[----:B------:R-:W0:Y:S02]  /*0520*/  LDC.64 R6, c[0x0][0x380] ;  /* 0x0000e000ff067b82 */ /* 0x000e240000000a00 */
[----:B0-----:R-:W-:-:S05]  /*0530*/  IMAD.WIDE.U32 R6, R5, 0x4, R6 ;  /* 0x0000000405067825 */ /* 0x001fca00078e0006 */
        /* <DEDUP_REMOVED lines=13> */
.L_x_437:
[----:B------:R-:W-:Y:S05]  /*0610*/  BSYNC.RECONVERGENT B2 ;  /* 0x0000000000027941 */ /* 0x000fea0003800200 */
.L_x_436:
        /* <DEDUP_REMOVED lines=11> */
[----:B------:R-:W3:Y:S01]  /*06d0*/  LDG.E R10, desc[UR6][R6.64+0xc00] ;  /* 0x000c0006060a7981 */ /* 0x000ee2000c1e1900 */
[----:B------:R-:W-:Y:S01]  /*06e0*/  VIADD R5, R5, 0x400 ;  /* 0x0000040005057836 */ /* 0x000fe20000000000 */
[----:B--2--5:R-:W-:-:S04]  /*06f0*/  IADD3 R0, PT, PT, R4, R9, R0 ;  /* 0x0000000904007210 */ /* 0x024fc80007ffe000 */
[----:B---3--:R-:W-:-:S07]  /*0700*/  IADD3 R0, PT, PT, R10, R11, R0 ;  /* 0x0000000b0a007210 */ /* 0x008fce0007ffe000 */
.L_x_439:
[----:B------:R-:W-:Y:S05]  /*0710*/  BSYNC.RECONVERGENT B2 ;  /* 0x0000000000027941 */ /* 0x000fea0003800200 */
.L_x_438:
[----:B------:R-:W-:Y:S05]  /*0720*/  @!P1 BRA `(.L_x_432) ;  /* 0x0000000000309947 */ /* 0x000fea0003800000 */
[----:B------:R-:W0:Y:S02]  /*0730*/  LDC.64 R6, c[0x0][0x380] ;  /* 0x0000e000ff067b82 */ /* 0x000e240000000a00 */
[----:B0-----:R-:W-:-:S04]  /*0740*/  IMAD.WIDE.U32 R4, R5, 0x4, R6 ;  /* 0x0000000405047825 */ /* 0x001fc800078e0006 */
[----:B------:R-:W-:Y:S02]  /*0750*/  IMAD.MOV R6, RZ, RZ, -R8 ;  /* 0x000000ffff067224 */ /* 0x000fe400078e0a08 */
[----:B------:R-:W-:-:S07]  /*0760*/  IMAD.MOV.U32 R7, RZ, RZ, R5 ;  /* 0x000000ffff077224 */ /* 0x000fce00078e0005 */
.L_x_440:
[----:B------:R-:W-:-:S06]  /*0770*/  IMAD.MOV.U32 R5, RZ, RZ, R7 ;  /* 0x000000ffff057224 */ /* 0x000fcc00078e0007 */
[----:B------:R0:W2:Y:S01]  /*0780*/  LDG.E R5, desc[UR6][R4.64] ;  /* 0x0000000604057981 */ /* 0x0000a2000c1e1900 */
[----:B------:R-:W-:-:S05]  /*0790*/  VIADD R6, R6, 0x1 ;  /* 0x0000000106067836 */ /* 0x000fca0000000000 */
[----:B------:R-:W-:Y:S02]  /*07a0*/  ISETP.NE.AND P0, PT, R6, RZ, PT ;  /* 0x000000ff0600720c */ /* 0x000fe40003f05270 */
[----:B0-----:R-:W-:-:S05]  /*07b0*/  IADD3 R4, P1, PT, R4, 0x400, RZ ;  /* 0x0000040004047810 */ /* 0x001fca0007f3e0ff */
[----:B------:R-:W-:Y:S02]  /*07c0*/  IMAD.X R7, RZ, RZ, R7, P1 ;  /* 0x000000ffff077224 */ /* 0x000fe400008e0607 */
[----:B--2--5:R-:W-:-:S04]  /*07d0*/  IMAD.IADD R0, R5, 0x1, R0 ;  /* 0x0000000105007824 */ /* 0x024fc800078e0200 */
[----:B------:R-:W-:Y:S05]  /*07e0*/  @P0 BRA `(.L_x_440) ;  /* 0xfffffffc00e00947 */ /* 0x000fea000383ffff */
.L_x_432:
[----:B------:R-:W-:Y:S05]  /*07f0*/  BSYNC.RECONVERGENT B1 ;  /* 0x0000000000017941 */ /* 0x000fea0003800200 */
.L_x_431:
[----:B------:R-:W-:-:S13]  /*0800*/  ISETP.GE.U32.AND P0, PT, R2, 0x100, PT ;  /* 0x000001000200780c */ /* 0x000fda0003f06070 */
        /* <DEDUP_REMOVED lines=38> */
[----:B-1----:R-:W1:Y:S01]  /*0a70*/  LDS.64 R2, [UR4+0x20] ;  /* 0x00002004ff027984 */ /* 0x002e620008000a00 */
[----:B0-----:R-:W-:-:S04]  /*0a80*/  IADD3 R0, PT, PT, R4, R0, R9 ;  /* 0x0000000004007210 */ /* 0x001fc80007ffe009 */
[----:B------:R-:W-:-:S04]  /*0a90*/  IADD3 R0, PT, PT, R6, R0, R5 ;  /* 0x0000000006007210 */ /* 0x000fc80007ffe005 */
[----:B-1----:R-:W-:-:S05]  /*0aa0*/  IADD3 R0, PT, PT, R2, R0, R7 ;  /* 0x0000000002007210 */ /* 0x002fca0007ffe007 */
[----:B------:R-:W-:Y:S01]  /*0ab0*/  IMAD.IADD R9, R0, 0x1, R3 ;  /* 0x0000000100097824 */ /* 0x000fe200078e0203 */
[----:B------:R-:W-:Y:S06]  /*0ac0*/  BRA `(.L_x_442) ;  /* 0x0000001400207947 */ /* 0x000fec0003800000 */
.L_x_441:
[----:B------:R-:W-:Y:S01]  /*0ad0*/  LOP3.LUT R4, R3, 0x3e0, RZ, 0xc0, !PT ;  /* 0x000003e003047812 */ /* 0x000fe200078ec0ff */
[----:B------:R-:W1:Y:S03]  /*0ae0*/  S2R R10, SR_LANEID ;  /* 0x00000000000a7919 */ /* 0x000e660000000000 */
[----:B0-----:R-:W-:Y:S01]  /*0af0*/  LOP3.LUT R7, RZ, R4, RZ, 0x33, !PT ;  /* 0x00000004ff077212 */ /* 0x001fe200078e33ff */
[----:B------:R-:W-:-:S04]  /*0b00*/  VIADD R5, R4, 0x20 ;  /* 0x0000002004057836 */ /* 0x000fc80000000000 */
[----:B------:R-:W-:Y:S01]  /*0b10*/  IMAD.IADD R7, R7, 0x1, R2 ;  /* 0x0000000107077824 */ /* 0x000fe200078e0202 */
[----:B------:R-:W-:-:S04]  /*0b20*/  ISETP.GT.U32.AND P0, PT, R5, R2, PT ;  /* 0x000000020500720c */ /* 0x000fc80003f04070 */
        /* <DEDUP_REMOVED lines=40> */
[----:B------:R-:W-:Y:S01]  /*0db0*/  ISETP.GT.U32.AND P3, PT, R2, 0x80, PT ;  /* 0x000000800200780c */ /* 0x000fe20003f64070 */
[----:B-1----:R-:W-:-:S09]  /*0dc0*/  ULEA UR4, UR5, UR4, 0x18 ;  /* 0x0000000405047291 */ /* 0x002fd2000f8ec0ff */
[----:B------:R-:W1:Y:S04]  /*0dd0*/  LDS.128 R4, [UR4+0x10] ;  /* 0x00001004ff047984 */ /* 0x000e680008000c00 */
[----:B------:R-:W2:Y:S04]  /*0de0*/  LDS R0, [UR4+0xc] ;  /* 0x00000c04ff007984 */ /* 0x000ea80008000800 */
[----:B------:R-:W3:Y:S01]  /*0df0*/  LDS.64 R10, [UR4+0x20] ;  /* 0x00002004ff0a7984 */ /* 0x000ee20008000a00 */
[----:B-1----:R-:W-:Y:S02]  /*0e00*/  SEL R4, R4, RZ, P2 ;  /* 0x000000ff04047207 */ /* 0x002fe40001000000 */
[----:B------:R-:W-:-:S02]  /*0e10*/  ISETP.GT.U32.AND P2, PT, R2, 0x60, PT ;  /* 0x000000600200780c */ /* 0x000fc40003f44070 */
[----:B--2---:R-:W-:Y:S02]  /*0e20*/  SEL R0, R0, RZ, P1 ;  /* 0x000000ff00007207 */ /* 0x004fe40000800000 */
        /* <DEDUP_REMOVED lines=8> */
[----:B---3--:R-:W-:Y:S02]  /*0eb0*/  SEL R10, R10, RZ, P2 ;  /* 0x000000ff0a0a7207 */ /* 0x008fe40001000000 */
[----:B------:R-:W-:Y:S02]  /*0ec0*/  SEL R11, R11, RZ, P3 ;  /* 0x000000ff0b0b7207 */ /* 0x000fe40001800000 */
[----:B------:R-:W-:-:S05]  /*0ed0*/  IADD3 R0, PT, PT, R10, R0, R7 ;  /* 0x000000000a007210 */ /* 0x000fca0007ffe007 */
[----:B0-----:R-:W-:Y:S01]  /*0ee0*/  IMAD.IADD R9, R0, 0x1, R11 ;  /* 0x0000000100097824 */ /* 0x001fe200078e020b */
[----:B------:R-:W-:Y:S06]  /*0ef0*/  BRA `(.L_x_442) ;  /* 0x0000001000147947 */ /* 0x000fec0003800000 */
.L_x_428:
[----:B------:R-:W0:Y:S01]  /*0f00*/  S2R R0, SR_TID.X ;  /* 0x0000000000007919 */ /* 0x000e220000002100 */
[----:B------:R-:W1:Y:S02]  /*0f10*/  LDCU.64 UR4, c[0x0][0x380] ;  /* 0x00007000ff0477ac */ /* 0x000e640008000a00 */
[----:B-1----:R-:W-:Y:S02]  /*0f20*/  IMAD.U32 R12, RZ, RZ, UR4 ;  /* 0x00000004ff0c7e24 */ /* 0x002fe4000f8e00ff */
[----:B------:R-:W-:Y:S02]  /*0f30*/  IMAD.U32 R13, RZ, RZ, UR5 ;  /* 0x00000005ff0d7e24 */ /* 0x000fe4000f8e00ff */
        /* <DEDUP_REMOVED lines=17> */
[----:B------:R-:W-:Y:S01]  /*1050*/  UMOV UR4, 0x1000 ;  /* 0x0000100000047882 */ /* 0x000fe20000000000 */
[----:B--2---:R-:W-:-:S04]  /*1060*/  IADD3 R3, PT, PT, R7, R6, R3 ;  /* 0x0000000607037210 */ /* 0x004fc80007ffe003 */
[----:B---3--:R-:W-:-:S04]  /*1070*/  IADD3 R3, PT, PT, R9, R8, R3 ;  /* 0x0000000809037210 */ /* 0x008fc80007ffe003 */
[----:B----4-:R-:W-:-:S04]  /*1080*/  IADD3 R3, PT, PT, R11, R10, R3 ;  /* 0x0000000a0b037210 */ /* 0x010fc80007ffe003 */
[----:B-----5:R-:W-:-:S04]  /*1090*/  IADD3 R3, PT, PT, R15, R14, R3 ;  /* 0x0000000e0f037210 */ /* 0x020fc80007ffe003 */
[----:B------:R-:W-:Y:S01]  /*10a0*/  IADD3 R16, PT, PT, R17, R16, R3 ;  /* 0x0000001011107210 */ /* 0x000fe20007ffe003 */
[----:B------:R-:W-:-:S05]  /*10b0*/  VIADD R3, R2, 0xfffff000 ;  /* 0xfffff00002037836 */ /* 0x000fca0000000000 */
[----:B------:R-:W-:Y:S02]  /*10c0*/  ISETP.GE.U32.AND P0, PT, R3, 0x1000, PT ;  /* 0x000010000300780c */ /* 0x000fe40003f06070 */
[----:B------:R-:W-:-:S04]  /*10d0*/  IADD3 R16, PT, PT, R19, R18, R16 ;  /* 0x0000001213107210 */ /* 0x000fc80007ffe010 */
[----:B------:R-:W-:-:S05]  /*10e0*/  IADD3 R21, PT, PT, R21, R20, R16 ;  /* 0x0000001415157210 */ /* 0x000fca0007ffe010 */
[----:B------:R-:W-:Y:S02]  /*10f0*/  IMAD.IADD R7, R22, 0x1, R21 ;  /* 0x0000000116077824 */ /* 0x000fe400078e0215 */
[----:B------:R-:W-:Y:S05]  /*1100*/  @!P0 BRA `(.L_x_443) ;  /* 0x00000000008c8947 */ /* 0x000fea0003800000 */
[----:B------:R-:W0:Y:S01]  /*1110*/  LDC R2, c[0x0][0x390] ;  /* 0x0000e400ff027b82 */ /* 0x000e220000000800 */
[----:B------:R-:W-:-:S07]  /*1120*/  UMOV UR4, 0x1000 ;  /* 0x0000100000047882 */ /* 0x000fce0000000000 */
[----:B------:R-:W1:Y:S02]  /*1130*/  LDC.64 R12, c[0x0][0x380] ;  /* 0x0000e000ff0c7b82 */ /* 0x000e640000000a00 */
.L_x_445:
[----:B------:R-:W-:-:S04]  /*1140*/  VIADD R5, R0, UR4 ;  /* 0x0000000400057c36 */ /* 0x000fc80008000000 */
        /* <DEDUP_REMOVED lines=17> */
[----:B--2---:R-:W-:Y:S01]  /*1260*/  IADD3 R16, PT, PT, R18, R16, R7 ;  /* 0x0000001012107210 */ /* 0x004fe20007ffe007 */
[----:B0-----:R-:W-:-:S05]  /*1270*/  VIADD R7, R2, -UR4 ;  /* 0x8000000402077c36 */ /* 0x001fca0008000000 */
[----:B------:R-:W-:Y:S02]  /*1280*/  ISETP.GE.U32.AND P0, PT, R7, 0x1000, PT ;  /* 0x000010000700780c */ /* 0x000fe40003f06070 */
        /* <DEDUP_REMOVED lines=8> */
[----:B------:R-:W-:-:S06]  /*1310*/  UIADD3 UR4, UPT, UPT, UR4, 0x1000, URZ ;  /* 0x0000100004047890 */ /* 0x000fcc000fffe0ff */
[----:B------:R-:W-:-:S13]  /*1320*/  ISETP.LT.U32.AND P0, PT, R3, UR4, PT ;  /* 0x0000000403007c0c */ /* 0x000fda000bf01070 */
[----:B------:R-:W-:Y:S05]  /*1330*/  @!P0 BRA `(.L_x_445) ;  /* 0xfffffffc00808947 */ /* 0x000fea000383ffff */
.L_x_443:
[----:B------:R-:W-:Y:S01]  /*1340*/  VIADD R3, R2, -UR4 ;  /* 0x8000000402037c36 */ /* 0x000fe20008000000 */
[----:B------:R-:W-:Y:S04]  /*1350*/  BSSY.RECONVERGENT B1, `(.L_x_444) ;  /* 0x0000095000017945 */ /* 0x000fe80003800200 */
[----:B------:R-:W-:-:S04]  /*1360*/  ISETP.GE.AND P0, PT, R0, R3, PT ;  /* 0x000000030000720c */ /* 0x000fc80003f06270 */
[----:B------:R-:W-:-:S13]  /*1370*/  ISETP.LE.U32.OR P0, PT, R2, UR4, P0 ;  /* 0x0000000402007c0c */ /* 0x000fda0008703470 */
[----:B------:R-:W-:Y:S05]  /*1380*/  @P0 BRA `(.L_x_446) ;  /* 0x0000000800440947 */ /* 0x000fea0003800000 */
[----:B------:R-:W-:Y:S01]  /*1390*/  LOP3.LUT R3, RZ, R0, RZ, 0x33, !PT ;  /* 0x00000000ff037212 */ /* 0x000fe200078e33ff */
[----:B------:R-:W-:Y:S01]  /*13a0*/  BSSY.RECONVERGENT B2, `(.L_x_447) ;  /* 0x000004a000027945 */ /* 0x000fe20003800200 */
[----:B------:R-:W-:Y:S02]  /*13b0*/  IMAD.MOV.U32 R5, RZ, RZ, R0 ;  /* 0x000000ffff057224 */ /* 0x000fe400078e0000 */
[----:B------:R-:W-:-:S04]  /*13c0*/  IADD3 R3, PT, PT, R2, -UR4, R3 ;  /* 0x8000000402037c10 */ /* 0x000fc8000fffe003 */
[C---:B------:R-:W-:Y:S02]  /*13d0*/  ISETP.GE.U32.AND P0, PT, R3.reuse, 0xf00, PT ;  /* 0x00000f000300780c */ /* 0x040fe40003f06070 */
[----:B------:R-:W-:-:S04]  /*13e0*/  LEA.HI R3, R3, 0x1, RZ, 0x18 ;  /* 0x0000000103037811 */ /* 0x000fc800078fc0ff */
[----:B------:R-:W-:-:S07]  /*13f0*/  LOP3.LUT R4, R3, 0xf, RZ, 0xc0, !PT ;  /* 0x0000000f03047812 */ /* 0x000fce00078ec0ff */
[----:B------:R-:W-:Y:S05]  /*1400*/  @!P0 BRA `(.L_x_448) ;  /* 0x00000004000c8947 */ /* 0x000fea0003800000 */
[----:B------:R-:W-:Y:S01]  /*1410*/  LOP3.LUT R6, R3, 0x1fffff0, RZ, 0xc0, !PT ;  /* 0x01fffff003067812 */ /* 0x000fe200078ec0ff */
[----:B------:R-:W-:Y:S01]  /*1420*/  BSSY.RECONVERGENT B3, `(.L_x_449) ;  /* 0x0000040000037945 */ /* 0x000fe20003800200 */
[C---:B------:R-:W-:Y:S01]  /*1430*/  LOP3.LUT R5, R0.reuse, 0x800, RZ, 0xfc, !PT ;  /* 0x0000080000057812 */ /* 0x040fe200078efcff */
[----:B------:R-:W-:Y:S02]  /*1440*/  VIADD R2, R0, UR4 ;  /* 0x0000000400027c36 */ /* 0x000fe40008000000 */
[----:B------:R-:W-:-:S07]  /*1450*/  IMAD.MOV R6, RZ, RZ, -R6 ;  /* 0x000000ffff067224 */ /* 0x000fce00078e0a06 */
.L_x_450:
[----:B------:R-:W-:-:S04]  /*1460*/  IMAD.WIDE.U32 R26, R2, 0x4, R12 ;  /* 0x00000004021a7825 */ /* 0x000fc800078e000c */
[C---:B------:R-:W-:Y:S02]  /*1470*/  VIADD R9, R2.reuse, 0x100 ;  /* 0x0000010002097836 */ /* 0x040fe40000000000 */
[----:B------:R-:W-:Y:S01]  /*1480*/  VIADD R15, R2, 0x400 ;  /* 0x00000400020f7836 */ /* 0x000fe20000000000 */
[----:B------:R0:W2:Y:S01]  /*1490*/  LDG.E R26, desc[UR6][R26.64] ;  /* 0x000000061a1a7981 */ /* 0x0000a2000c1e1900 */
[----:B------:R-:W-:-:S04]  /*14a0*/  IMAD.WIDE.U32 R8, R9, 0x4, R12 ;  /* 0x0000000409087825 */ /* 0x000fc800078e000c */
[C---:B------:R-:W-:Y:S01]  /*14b0*/  VIADD R17, R2.reuse, 0x200 ;  /* 0x0000020002117836 */ /* 0x040fe20000000000 */
[----:B------:R1:W2:Y:S01]  /*14c0*/  LDG.E R25, desc[UR6][R8.64] ;  /* 0x0000000608197981 */ /* 0x0002a2000c1e1900 */
[C---:B------:R-:W-:Y:S02]  /*14d0*/  VIADD R11, R2.reuse, 0x300 ;  /* 0x00000300020b7836 */ /* 0x040fe40000000000 */
[----:B0-----:R-:W-:Y:S02]  /*14e0*/  VIADD R27, R2, 0x700 ;  /* 0x00000700021b7836 */ /* 0x001fe40000000000 */
[----:B------:R-:W-:-:S04]  /*14f0*/  IMAD.WIDE.U32 R14, R15, 0x4, R12 ;  /* 0x000000040f0e7825 */ /* 0x000fc800078e000c */
[--C-:B------:R-:W-:Y:S01]  /*1500*/  IMAD.WIDE.U32 R16, R17, 0x4, R12.reuse ;  /* 0x0000000411107825 */ /* 0x100fe200078e000c */
[----:B------:R0:W3:Y:S03]  /*1510*/  LDG.E R22, desc[UR6][R14.64] ;  /* 0x000000060e167981 */ /* 0x0000e6000c1e1900 */
[----:B------:R-:W-:Y:S01]  /*1520*/  VIADD R29, R2, 0x500 ;  /* 0x00000500021d7836 */ /* 0x000fe20000000000 */
[----:B------:R-:W4:Y:S01]  /*1530*/  LDG.E R24, desc[UR6][R16.64] ;  /* 0x0000000610187981 */ /* 0x000f22000c1e1900 */
[----:B------:R-:W-:-:S04]  /*1540*/  IMAD.WIDE.U32 R10, R11, 0x4, R12 ;  /* 0x000000040b0a7825 */ /* 0x000fc800078e000c */
[--C-:B-1----:R-:W-:Y:S01]  /*1550*/  IMAD.WIDE.U32 R8, R27, 0x4, R12.reuse ;  /* 0x000000041b087825 */ /* 0x102fe200078e000c */
[----:B------:R-:W4:Y:S03]  /*1560*/  LDG.E R23, desc[UR6][R10.64] ;  /* 0x000000060a177981 */ /* 0x000f26000c1e1900 */
[----:B------:R-:W-:Y:S02]  /*1570*/  VIADD R27, R2, 0x900 ;  /* 0x00000900021b7836 */ /* 0x000fe40000000000 */
[----:B------:R-:W-:-:S04]  /*1580*/  IMAD.WIDE.U32 R28, R29, 0x4, R12 ;  /* 0x000000041d1c7825 */ /* 0x000fc800078e000c */
[C---:B------:R-:W-:Y:S01]  /*1590*/  VIADD R19, R2.reuse, 0x600 ;  /* 0x0000060002137836 */ /* 0x040fe20000000000 */
[----:B------:R1:W5:Y:S01]  /*15a0*/  LDG.E R11, desc[UR6][R8.64] ;  /* 0x00000006080b7981 */ /* 0x000362000c1e1900 */
[C---:B0-----:R-:W-:Y:S02]  /*15b0*/  VIADD R15, R2.reuse, 0xa00 ;  /* 0x00000a00020f7836 */ /* 0x041fe40000000000 */
[----:B------:R-:W-:Y:S01]  /*15c0*/  VIADD R20, R2, 0x800 ;  /* 0x0000080002147836 */ /* 0x000fe20000000000 */
[----:B------:R0:W3:Y:S01]  /*15d0*/  LDG.E R21, desc[UR6][R28.64] ;  /* 0x000000061c157981 */ /* 0x0000e2000c1e1900 */
[----:B------:R-:W-:-:S04]  /*15e0*/  IMAD.WIDE.U32 R18, R19, 0x4, R12 ;  /* 0x0000000413127825 */ /* 0x000fc800078e000c */
[----:B-1----:R-:W-:-:S04]  /*15f0*/  IMAD.WIDE.U32 R8, R27, 0x4, R12 ;  /* 0x000000041b087825 */ /* 0x002fc800078e000c */
[--C-:B------:R-:W-:Y:S02]  /*1600*/  IMAD.WIDE.U32 R14, R15, 0x4, R12.reuse ;  /* 0x000000040f0e7825 */ /* 0x100fe400078e000c */
[----:B------:R-:W5:Y:S02]  /*1610*/  LDG.E R9, desc[UR6][R8.64] ;  /* 0x0000000608097981 */ /* 0x000f64000c1e1900 */
[--C-:B------:R-:W-:Y:S02]  /*1620*/  IMAD.WIDE.U32 R16, R20, 0x4, R12.reuse ;  /* 0x0000000414107825 */ /* 0x100fe400078e000c */
[----:B------:R1:W5:Y:S02]  /*1630*/  LDG.E R20, desc[UR6][R18.64] ;  /* 0x0000000612147981 */ /* 0x000364000c1e1900 */
[C---:B0-----:R-:W-:Y:S02]  /*1640*/  VIADD R29, R2.reuse, 0xb00 ;  /* 0x00000b00021d7836 */ /* 0x041fe40000000000 */
[----:B------:R-:W-:Y:S01]  /*1650*/  VIADD R27, R2, 0xc00 ;  /* 0x00000c00021b7836 */ /* 0x000fe20000000000 */
[----:B------:R0:W5:Y:S01]  /*1660*/  LDG.E R10, desc[UR6][R16.64] ;  /* 0x00000006100a7981 */ /* 0x000162000c1e1900 */
[----:B------:R-:W-:-:S03]  /*1670*/  IMAD.WIDE.U32 R28, R29, 0x4, R12 ;  /* 0x000000041d1c7825 */ /* 0x000fc600078e000c */
[----:B------:R0:W5:Y:S01]  /*1680*/  LDG.E R8, desc[UR6][R14.64] ;  /* 0x000000060e087981 */ /* 0x000162000c1e1900 */
[C---:B-1----:R-:W-:Y:S02]  /*1690*/  VIADD R19, R2.reuse, 0xe00 ;  /* 0x00000e0002137836 */ /* 0x042fe40000000000 */
[C---:B------:R-:W-:Y:S02]  /*16a0*/  VIADD R18, R2.reuse, 0xf00 ;  /* 0x00000f0002127836 */ /* 0x040fe40000000000 */
[----:B0-----:R-:W-:Y:S02]  /*16b0*/  IMAD.WIDE.U32 R16, R27, 0x4, R12 ;  /* 0x000000041b107825 */ /* 0x001fe400078e000c */
[----:B------:R-:W5:Y:S02]  /*16c0*/  LDG.E R27, desc[UR6][R28.64] ;  /* 0x000000061c1b7981 */ /* 0x000f64000c1e1900 */
[----:B------:R-:W-:-:S04]  /*16d0*/  VIADD R15, R2, 0xd00 ;  /* 0x00000d00020f7836 */ /* 0x000fc80000000000 */
[--C-:B------:R-:W-:Y:S01]  /*16e0*/  IMAD.WIDE.U32 R14, R15, 0x4, R12.reuse ;  /* 0x000000040f0e7825 */ /* 0x100fe200078e000c */
[----:B------:R0:W5:Y:S05]  /*16f0*/  LDG.E R28, desc[UR6][R16.64] ;  /* 0x00000006101c7981 */ /* 0x00016a000c1e1900 */
[----:B------:R-:W5:Y:S01]  /*1700*/  LDG.E R15, desc[UR6][R14.64] ;  /* 0x000000060e0f7981 */ /* 0x000f62000c1e1900 */
[----:B0-----:R-:W-:-:S04]  /*1710*/  IMAD.WIDE.U32 R16, R19, 0x4, R12 ;  /* 0x0000000413107825 */ /* 0x001fc800078e000c */
[----:B------:R-:W-:Y:S02]  /*1720*/  IMAD.WIDE.U32 R18, R18, 0x4, R12 ;  /* 0x0000000412127825 */ /* 0x000fe400078e000c */
[----:B------:R-:W5:Y:S04]  /*1730*/  LDG.E R16, desc[UR6][R16.64] ;  /* 0x0000000610107981 */ /* 0x000f68000c1e1900 */
[----:B------:R-:W5:Y:S01]  /*1740*/  LDG.E R19, desc[UR6][R18.64] ;  /* 0x0000000612137981 */ /* 0x000f62000c1e1900 */
[----:B------:R-:W-:-:S05]  /*1750*/  VIADD R6, R6, 0x10 ;  /* 0x0000001006067836 */ /* 0x000fca0000000000 */
[----:B------:R-:W-:Y:S01]  /*1760*/  ISETP.NE.AND P0, PT, R6, RZ, PT ;  /* 0x000000ff0600720c */ /* 0x000fe20003f05270 */
[----:B------:R-:W-:Y:S02]  /*1770*/  VIADD R5, R5, 0x1000 ;  /* 0x0000100005057836 */ /* 0x000fe40000000000 */
[----:B------:R-:W-:Y:S01]  /*1780*/  VIADD R2, R2, 0x1000 ;  /* 0x0000100002027836 */ /* 0x000fe20000000000 */
[----:B--2---:R-:W-:-:S04]  /*1790*/  IADD3 R25, PT, PT, R25, R26, R7 ;  /* 0x0000001a19197210 */ /* 0x004fc80007ffe007 */
[----:B----4-:R-:W-:-:S04]  /*17a0*/  IADD3 R23, PT, PT, R23, R24, R25 ;  /* 0x0000001817177210 */ /* 0x010fc80007ffe019 */
[----:B---3--:R-:W-:-:S04]  /*17b0*/  IADD3 R21, PT, PT, R21, R22, R23 ;  /* 0x0000001615157210 */ /* 0x008fc80007ffe017 */
[----:B-----5:R-:W-:-:S04]  /*17c0*/  IADD3 R11, PT, PT, R11, R20, R21 ;  /* 0x000000140b0b7210 */ /* 0x020fc80007ffe015 */
[----:B------:R-:W-:-:S04]  /*17d0*/  IADD3 R9, PT, PT, R9, R10, R11 ;  /* 0x0000000a09097210 */ /* 0x000fc80007ffe00b */
[----:B------:R-:W-:-:S04]  /*17e0*/  IADD3 R8, PT, PT, R27, R8, R9 ;  /* 0x000000081b087210 */ /* 0x000fc80007ffe009 */
[----:B------:R-:W-:-:S04]  /*17f0*/  IADD3 R8, PT, PT, R15, R28, R8 ;  /* 0x0000001c0f087210 */ /* 0x000fc80007ffe008 */
[----:B------:R-:W-:Y:S01]  /*1800*/  IADD3 R7, PT, PT, R19, R16, R8 ;  /* 0x0000001013077210 */ /* 0x000fe20007ffe008 */
[----:B------:R-:W-:Y:S06]  /*1810*/  @P0 BRA `(.L_x_450) ;  /* 0xfffffffc00100947 */ /* 0x000fec000383ffff */
[----:B------:R-:W-:Y:S05]  /*1820*/  BSYNC.RECONVERGENT B3 ;  /* 0x0000000000037941 */ /* 0x000fea0003800200 */
.L_x_449:
[----:B------:R-:W-:-:S07]  /*1830*/  VIADD R5, R5, 0xfffff800 ;  /* 0xfffff80005057836 */ /* 0x000fce0000000000 */
.L_x_448:
[----:B------:R-:W-:Y:S05]  /*1840*/  BSYNC.RECONVERGENT B2 ;  /* 0x0000000000027941 */ /* 0x000fea0003800200 */
.L_x_447:
[----:B------:R-:W-:-:S13]  /*1850*/  ISETP.NE.AND P0, PT, R4, RZ, PT ;  /* 0x000000ff0400720c */ /* 0x000fda0003f05270 */
[----:B------:R-:W-:Y:S05]  /*1860*/  @!P0 BRA `(.L_x_446) ;  /* 0x00000004000c8947 */ /* 0x000fea0003800000 */
[----:B------:R-:W-:Y:S01]  /*1870*/  ISETP.GE.U32.AND P0, PT, R4, 0x8, PT ;  /* 0x000000080400780c */ /* 0x000fe20003f06070 */
[----:B------:R-:W-:Y:S01]  /*1880*/  BSSY.RECONVERGENT B2, `(.L_x_451) ;  /* 0x0000021000027945 */ /* 0x000fe20003800200 */
[----:B------:R-:W-:-:S04]  /*1890*/  LOP3.LUT R24, R3, 0x7, RZ, 0xc0, !PT ;  /* 0x0000000703187812 */ /* 0x000fc800078ec0ff */
[----:B------:R-:W-:-:S07]  /*18a0*/  ISETP.NE.AND P1, PT, R24, RZ, PT ;  /* 0x000000ff1800720c */ /* 0x000fce0003f25270 */
[----:B------:R-:W-:Y:S06]  /*18b0*/  @!P0 BRA `(.L_x_452) ;  /* 0x0000000000748947 */ /* 0x000fec0003800000 */
[----:B------:R-:W-:-:S04]  /*18c0*/  VIADD R9, R5, UR4 ;  /* 0x0000000405097c36 */ /* 0x000fc80008000000 */
[C---:B------:R-:W-:Y:S02]  /*18d0*/  VIADD R21, R9.reuse, 0x100 ;  /* 0x0000010009157836 */ /* 0x040fe40000000000 */
[C---:B------:R-:W-:Y:S02]  /*18e0*/  VIADD R11, R9.reuse, 0x300 ;  /* 0x00000300090b7836 */ /* 0x040fe40000000000 */
[C---:B------:R-:W-:Y:S02]  /*18f0*/  VIADD R23, R9.reuse, 0x200 ;  /* 0x0000020009177836 */ /* 0x040fe40000000000 */
[----:B------:R-:W-:-:S04]  /*1900*/  IMAD.WIDE.U32 R16, R9, 0x4, R12 ;  /* 0x0000000409107825 */ /* 0x000fc800078e000c */
[--C-:B------:R-:W-:Y:S01]  /*1910*/  IMAD.WIDE.U32 R20, R21, 0x4, R12.reuse ;  /* 0x0000000415147825 */ /* 0x100fe200078e000c */
[----:B------:R0:W2:Y:S03]  /*1920*/  LDG.E R2, desc[UR6][R16.64] ;  /* 0x0000000610027981 */ /* 0x0000a6000c1e1900 */
[C---:B------:R-:W-:Y:S01]  /*1930*/  VIADD R15, R9.reuse, 0x400 ;  /* 0x00000400090f7836 */ /* 0x040fe20000000000 */
[----:B------:R-:W2:Y:S01]  /*1940*/  LDG.E R4, desc[UR6][R20.64] ;  /* 0x0000000614047981 */ /* 0x000ea2000c1e1900 */
[----:B------:R-:W-:Y:S02]  /*1950*/  VIADD R19, R9, 0x500 ;  /* 0x0000050009137836 */ /* 0x000fe40000000000 */
[----:B------:R-:W-:-:S04]  /*1960*/  IMAD.WIDE.U32 R10, R11, 0x4, R12 ;  /* 0x000000040b0a7825 */ /* 0x000fc800078e000c */
[--C-:B------:R-:W-:Y:S02]  /*1970*/  IMAD.WIDE.U32 R22, R23, 0x4, R12.reuse ;  /* 0x0000000417167825 */ /* 0x100fe400078e000c */
[----:B------:R-:W3:Y:S02]  /*1980*/  LDG.E R10, desc[UR6][R10.64] ;  /* 0x000000060a0a7981 */ /* 0x000ee4000c1e1900 */
[C---:B------:R-:W-:Y:S02]  /*1990*/  VIADD R25, R9.reuse, 0x600 ;  /* 0x0000060009197836 */ /* 0x040fe40000000000 */
[----:B------:R-:W-:Y:S01]  /*19a0*/  VIADD R27, R9, 0x700 ;  /* 0x00000700091b7836 */ /* 0x000fe20000000000 */
[----:B------:R-:W3:Y:S01]  /*19b0*/  LDG.E R6, desc[UR6][R22.64] ;  /* 0x0000000616067981 */ /* 0x000ee2000c1e1900 */
[----:B------:R-:W-:-:S04]  /*19c0*/  IMAD.WIDE.U32 R14, R15, 0x4, R12 ;  /* 0x000000040f0e7825 */ /* 0x000fc800078e000c */
[--C-:B------:R-:W-:Y:S02]  /*19d0*/  IMAD.WIDE.U32 R8, R19, 0x4, R12.reuse ;  /* 0x0000000413087825 */ /* 0x100fe400078e000c */
[----:B------:R-:W4:Y:S02]  /*19e0*/  LDG.E R15, desc[UR6][R14.64] ;  /* 0x000000060e0f7981 */ /* 0x000f24000c1e1900 */
[--C-:B------:R-:W-:Y:S02]  /*19f0*/  IMAD.WIDE.U32 R18, R25, 0x4, R12.reuse ;  /* 0x0000000419127825 */ /* 0x100fe400078e000c */
[----:B------:R-:W4:Y:S02]  /*1a00*/  LDG.E R8, desc[UR6][R8.64] ;  /* 0x0000000608087981 */ /* 0x000f24000c1e1900 */
[----:B0-----:R-:W-:Y:S02]  /*1a10*/  IMAD.WIDE.U32 R16, R27, 0x4, R12 ;  /* 0x000000041b107825 */ /* 0x001fe400078e000c */
[----:B------:R-:W5:Y:S04]  /*1a20*/  LDG.E R19, desc[UR6][R18.64] ;  /* 0x0000000612137981 */ /* 0x000f68000c1e1900 */
[----:B------:R-:W5:Y:S01]  /*1a30*/  LDG.E R16, desc[UR6][R16.64] ;  /* 0x0000000610107981 */ /* 0x000f62000c1e1900 */
[----:B------:R-:W-:Y:S01]  /*1a40*/  VIADD R5, R5, 0x800 ;  /* 0x0000080005057836 */ /* 0x000fe20000000000 */
[----:B--2---:R-:W-:-:S04]  /*1a50*/  IADD3 R7, PT, PT, R4, R2, R7 ;  /* 0x0000000204077210 */ /* 0x004fc80007ffe007 */
[----:B---3--:R-:W-:-:S04]  /*1a60*/  IADD3 R6, PT, PT, R10, R6, R7 ;  /* 0x000000060a067210 */ /* 0x008fc80007ffe007 */
[----:B----4-:R-:W-:-:S04]  /*1a70*/  IADD3 R6, PT, PT, R8, R15, R6 ;  /* 0x0000000f08067210 */ /* 0x010fc80007ffe006 */
[----:B-----5:R-:W-:-:S07]  /*1a80*/  IADD3 R7, PT, PT, R16, R19, R6 ;  /* 0x0000001310077210 */ /* 0x020fce0007ffe006 */
.L_x_452:
[----:B------:R-:W-:Y:S05]  /*1a90*/  BSYNC.RECONVERGENT B2 ;  /* 0x0000000000027941 */ /* 0x000fea0003800200 */
.L_x_451:
        /* <DEDUP_REMOVED lines=18> */
[----:B------:R-:W-:Y:S01]  /*1bc0*/  VIADD R5, R5, 0x400 ;  /* 0x0000040005057836 */ /* 0x000fe20000000000 */
[----:B--2---:R-:W-:-:S04]  /*1bd0*/  IADD3 R7, PT, PT, R8, R2, R7 ;  /* 0x0000000208077210 */ /* 0x004fc80007ffe007 */
[----:B---3--:R-:W-:-:S07]  /*1be0*/  IADD3 R7, PT, PT, R14, R10, R7 ;  /* 0x0000000a0e077210 */ /* 0x008fce0007ffe007 */
.L_x_454:
[----:B------:R-:W-:Y:S05]  /*1bf0*/  BSYNC.RECONVERGENT B2 ;  /* 0x0000000000027941 */ /* 0x000fea0003800200 */
.L_x_453:
[----:B------:R-:W-:Y:S05]  /*1c00*/  @!P1 BRA `(.L_x_446) ;  /* 0x0000000000249947 */ /* 0x000fea0003800000 */
[----:B------:R-:W-:Y:S02]  /*1c10*/  VIADD R5, R5, UR4 ;  /* 0x0000000405057c36 */ /* 0x000fe40008000000 */
[----:B------:R-:W-:-:S07]  /*1c20*/  IMAD.MOV R4, RZ, RZ, -R4 ;  /* 0x000000ffff047224 */ /* 0x000fce00078e0a04 */
.L_x_455:
[----:B------:R-:W-:-:S06]  /*1c30*/  IMAD.WIDE.U32 R2, R5, 0x4, R12 ;  /* 0x0000000405027825 */ /* 0x000fcc00078e000c */
[----:B------:R-:W2:Y:S01]  /*1c40*/  LDG.E R2, desc[UR6][R2.64] ;  /* 0x0000000602027981 */ /* 0x000ea2000c1e1900 */
[----:B------:R-:W-:Y:S02]  /*1c50*/  VIADD R4, R4, 0x1 ;  /* 0x0000000104047836 */ /* 0x000fe40000000000 */
[----:B------:R-:W-:-:S03]  /*1c60*/  VIADD R5, R5, 0x100 ;  /* 0x0000010005057836 */ /* 0x000fc60000000000 */
[----:B------:R-:W-:Y:S01]  /*1c70*/  ISETP.NE.AND P0, PT, R4, RZ, PT ;  /* 0x000000ff0400720c */ /* 0x000fe20003f05270 */
[----:B--2---:R-:W-:-:S12]  /*1c80*/  IMAD.IADD R7, R2, 0x1, R7 ;  /* 0x0000000102077824 */ /* 0x004fd800078e0207 */
[----:B------:R-:W-:Y:S05]  /*1c90*/  @P0 BRA `(.L_x_455) ;  /* 0xfffffffc00e40947 */ /* 0x000fea000383ffff */
.L_x_446:
[----:B------:R-:W-:Y:S05]  /*1ca0*/  BSYNC.RECONVERGENT B1 ;  /* 0x0000000000017941 */ /* 0x000fea0003800200 */
.L_x_444:
        /* <DEDUP_REMOVED lines=36> */
[----:B--2---:R-:W0:Y:S04]  /*1ef0*/  LDS.128 R4, [UR4+0x10] ;  /* 0x00001004ff047984 */ /* 0x004e280008000c00 */
[----:B------:R-:W1:Y:S01]  /*1f00*/  LDS.64 R2, [UR4+0x20] ;  /* 0x00002004ff027984 */ /* 0x000e620008000a00 */
[----:B0-----:R-:W-:-:S04]  /*1f10*/  IADD3 R0, PT, PT, R4, R0, R9 ;  /* 0x0000000004007210 */ /* 0x001fc80007ffe009 */
[----:B------:R-:W-:-:S04]  /*1f20*/  IADD3 R0, PT, PT, R6, R0, R5 ;  /* 0x0000000006007210 */ /* 0x000fc80007ffe005 */
[----:B-1----:R-:W-:-:S05]  /*1f30*/  IADD3 R0, PT, PT, R2, R0, R7 ;  /* 0x0000000002007210 */ /* 0x002fca0007ffe007 */
[----:B------:R-:W-:-:S07]  /*1f40*/  IMAD.IADD R9, R0, 0x1, R3 ;  /* 0x0000000100097824 */ /* 0x000fce00078e0203 */
.L_x_442:
[----:B------:R-:W-:Y:S05]  /*1f50*/  BSYNC.RECONVERGENT B0 ;  /* 0x0000000000007941 */ /* 0x000fea0003800200 */
.L_x_427:
[----:B------:R-:W-:Y:S05]  /*1f60*/  @P0 EXIT ;  /* 0x000000000000094d */ /* 0x000fea0003800000 */
[----:B-1----:R-:W1:Y:S01]  /*1f70*/  LDC.64 R2, c[0x0][0x388] ;  /* 0x0000e200ff027b82 */ /* 0x002e620000000a00 */
[----:B------:R-:W0:Y:S02]  /*1f80*/  LDCU UR4, c[0x0][0x398] ;  /* 0x00007300ff0477ac */ /* 0x000e240008000800 */
[----:B0-2---:R-:W-:-:S05]  /*1f90*/  VIADD R9, R9, UR4 ;  /* 0x0000000409097c36 */ /* 0x005fca0008000000 */
[----:B-1----:R-:W-:Y:S01]  /*1fa0*/  STG.E desc[UR6][R2.64], R9 ;  /* 0x0000000902007986 */ /* 0x002fe2000c101906 */
[----:B------:R-:W-:Y:S05]  /*1fb0*/  EXIT ;  /* 0x000000000000794d */ /* 0x000fea0003800000 */
.L_x_456:
        /* <DEDUP_REMOVED lines=12> */
.L_x_1461:


//--------------------- .text._ZN3cub18CUB_300001_SM_10006detail8for_each13static_kernelINS2_12policy_hub_t12policy_500_tElNS2_12op_wrapper_tIl9convergedN6thrust24THRUST_300001_SM_1000_NS6detail15normal_iteratorINS9_10device_ptrIiEEEEEEEEvT0_T1_ --------------------------
	.section	.text._ZN3cub18CUB_300001_SM_10006detail8for_each13static_kernelINS2_12policy_hub_t12policy_500_tElNS2_12op_wrapper_tIl9convergedN6thrust24THRUST_300001_SM_1000_NS6detail15normal_iteratorINS9_10device_ptrIiEEEEEEEEvT0_T1_,"ax",@progbits
	.align	128
        .global         _ZN3cub18CUB_300001_SM_10006detail8for_each13static_kernelINS2_12policy_hub_t12policy_500_tElNS2_12op_wrapper_tIl9convergedN6thrust24THRUST_300001_SM_1000_NS6detail15normal_iteratorINS9_10device_ptrIiEEEEEEEEvT0_T1_
        .type           _ZN3cub18CUB_300001_SM_10006detail8for_each13static_kernelINS2_12policy_hub_t12policy_500_tElNS2_12op_wrapper_tIl9convergedN6thrust24THRUST_300001_SM_1000_NS6detail15normal_iteratorINS9_10device_ptrIiEEEEEEEEvT0_T1_,@function
        .size           _ZN3cub18CUB_300001_SM_10006detail8for_each13static_kernelINS2_12policy_hub_t12policy_500_tElNS2_12op_wrapper_tIl9convergedN6thrust24THRUST_300001_SM_1000_NS6detail15normal_iteratorINS9_10device_ptrIiEEEEEEEEvT0_T1_,(.L_x_1462 - _ZN3cub18CUB_300001_SM_10006detail8for_each13static_kernelINS2_12policy_hub_t12policy_500_tElNS2_12op_wrapper_tIl9convergedN6thrust24THRUST_300001_SM_1000_NS6detail15normal_iteratorINS9_10device_ptrIiEEEEEEEEvT0_T1_)
        .other          _ZN3cub18CUB_300001_SM_10006detail8for_each13static_kernelINS2_12policy_hub_t12policy_500_tElNS2_12op_wrapper_tIl9convergedN6thrust24THRUST_300001_SM_1000_NS6detail15normal_iteratorINS9_10device_ptrIiEEEEEEEEvT0_T1_,@"STO_CUDA_ENTRY STV_DEFAULT"
_ZN3cub18CUB_300001_SM_10006detail8for_each13static_kernelINS2_12policy_hub_t12policy_500_tElNS2_12op_wrapper_tIl9convergedN6thrust24THRUST_300001_SM_1000_NS6detail15normal_iteratorINS9_10device_ptrIiEEEEEEEEvT0_T1_:
.text._ZN3cub18CUB_300001_SM_10006detail8for_each13static_kernelINS2_12policy_hub_t12policy_500_tElNS2_12op_wrapper_tIl9convergedN6thrust24THRUST_300001_SM_1000_NS6detail15normal_iteratorINS9_10device_ptrIiEEEEEEEEvT0_T1_:
[----:B------:R-:W-:Y:S08]  /*0000*/  LDC R1, c[0x0][0x37c] ;  /* 0x0000df00ff017b82 */ /* 0x000ff00000000800 */
[----:B------:R-:W0:Y:S01]  /*0010*/  S2UR UR4, SR_CTAID.X ;  /* 0x00000000000479c3 */ /* 0x000e220000002500 */
[----:B------:R-:W1:Y:S01]  /*0020*/  LDCU.64 UR6, c[0x0][0x380] ;  /* 0x00007000ff0677ac */ /* 0x000e620008000a00 */
[----:B------:R-:W2:Y:S01]  /*0030*/  LDCU.64 UR8, c[0x0][0x358] ;  /* 0x00006b00ff0877ac */ /* 0x000ea20008000a00 */
[----:B0-----:R-:W-:-:S04]  /*0040*/  UIMAD.WIDE.U32 UR4, UR4, 0x200, URZ ;  /* 0x00000200040478a5 */ /* 0x001fc8000f8e00ff */
[----:B-1----:R-:W-:-:S04]  /*0050*/  UIADD3 UR6, UP0, UPT, -UR4, UR6, URZ ;  /* 0x0000000604067290 */ /* 0x002fc8000ff1e1ff */
[----:B------:R-:W-:Y:S02]  /*0060*/  UIADD3.X UR7, UPT, UPT, ~UR5, UR7, URZ, UP0, !UPT ;  /* 0x0000000705077290 */ /* 0x000fe400087fe5ff */
[----:B------:R-:W-:-:S04]  /*0070*/  UISETP.GE.U32.AND UP0, UPT, UR6, 0x200, UPT ;  /* 0x000002000600788c */ /* 0x000fc8000bf06070 */
[----:B------:R-:W-:-:S09]  /*0080*/  UISETP.GE.AND.EX UP0, UPT, UR7, URZ, UPT, UP0 ;  /* 0x000000ff0700728c */ /* 0x000fd2000bf06300 */
[----:B--2---:R-:W-:Y:S05]  /*0090*/  BRA.U !UP0, `(.L_x_457) ;  /* 0x0000000108a87547 */ /* 0x004fea000b800000 */
[----:B------:R-:W0:Y:S01]  /*00a0*/  S2R R0, SR_TID.X ;  /* 0x0000000000007919 */ /* 0x000e220000002100 */
[----:B------:R-:W1:Y:S01]  /*00b0*/  LDCU.64 UR10, c[0x0][0x388] ;  /* 0x00007100ff0a77ac */ /* 0x000e620008000a00 */
[----:B------:R-:W2:Y:S08]  /*00c0*/  LDC.64 R6, c[0x0][0x398] ;  /* 0x0000e600ff067b82 */ /* 0x000eb00000000a00 */
[----:B------:R-:W3:Y:S01]  /*00d0*/  LDC.64 R4, c[0x0][0x3a0] ;  /* 0x0000e800ff047b82 */ /* 0x000ee20000000a00 */
[----:B0-----:R-:W-:-:S04]  /*00e0*/  IADD3 R0, P0, PT, R0, UR4, RZ ;  /* 0x0000000400007c10 */ /* 0x001fc8000ff1e0ff */
[----:B------:R-:W-:Y:S01]  /*00f0*/  IADD3.X R3, PT, PT, RZ, UR5, RZ, P0, !PT ;  /* 0x00000005ff037c10 */ /* 0x000fe200087fe4ff */
[----:B------:R-:W0:Y:S01]  /*0100*/  LDCU.64 UR4, c[0x0][0x3a8] ;  /* 0x00007500ff0477ac */ /* 0x000e220008000a00 */
[----:B-1----:R-:W-:-:S04]  /*0110*/  LEA R10, P0, R0, UR10, 0x2 ;  /* 0x0000000a000a7c11 */ /* 0x002fc8000f8010ff */
[----:B------:R-:W-:Y:S02]  /*0120*/  LEA.HI.X R11, R0, UR11, R3, 0x2, P0 ;  /* 0x0000000b000b7c11 */ /* 0x000fe400080f1403 */
[----:B------:R-:W1:Y:S03]  /*0130*/  LDC.64 R2, c[0x0][0x390] ;  /* 0x0000e400ff027b82 */ /* 0x000e660000000a00 */
[----:B------:R-:W2:Y:S02]  /*0140*/  LDG.E R19, desc[UR8][R10.64] ;  /* 0x000000080a137981 */ /* 0x000ea4000c1e1900 */
[----:B--2---:R-:W-:-:S04]  /*0150*/  IMAD.WIDE R12, R19, 0x4, R6 ;  /* 0x00000004130c7825 */ /* 0x004fc800078e0206 */
[----:B---3--:R-:W-:Y:S02]  /*0160*/  IMAD.WIDE R14, R19, 0x4, R4 ;  /* 0x00000004130e7825 */ /* 0x008fe400078e0204 */
[----:B------:R-:W2:Y:S04]  /*0170*/  LDG.E R12, desc[UR8][R12.64] ;  /* 0x000000080c0c7981 */ /* 0x000ea8000c1e1900 */
[----:B------:R-:W2:Y:S02]  /*0180*/  LDG.E R15, desc[UR8][R14.64] ;  /* 0x000000080e0f7981 */ /* 0x000ea4000c1e1900 */
[----:B--2---:R-:W-:-:S04]  /*0190*/  FADD R0, R12, -R15 ;  /* 0x8000000f0c007221 */ /* 0x004fc80000000000 */
[----:B------:R-:W1:Y:S02]  /*01a0*/  F2F.F64.F32 R8, |R0| ;  /* 0x4000000000087310 */ /* 0x000e640000201800 */
[----:B-1----:R-:W-:-:S14]  /*01b0*/  DSETP.GEU.AND P0, PT, R8, R2, PT ;  /* 0x000000020800722a */ /* 0x002fdc0003f0e000 */
[----:B0-----:R-:W-:Y:S01]  /*01c0*/  @P0 MOV R8, UR4 ;  /* 0x0000000400080c02 */ /* 0x001fe20008000f00 */
[----:B------:R-:W-:Y:S01]  /*01d0*/  @P0 IMAD.MOV.U32 R21, RZ, RZ, 0x1 ;  /* 0x00000001ff150424 */ /* 0x000fe200078e00ff */
[----:B------:R-:W-:-:S03]  /*01e0*/  @P0 MOV R9, UR5 ;  /* 0x0000000500090c02 */ /* 0x000fc60008000f00 */
[C---:B------:R-:W-:Y:S01]  /*01f0*/  @P0 IMAD.WIDE R16, R19.reuse, 0x4, R8 ;  /* 0x0000000413100825 */ /* 0x040fe200078e0208 */
[----:B------:R-:W-:Y:S02]  /*0200*/  @!P0 MOV R8, UR4 ;  /* 0x0000000400088c02 */ /* 0x000fe40008000f00 */
[----:B------:R-:W-:Y:S02]  /*0210*/  @!P0 MOV R9, UR5 ;  /* 0x0000000500098c02 */ /* 0x000fe40008000f00 */
[----:B------:R0:W-:Y:S01]  /*0220*/  @P0 STG.E desc[UR8][R16.64], R21 ;  /* 0x0000001510000986 */ /* 0x0001e2000c101908 */
[----:B------:R-:W-:-:S05]  /*0230*/  @!P0 IMAD.WIDE R18, R19, 0x4, R8 ;  /* 0x0000000413128825 */ /* 0x000fca00078e0208 */
[----:B------:R0:W-:Y:S04]  /*0240*/  @!P0 STG.E desc[UR8][R18.64], RZ ;  /* 0x000000ff12008986 */ /* 0x0001e8000c101908 */
[----:B------:R-:W2:Y:S02]  /*0250*/  LDG.E R11, desc[UR8][R10.64+0x400] ;  /* 0x000400080a0b7981 */ /* 0x000ea4000c1e1900 */
[----:B--2---:R-:W-:-:S04]  /*0260*/  IMAD.WIDE R6, R11, 0x4, R6 ;  /* 0x000000040b067825 */ /* 0x004fc800078e0206 */
[----:B------:R-:W-:Y:S02]  /*0270*/  IMAD.WIDE R4, R11, 0x4, R4 ;  /* 0x000000040b047825 */ /* 0x000fe400078e0204 */
[----:B------:R-:W2:Y:S04]  /*0280*/  LDG.E R6, desc[UR8][R6.64] ;  /* 0x0000000806067981 */ /* 0x000ea8000c1e1900 */
[----:B------:R-:W2:Y:S02]  /*0290*/  LDG.E R5, desc[UR8][R4.64] ;  /* 0x0000000804057981 */ /* 0x000ea4000c1e1900 */
[----:B--2---:R-:W-:-:S06]  /*02a0*/  FADD R12, R6, -R5 ;  /* 0x80000005060c7221 */ /* 0x004fcc0000000000 */
[----:B------:R-:W1:Y:S02]  /*02b0*/  F2F.F64.F32 R12, |R12| ;  /* 0x4000000c000c7310 */ /* 0x000e640000201800 */
[----:B-1----:R-:W-:-:S14]  /*02c0*/  DSETP.GEU.AND P0, PT, R12, R2, PT ;  /* 0x000000020c00722a */ /* 0x002fdc0003f0e000 */
[----:B------:R-:W-:-:S05]  /*02d0*/  @!P0 IMAD.WIDE R2, R11, 0x4, R8 ;  /* 0x000000040b028825 */ /* 0x000fca00078e0208 */
[----:B------:R0:W-:Y:S01]  /*02e0*/  @!P0 STG.E desc[UR8][R2.64], RZ ;  /* 0x000000ff02008986 */ /* 0x0001e2000c101908 */
[----:B------:R-:W-:Y:S05]  /*02f0*/  @!P0 EXIT ;  /* 0x000000000000894d */ /* 0x000fea0003800000 */
[----:B------:R-:W-:Y:S01]  /*0300*/  IMAD.WIDE R8, R11, 0x4, R8 ;  /* 0x000000040b087825 */ /* 0x000fe200078e0208 */
[----:B0-----:R-:W-:-:S05]  /*0310*/  MOV R3, 0x1 ;  /* 0x0000000100037802 */ /* 0x001fca0000000f00 */
[----:B------:R-:W-:Y:S01]  /*0320*/  STG.E desc[UR8][R8.64], R3 ;  /* 0x0000000308007986 */ /* 0x000fe2000c101908 */
[----:B------:R-:W-:Y:S05]  /*0330*/  EXIT ;  /* 0x000000000000794d */ /* 0x000fea0003800000 */
.L_x_457:
[----:B------:R-:W0:Y:S01]  /*0340*/  S2R R0, SR_TID.X ;  /* 0x0000000000007919 */ /* 0x000e220000002100 */
[----:B------:R-:W1:Y:S01]  /*0350*/  LDCU.64 UR10, c[0x0][0x388] ;  /* 0x00007100ff0a77ac */ /* 0x000e620008000a00 */
[----:B------:R-:W-:Y:S01]  /*0360*/  BSSY.RECONVERGENT B0, `(.L_x_458) ;  /* 0x000001e000007945 */ /* 0x000fe20003800200 */
[----:B------:R-:W-:-:S06]  /*0370*/  USHF.R.S32.HI UR7, URZ, 0x1f, UR6 ;  /* 0x0000001fff077899 */ /* 0x000fcc0008011406 */
[----:B------:R-:W-:Y:S01]  /*0380*/  MOV R4, UR7 ;  /* 0x0000000700047c02 */ /* 0x000fe20008000f00 */
[----:B------:R-:W-:Y:S01]  /*0390*/  IMAD.U32 R5, RZ, RZ, UR7 ;  /* 0x00000007ff057e24 */ /* 0x000fe2000f8e00ff */
[C---:B0-----:R-:W-:Y:S02]  /*03a0*/  ISETP.LT.U32.AND P0, PT, R0.reuse, UR6, PT ;  /* 0x0000000600007c0c */ /* 0x041fe4000bf01070 */
[----:B------:R-:W-:Y:S02]  /*03b0*/  IADD3 R2, PT, PT, R0, 0x100, RZ ;  /* 0x0000010000027810 */ /* 0x000fe40007ffe0ff */
[----:B------:R-:W-:Y:S02]  /*03c0*/  ISETP.GT.AND.EX P0, PT, R4, RZ, PT, P0 ;  /* 0x000000ff0400720c */ /* 0x000fe40003f04300 */
[----:B------:R-:W-:Y:S02]  /*03d0*/  IADD3 R0, P2, PT, R0, UR4, RZ ;  /* 0x0000000400007c10 */ /* 0x000fe4000ff5e0ff */
[----:B------:R-:W-:-:S02]  /*03e0*/  ISETP.LT.U32.AND P1, PT, R2, UR6, PT ;  /* 0x0000000602007c0c */ /* 0x000fc4000bf21070 */
[----:B------:R-:W-:Y:S02]  /*03f0*/  IADD3.X R3, PT, PT, RZ, UR5, RZ, P2, !PT ;  /* 0x00000005ff037c10 */ /* 0x000fe400097fe4ff */
[C---:B-1----:R-:W-:Y:S02]  /*0400*/  LEA R2, P2, R0.reuse, UR10, 0x2 ;  /* 0x0000000a00027c11 */ /* 0x042fe4000f8410ff */
[----:B------:R-:W-:Y:S02]  /*0410*/  ISETP.GT.AND.EX P1, PT, R5, RZ, PT, P1 ;  /* 0x000000ff0500720c */ /* 0x000fe40003f24310 */
[----:B------:R-:W-:Y:S01]  /*0420*/  LEA.HI.X R3, R0, UR11, R3, 0x2, P2 ;  /* 0x0000000b00037c11 */ /* 0x000fe200090f1403 */
[----:B------:R-:W-:Y:S10]  /*0430*/  @!P0 BRA `(.L_x_459) ;  /* 0x0000000000408947 */ /* 0x000ff40003800000 */
[----:B------:R-:W2:Y:S01]  /*0440*/  LDG.E R15, desc[UR8][R2.64] ;  /* 0x00000008020f7981 */ /* 0x000ea2000c1e1900 */
[----:B------:R-:W2:Y:S08]  /*0450*/  LDC.64 R4, c[0x0][0x398] ;  /* 0x0000e600ff047b82 */ /* 0x000eb00000000a00 */
[----:B------:R-:W0:Y:S08]  /*0460*/  LDC.64 R6, c[0x0][0x3a0] ;  /* 0x0000e800ff067b82 */ /* 0x000e300000000a00 */
[----:B------:R-:W1:Y:S08]  /*0470*/  LDC.64 R10, c[0x0][0x390] ;  /* 0x0000e400ff0a7b82 */ /* 0x000e700000000a00 */
[----:B------:R-:W3:Y:S01]  /*0480*/  LDC.64 R12, c[0x0][0x3a8] ;  /* 0x0000ea00ff0c7b82 */ /* 0x000ee20000000a00 */
[----:B--2---:R-:W-:-:S04]  /*0490*/  IMAD.WIDE R4, R15, 0x4, R4 ;  /* 0x000000040f047825 */ /* 0x004fc800078e0204 */
[----:B0-----:R-:W-:Y:S02]  /*04a0*/  IMAD.WIDE R6, R15, 0x4, R6 ;  /* 0x000000040f067825 */ /* 0x001fe400078e0206 */
[----:B------:R-:W2:Y:S04]  /*04b0*/  LDG.E R4, desc[UR8][R4.64] ;  /* 0x0000000804047981 */ /* 0x000ea8000c1e1900 */
[----:B------:R-:W2:Y:S02]  /*04c0*/  LDG.E R7, desc[UR8][R6.64] ;  /* 0x0000000806077981 */ /* 0x000ea4000c1e1900 */
[----:B--2---:R-:W-:-:S04]  /*04d0*/  FADD R0, R4, -R7 ;  /* 0x8000000704007221 */ /* 0x004fc80000000000 */
[----:B------:R-:W1:Y:S02]  /*04e0*/  F2F.F64.F32 R8, |R0| ;  /* 0x4000000000087310 */ /* 0x000e640000201800 */
[----:B-1----:R-:W-:Y:S01]  /*04f0*/  DSETP.GEU.AND P0, PT, R8, R10, PT ;  /* 0x0000000a0800722a */ /* 0x002fe20003f0e000 */
[----:B---3--:R-:W-:-:S13]  /*0500*/  IMAD.WIDE R8, R15, 0x4, R12 ;  /* 0x000000040f087825 */ /* 0x008fda00078e020c */
[----:B------:R-:W-:-:S05]  /*0510*/  @P0 MOV R11, 0x1 ;  /* 0x00000001000b0802 */ /* 0x000fca0000000f00 */
[----:B------:R0:W-:Y:S04]  /*0520*/  @P0 STG.E desc[UR8][R8.64], R11 ;  /* 0x0000000b08000986 */ /* 0x0001e8000c101908 */
[----:B------:R0:W-:Y:S02]  /*0530*/  @!P0 STG.E desc[UR8][R8.64], RZ ;  /* 0x000000ff08008986 */ /* 0x0001e4000c101908 */
.L_x_459:
[----:B------:R-:W-:Y:S05]  /*0540*/  BSYNC.RECONVERGENT B0 ;  /* 0x0000000000007941 */ /* 0x000fea0003800200 */
.L_x_458:
[----:B------:R-:W-:Y:S05]  /*0550*/  @!P1 EXIT ;  /* 0x000000000000994d */ /* 0x000fea0003800000 */
[----:B------:R-:W2:Y:S01]  /*0560*/  LDG.E R13, desc[UR8][R2.64+0x400] ;  /* 0x00040008020d7981 */ /* 0x000ea2000c1e1900 */
[----:B------:R-:W2:Y:S08]  /*0570*/  LDC.64 R4, c[0x0][0x398] ;  /* 0x0000e600ff047b82 */ /* 0x000eb00000000a00 */
[----:B------:R-:W1:Y:S08]  /*0580*/  LDC.64 R6, c[0x0][0x3a0] ;  /* 0x0000e800ff067b82 */ /* 0x000e700000000a00 */
[----:B0-----:R-:W0:Y:S01]  /*0590*/  LDC.64 R10, c[0x0][0x390] ;  /* 0x0000e400ff0a7b82 */ /* 0x001e220000000a00 */
[----:B--2---:R-:W-:-:S04]  /*05a0*/  IMAD.WIDE R4, R13, 0x4, R4 ;  /* 0x000000040d047825 */ /* 0x004fc800078e0204 */
[----:B-1----:R-:W-:Y:S02]  /*05b0*/  IMAD.WIDE R6, R13, 0x4, R6 ;  /* 0x000000040d067825 */ /* 0x002fe400078e0206 */
[----:B------:R-:W2:Y:S04]  /*05c0*/  LDG.E R4, desc[UR8][R4.64] ;  /* 0x0000000804047981 */ /* 0x000ea8000c1e1900 */
[----:B------:R-:W2:Y:S02]  /*05d0*/  LDG.E R7, desc[UR8][R6.64] ;  /* 0x0000000806077981 */ /* 0x000ea4000c1e1900 */
[----:B--2---:R-:W-:-:S06]  /*05e0*/  FADD R8, R4, -R7 ;  /* 0x8000000704087221 */ /* 0x004fcc0000000000 */
[----:B------:R-:W0:Y:S02]  /*05f0*/  F2F.F64.F32 R8, |R8| ;  /* 0x4000000800087310 */ /* 0x000e240000201800 */
[----:B0-----:R-:W-:-:S14]  /*0600*/  DSETP.GEU.AND P0, PT, R8, R10, PT ;  /* 0x0000000a0800722a */ /* 0x001fdc0003f0e000 */
[----:B------:R-:W0:Y:S02]  /*0610*/  @!P0 LDC.64 R2, c[0x0][0x3a8] ;  /* 0x0000ea00ff028b82 */ /* 0x000e240000000a00 */
[----:B0-----:R-:W-:-:S05]  /*0620*/  @!P0 IMAD.WIDE R2, R13, 0x4, R2 ;  /* 0x000000040d028825 */ /* 0x001fca00078e0202 */
[----:B------:R0:W-:Y:S01]  /*0630*/  @!P0 STG.E desc[UR8][R2.64], RZ ;  /* 0x000000ff02008986 */ /* 0x0001e2000c101908 */
[----:B------:R-:W-:Y:S05]  /*0640*/  @!P0 EXIT ;  /* 0x000000000000894d */ /* 0x000fea0003800000 */
[----:B0-----:R-:W0:Y:S01]  /*0650*/  LDC.64 R2, c[0x0][0x3a8] ;  /* 0x0000ea00ff027b82 */ /* 0x001e220000000a00 */
[----:B------:R-:W-:Y:S01]  /*0660*/  MOV R5, 0x1 ;  /* 0x0000000100057802 */ /* 0x000fe20000000f00 */
[----:B0-----:R-:W-:-:S05]  /*0670*/  IMAD.WIDE R2, R13, 0x4, R2 ;  /* 0x000000040d027825 */ /* 0x001fca00078e0202 */
[----:B------:R-:W-:Y:S01]  /*0680*/  STG.E desc[UR8][R2.64], R5 ;  /* 0x0000000502007986 */ /* 0x000fe2000c101908 */
[----:B------:R-:W-:Y:S05]  /*0690*/  EXIT ;  /* 0x000000000000794d */ /* 0x000fea0003800000 */
.L_x_460:
        /* <DEDUP_REMOVED lines=14> */
.L_x_1462:


//--------------------- .text._ZN3cub18CUB_300001_SM_10006detail8for_each13static_kernelINS2_12policy_hub_t12policy_500_tElNS2_12op_wrapper_tIl6divideN6thrust24THRUST_300001_SM_1000_NS6detail15normal_iteratorINS9_10device_ptrIiEEEEEEEEvT0_T1_ --------------------------
	.section	.text._ZN3cub18CUB_300001_SM_10006detail8for_each13static_kernelINS2_12policy_hub_t12policy_500_tElNS2_12op_wrapper_tIl6divideN6thrust24THRUST_300001_SM_1000_NS6detail15normal_iteratorINS9_10device_ptrIiEEEEEEEEvT0_T1_,"ax",@progbits
	.align	128
        .global         _ZN3cub18CUB_300001_SM_10006detail8for_each13static_kernelINS2_12policy_hub_t12policy_500_tElNS2_12op_wrapper_tIl6divideN6thrust24THRUST_300001_SM_1000_NS6detail15normal_iteratorINS9_10device_ptrIiEEEEEEEEvT0_T1_
        .type           _ZN3cub18CUB_300001_SM_10006detail8for_each13static_kernelINS2_12policy_hub_t12policy_500_tElNS2_12op_wrapper_tIl6divideN6thrust24THRUST_300001_SM_1000_NS6detail15normal_iteratorINS9_10device_ptrIiEEEEEEEEvT0_T1_,@function
        .size           _ZN3cub18CUB_300001_SM_10006detail8for_each13static_kernelINS2_12policy_hub_t12policy_500_tElNS2_12op_wrapper_tIl6divideN6thrust24THRUST_300001_SM_1000_NS6detail15normal_iteratorINS9_10device_ptrIiEEEEEEEEvT0_T1_,(.L_x_1449 - _ZN3cub18CUB_300001_SM_10006detail8for_each13static_kernelINS2_12policy_hub_t12policy_500_tElNS2_12op_wrapper_tIl6divideN6thrust24THRUST_300001_SM_1000_NS6detail15normal_iteratorINS9_10device_ptrIiEEEEEEEEvT0_T1_)
        .other          _ZN3cub18CUB_300001_SM_10006detail8for_each13static_kernelINS2_12policy_hub_t12policy_500_tElNS2_12op_wrapper_tIl6divideN6thrust24THRUST_300001_SM_1000_NS6detail15normal_iteratorINS9_10device_ptrIiEEEEEEEEvT0_T1_,@"STO_CUDA_ENTRY STV_DEFAULT"
_ZN3cub18CUB_300001_SM_10006detail8for_each13static_kernelINS2_12policy_hub_t12policy_500_tElNS2_12op_wrapper_tIl6divideN6thrust24THRUST_300001_SM_1000_NS6detail15normal_iteratorINS9_10device_ptrIiEEEEEEEEvT0_T1_:
.text._ZN3cub18CUB_300001_SM_10006detail8for_each13static_kernelINS2_12policy_hub_t12policy_500_tElNS2_12op_wrapper_tIl6divideN6thrust24THRUST_300001_SM_1000_NS6detail15normal_iteratorINS9_10device_ptrIiEEEEEEEEvT0_T1_:
        /* <DEDUP_REMOVED lines=10> */
[----:B------:R-:W0:Y:S02]  /*00a0*/  LDC R2, c[0x0][0x390] ;  /* 0x0000e400ff027b82 */ /* 0x000e240000000800 */
[----:B0-----:R-:W-:-:S13]  /*00b0*/  ISETP.GE.AND P0, PT, R2, 0x1, PT ;  /* 0x000000010200780c */ /* 0x001fda0003f06270 */
[----:B------:R-:W-:Y:S05]  /*00c0*/  @!P0 EXIT ;  /* 0x000000000000894d */ /* 0x000fea0003800000 */
[----:B------:R-:W0:Y:S01]  /*00d0*/  S2R R0, SR_TID.X ;  /* 0x0000000000007919 */ /* 0x000e220000002100 */
[----:B------:R-:W1:Y:S01]  /*00e0*/  LDCU.64 UR6, c[0x0][0x388] ;  /* 0x00007100ff0677ac */ /* 0x000e620008000a00 */
[----:B------:R-:W2:Y:S01]  /*00f0*/  LDC.64 R14, c[0x0][0x3a0] ;  /* 0x0000e800ff0e7b82 */ /* 0x000ea20000000a00 */
[----:B0-----:R-:W-:-:S04]  /*0100*/  IADD3 R0, P0, PT, R0, UR4, RZ ;  /* 0x0000000400007c10 */ /* 0x001fc8000ff1e0ff */
[----:B------:R-:W-:Y:S02]  /*0110*/  IADD3.X R3, PT, PT, RZ, UR5, RZ, P0, !PT ;  /* 0x00000005ff037c10 */ /* 0x000fe400087fe4ff */
[----:B-1----:R-:W-:-:S04]  /*0120*/  LEA R16, P0, R0, UR6, 0x2 ;  /* 0x0000000600107c11 */ /* 0x002fc8000f8010ff */
[----:B------:R-:W-:Y:S01]  /*0130*/  LEA.HI.X R17, R0, UR7, R3, 0x2, P0 ;  /* 0x0000000700117c11 */ /* 0x000fe200080f1403 */
[----:B------:R-:W0:Y:S04]  /*0140*/  LDCU.64 UR6, c[0x0][0x398] ;  /* 0x00007300ff0677ac */ /* 0x000e280008000a00 */
[----:B------:R-:W2:Y:S01]  /*0150*/  LDG.E R3, desc[UR10][R16.64] ;  /* 0x0000000a10037981 */ /* 0x000ea2000c1e1900 */
[C---:B------:R-:W-:Y:S01]  /*0160*/  ISETP.GE.U32.AND P0, PT, R2.reuse, 0x8, PT ;  /* 0x000000080200780c */ /* 0x040fe20003f06070 */
[----:B------:R-:W-:Y:S01]  /*0170*/  UMOV UR4, 0x10 ;  /* 0x0000001000047882 */ /* 0x000fe20000000000 */
[----:B------:R-:W-:Y:S01]  /*0180*/  UMOV UR5, 0x0 ;  /* 0x0000000000057882 */ /* 0x000fe20000000000 */
[----:B------:R-:W-:Y:S01]  /*0190*/  HFMA2 R5, -RZ, RZ, 0, 0 ;  /* 0x00000000ff057431 */ /* 0x000fe200000001ff */
[----:B------:R-:W-:Y:S01]  /*01a0*/  LOP3.LUT R7, R2, 0x7, RZ, 0xc0, !PT ;  /* 0x0000000702077812 */ /* 0x000fe200078ec0ff */
[----:B0-----:R-:W-:Y:S01]  /*01b0*/  UIMAD.WIDE.U32 UR4, UR6, 0x1, UR4 ;  /* 0x00000001060478a5 */ /* 0x001fe2000f8e0004 */
[----:B--2---:R-:W-:-:S04]  /*01c0*/  IMAD.WIDE R14, R3, 0x4, R14 ;  /* 0x00000004030e7825 */ /* 0x004fc800078e020e */
[----:B------:R-:W-:-:S03]  /*01d0*/  IMAD R6, R3, R2, RZ ;  /* 0x0000000203067224 */ /* 0x000fc600078e02ff */
[----:B------:R-:W-:Y:S05]  /*01e0*/  @!P0 BRA `(.L_x_462) ;  /* 0x0000000800548947 */ /* 0x000fea0003800000 */
[----:B------:R-:W-:Y:S01]  /*01f0*/  LOP3.LUT R5, R2, 0x7ffffff8, RZ, 0xc0, !PT ;  /* 0x7ffffff802057812 */ /* 0x000fe200078ec0ff */
[----:B------:R-:W-:Y:S01]  /*0200*/  UIADD3 UR6, UPT, UPT, UR5, UR7, URZ ;  /* 0x0000000705067290 */ /* 0x000fe2000fffe0ff */
[----:B------:R-:W-:Y:S02]  /*0210*/  MOV R2, R6 ;  /* 0x0000000600027202 */ /* 0x000fe40000000f00 */
[----:B------:R-:W-:-:S09]  /*0220*/  IADD3 R4, PT, PT, -R5, RZ, RZ ;  /* 0x000000ff05047210 */ /* 0x000fd20007ffe1ff */
.L_x_479:
[----:B------:R-:W2:Y:S01]  /*0230*/  LDG.E R3, desc[UR10][R14.64] ;  /* 0x0000000a0e037981 */ /* 0x000ea2000c1e1900 */
[----:B------:R-:W-:Y:S02]  /*0240*/  MOV R8, UR4 ;  /* 0x0000000400087c02 */ /* 0x000fe40008000f00 */
[----:B0-----:R-:W-:Y:S02]  /*0250*/  MOV R13, UR6 ;  /* 0x00000006000d7c02 */ /* 0x001fe40008000f00 */
[----:B------:R-:W-:Y:S02]  /*0260*/  MOV R12, R8 ;  /* 0x00000008000c7202 */ /* 0x000fe40000000f00 */
[----:B------:R-:W-:-:S03]  /*0270*/  MOV R9, UR5 ;  /* 0x0000000500097c02 */ /* 0x000fc60008000f00 */
[----:B------:R-:W-:-:S05]  /*0280*/  IMAD.WIDE R12, R2, 0x4, R12 ;  /* 0x00000004020c7825 */ /* 0x000fca00078e020c */
[----:B------:R-:W3:Y:S01]  /*0290*/  LDG.E R0, desc[UR10][R12.64+-0x10] ;  /* 0xfffff00a0c007981 */ /* 0x000ee2000c1e1900 */
[----:B------:R-:W-:Y:S01]  /*02a0*/  IADD3 R4, PT, PT, R4, 0x8, RZ ;  /* 0x0000000804047810 */ /* 0x000fe20007ffe0ff */
[----:B------:R-:W-:Y:S03]  /*02b0*/  BSSY.RECONVERGENT B2, `(.L_x_463) ;  /* 0x000000e000027945 */ /* 0x000fe60003800200 */
[----:B------:R-:W-:Y:S02]  /*02c0*/  ISETP.NE.AND P2, PT, R4, RZ, PT ;  /* 0x000000ff0400720c */ /* 0x000fe40003f45270 */
[----:B--2---:R-:W-:-:S04]  /*02d0*/  I2FP.F32.S32 R3, R3 ;  /* 0x0000000300037245 */ /* 0x004fc80000201400 */
[----:B------:R-:W0:Y:S08]  /*02e0*/  MUFU.RCP R8, R3 ;  /* 0x0000000300087308 */ /* 0x000e300000001000 */
[----:B---3--:R-:W1:Y:S01]  /*02f0*/  FCHK P0, R0, R3 ;  /* 0x0000000300007302 */ /* 0x008e620000000000 */
[----:B0-----:R-:W-:-:S04]  /*0300*/  FFMA R9, -R3, R8, 1 ;  /* 0x3f80000003097423 */ /* 0x001fc80000000108 */
[----:B------:R-:W-:-:S04]  /*0310*/  FFMA R9, R8, R9, R8 ;  /* 0x0000000908097223 */ /* 0x000fc80000000008 */
[----:B------:R-:W-:-:S04]  /*0320*/  FFMA R8, R0, R9, RZ ;  /* 0x0000000900087223 */ /* 0x000fc800000000ff */
[----:B------:R-:W-:-:S04]  /*0330*/  FFMA R10, -R3, R8, R0 ;  /* 0x00000008030a7223 */ /* 0x000fc80000000100 */
[----:B------:R-:W-:Y:S01]  /*0340*/  FFMA R9, R9, R10, R8 ;  /* 0x0000000a09097223 */ /* 0x000fe20000000008 */
[----:B-1----:R-:W-:Y:S06]  /*0350*/  @!P0 BRA `(.L_x_464) ;  /* 0x00000000000c8947 */ /* 0x002fec0003800000 */
[----:B------:R-:W-:-:S07]  /*0360*/  MOV R10, 0x380 ;  /* 0x00000380000a7802 */ /* 0x000fce0000000f00 */
[----:B------:R-:W-:Y:S05]  /*0370*/  CALL.REL.NOINC `($__internal_0_$__cuda_sm3x_div_rn_noftz_f32_slowpath) ;  /* 0x0000004800947944 */ /* 0x000fea0003c00000 */
[----:B------:R-:W-:-:S07]  /*0380*/  MOV R9, R0 ;  /* 0x0000000000097202 */ /* 0x000fce0000000f00 */
.L_x_464:
[----:B------:R-:W-:Y:S05]  /*0390*/  BSYNC.RECONVERGENT B2 ;  /* 0x0000000000027941 */ /* 0x000fea0003800200 */
.L_x_463:
[----:B------:R0:W-:Y:S04]  /*03a0*/  STG.E desc[UR10][R12.64+-0x10], R9 ;  /* 0xfffff0090c007986 */ /* 0x0001e8000c10190a */
[----:B------:R-:W2:Y:S04]  /*03b0*/  LDG.E R3, desc[UR10][R14.64] ;  /* 0x0000000a0e037981 */ /* 0x000ea8000c1e1900 */
[----:B------:R-:W3:Y:S01]  /*03c0*/  LDG.E R0, desc[UR10][R12.64+-0xc] ;  /* 0xfffff40a0c007981 */ /* 0x000ee2000c1e1900 */
[----:B------:R-:W-:Y:S01]  /*03d0*/  BSSY.RECONVERGENT B2, `(.L_x_465) ;  /* 0x000000d000027945 */ /* 0x000fe20003800200 */
[----:B--2---:R-:W-:-:S04]  /*03e0*/  I2FP.F32.S32 R3, R3 ;  /* 0x0000000300037245 */ /* 0x004fc80000201400 */
[----:B------:R-:W1:Y:S08]  /*03f0*/  MUFU.RCP R8, R3 ;  /* 0x0000000300087308 */ /* 0x000e700000001000 */
[----:B---3--:R-:W2:Y:S01]  /*0400*/  FCHK P0, R0, R3 ;  /* 0x0000000300007302 */ /* 0x008ea20000000000 */
[----:B-1----:R-:W-:-:S04]  /*0410*/  FFMA R11, -R3, R8, 1 ;  /* 0x3f800000030b7423 */ /* 0x002fc80000000108 */
[----:B------:R-:W-:-:S04]  /*0420*/  FFMA R11, R8, R11, R8 ;  /* 0x0000000b080b7223 */ /* 0x000fc80000000008 */
[----:B------:R-:W-:-:S04]  /*0430*/  FFMA R8, R0, R11, RZ ;  /* 0x0000000b00087223 */ /* 0x000fc800000000ff */
[----:B------:R-:W-:-:S04]  /*0440*/  FFMA R10, -R3, R8, R0 ;  /* 0x00000008030a7223 */ /* 0x000fc80000000100 */
[----:B------:R-:W-:Y:S01]  /*0450*/  FFMA R11, R11, R10, R8 ;  /* 0x0000000a0b0b7223 */ /* 0x000fe20000000008 */
[----:B0-2---:R-:W-:Y:S06]  /*0460*/  @!P0 BRA `(.L_x_466) ;  /* 0x00000000000c8947 */ /* 0x005fec0003800000 */
[----:B------:R-:W-:-:S07]  /*0470*/  MOV R10, 0x490 ;  /* 0x00000490000a7802 */ /* 0x000fce0000000f00 */
[----:B------:R-:W-:Y:S05]  /*0480*/  CALL.REL.NOINC `($__internal_0_$__cuda_sm3x_div_rn_noftz_f32_slowpath) ;  /* 0x0000004800507944 */ /* 0x000fea0003c00000 */
[----:B------:R-:W-:-:S07]  /*0490*/  MOV R11, R0 ;  /* 0x00000000000b7202 */ /* 0x000fce0000000f00 */
.L_x_466:
[----:B------:R-:W-:Y:S05]  /*04a0*/  BSYNC.RECONVERGENT B2 ;  /* 0x0000000000027941 */ /* 0x000fea0003800200 */
.L_x_465:
        /* <DEDUP_REMOVED lines=16> */
.L_x_468:
[----:B------:R-:W-:Y:S05]  /*05b0*/  BSYNC.RECONVERGENT B2 ;  /* 0x0000000000027941 */ /* 0x000fea0003800200 */
.L_x_467:
        /* <DEDUP_REMOVED lines=16> */
.L_x_470:
[----:B------:R-:W-:Y:S05]  /*06c0*/  BSYNC.RECONVERGENT B2 ;  /* 0x0000000000027941 */ /* 0x000fea0003800200 */
.L_x_469:
        /* <DEDUP_REMOVED lines=16> */
.L_x_472:
[----:B------:R-:W-:Y:S05]  /*07d0*/  BSYNC.RECONVERGENT B2 ;  /* 0x0000000000027941 */ /* 0x000fea0003800200 */
.L_x_471:
        /* <DEDUP_REMOVED lines=16> */
.L_x_474:
[----:B------:R-:W-:Y:S05]  /*08e0*/  BSYNC.RECONVERGENT B2 ;  /* 0x0000000000027941 */ /* 0x000fea0003800200 */
.L_x_473:
        /* <DEDUP_REMOVED lines=16> */
.L_x_476:
[----:B------:R-:W-:Y:S05]  /*09f0*/  BSYNC.RECONVERGENT B2 ;  /* 0x0000000000027941 */ /* 0x000fea0003800200 */
.L_x_475:
        /* <DEDUP_REMOVED lines=16> */
.L_x_478:
[----:B------:R-:W-:Y:S05]  /*0b00*/  BSYNC.RECONVERGENT B2 ;  /* 0x0000000000027941 */ /* 0x000fea0003800200 */
.L_x_477:
[----:B------:R0:W-:Y:S01]  /*0b10*/  STG.E desc[UR10][R12.64+0xc], R11 ;  /* 0x00000c0b0c007986 */ /* 0x0001e2000c10190a */
[----:B------:R-:W-:Y:S01]  /*0b20*/  IADD3 R2, PT, PT, R2, 0x8, RZ ;  /* 0x0000000802027810 */ /* 0x000fe20007ffe0ff */
[----:B------:R-:W-:Y:S06]  /*0b30*/  @P2 BRA `(.L_x_479) ;  /* 0xfffffff400bc2947 */ /* 0x000fec000383ffff */
.L_x_462:
[----:B------:R-:W1:Y:S01]  /*0b40*/  LDCU UR5, c[0x0][0x390] ;  /* 0x00007200ff0577ac */ /* 0x000e620008000800 */
[----:B------:R-:W-:Y:S01]  /*0b50*/  ISETP.NE.AND P0, PT, R7, RZ, PT ;  /* 0x000000ff0700720c */ /* 0x000fe20003f05270 */
[----:B-1----:R-:W-:-:S04]  /*0b60*/  ULOP3.LUT UR5, UR5, 0x3, URZ, 0xc0, !UPT ;  /* 0x0000000305057892 */ /* 0x002fc8000f8ec0ff */
[----:B------:R-:W-:-:S08]  /*0b70*/  UIADD3 UR12, UPT, UPT, UR5, -0x1, URZ ;  /* 0xffffffff050c7890 */ /* 0x000fd0000fffe0ff */
[----:B------:R-:W-:Y:S05]  /*0b80*/  @!P0 BRA `(.L_x_480) ;  /* 0x0000000800308947 */ /* 0x000fea0003800000 */
[----:B------:R-:W-:-:S13]  /*0b90*/  ISETP.GE.U32.AND P0, PT, R7, 0x4, PT ;  /* 0x000000040700780c */ /* 0x000fda0003f06070 */
[----:B------:R-:W-:Y:S05]  /*0ba0*/  @!P0 BRA `(.L_x_481) ;  /* 0x0000000400208947 */ /* 0x000fea0003800000 */
[----:B0-----:R-:W0:Y:S01]  /*0bb0*/  LDC.64 R12, c[0x0][0x398] ;  /* 0x0000e600ff0c7b82 */ /* 0x001e220000000a00 */
[----:B------:R-:W2:Y:S01]  /*0bc0*/  LDG.E R2, desc[UR10][R14.64] ;  /* 0x0000000a0e027981 */ /* 0x000ea2000c1e1900 */
[----:B------:R-:W-:-:S05]  /*0bd0*/  IADD3 R3, PT, PT, R6, R5, RZ ;  /* 0x0000000506037210 */ /* 0x000fca0007ffe0ff */
[----:B0-----:R-:W-:-:S05]  /*0be0*/  IMAD.WIDE R12, R3, 0x4, R12 ;  /* 0x00000004030c7825 */ /* 0x001fca00078e020c */
[----:B------:R-:W3:Y:S01]  /*0bf0*/  LDG.E R0, desc[UR10][R12.64] ;  /* 0x0000000a0c007981 */ /* 0x000ee2000c1e1900 */
[----:B------:R-:W-:Y:S01]  /*0c00*/  BSSY.RECONVERGENT B2, `(.L_x_482) ;  /* 0x000000d000027945 */ /* 0x000fe20003800200 */
[----:B--2---:R-:W-:-:S04]  /*0c10*/  I2FP.F32.S32 R3, R2 ;  /* 0x0000000200037245 */ /* 0x004fc80000201400 */
[----:B------:R-:W0:Y:S02]  /*0c20*/  MUFU.RCP R2, R3 ;  /* 0x0000000300027308 */ /* 0x000e240000001000 */
[----:B0-----:R-:W-:-:S04]  /*0c30*/  FFMA R9, -R3, R2, 1 ;  /* 0x3f80000003097423 */ /* 0x001fc80000000102 */
[----:B------:R-:W-:Y:S02]  /*0c40*/  FFMA R9, R2, R9, R2 ;  /* 0x0000000902097223 */ /* 0x000fe40000000002 */
[----:B---3--:R-:W0:Y:S02]  /*0c50*/  FCHK P0, R0, R3 ;  /* 0x0000000300007302 */ /* 0x008e240000000000 */
[----:B------:R-:W-:-:S04]  /*0c60*/  FFMA R2, R0, R9, RZ ;  /* 0x0000000900027223 */ /* 0x000fc800000000ff */
[----:B------:R-:W-:-:S04]  /*0c70*/  FFMA R4, -R3, R2, R0 ;  /* 0x0000000203047223 */ /* 0x000fc80000000100 */
[----:B------:R-:W-:Y:S01]  /*0c80*/  FFMA R9, R9, R4, R2 ;  /* 0x0000000409097223 */ /* 0x000fe20000000002 */
[----:B0-----:R-:W-:Y:S06]  /*0c90*/  @!P0 BRA `(.L_x_483) ;  /* 0x00000000000c8947 */ /* 0x001fec0003800000 */
[----:B------:R-:W-:-:S07]  /*0ca0*/  MOV R10, 0xcc0 ;  /* 0x00000cc0000a7802 */ /* 0x000fce0000000f00 */
[----:B------:R-:W-:Y:S05]  /*0cb0*/  CALL.REL.NOINC `($__internal_0_$__cuda_sm3x_div_rn_noftz_f32_slowpath) ;  /* 0x0000004000447944 */ /* 0x000fea0003c00000 */
[----:B------:R-:W-:-:S07]  /*0cc0*/  MOV R9, R0 ;  /* 0x0000000000097202 */ /* 0x000fce0000000f00 */
.L_x_483:
[----:B------:R-:W-:Y:S05]  /*0cd0*/  BSYNC.RECONVERGENT B2 ;  /* 0x0000000000027941 */ /* 0x000fea0003800200 */
.L_x_482:
        /* <DEDUP_REMOVED lines=16> */
.L_x_485:
[----:B------:R-:W-:Y:S05]  /*0de0*/  BSYNC.RECONVERGENT B2 ;  /* 0x0000000000027941 */ /* 0x000fea0003800200 */
.L_x_484:
        /* <DEDUP_REMOVED lines=16> */
.L_x_487:
[----:B------:R-:W-:Y:S05]  /*0ef0*/  BSYNC.RECONVERGENT B2 ;  /* 0x0000000000027941 */ /* 0x000fea0003800200 */
.L_x_486:
        /* <DEDUP_REMOVED lines=16> */
.L_x_489:
[----:B------:R-:W-:Y:S05]  /*1000*/  BSYNC.RECONVERGENT B2 ;  /* 0x0000000000027941 */ /* 0x000fea0003800200 */
.L_x_488:
[----:B------:R1:W-:Y:S01]  /*1010*/  STG.E desc[UR10][R12.64+0xc], R11 ;  /* 0x00000c0b0c007986 */ /* 0x0003e2000c10190a */
[----:B------:R-:W-:-:S07]  /*1020*/  IADD3 R5, PT, PT, R5, 0x4, RZ ;  /* 0x0000000405057810 */ /* 0x000fce0007ffe0ff */
.L_x_481:
[----:B------:R-:W-:-:S09]  /*1030*/  UISETP.NE.AND UP0, UPT, UR5, URZ, UPT ;  /* 0x000000ff0500728c */ /* 0x000fd2000bf05270 */
[----:B------:R-:W-:Y:S05]  /*1040*/  BRA.U !UP0, `(.L_x_480) ;  /* 0x0000000508007547 */ /* 0x000fea000b800000 */
[----:B------:R-:W-:-:S09]  /*1050*/  UISETP.NE.AND UP0, UPT, UR12, URZ, UPT ;  /* 0x000000ff0c00728c */ /* 0x000fd2000bf05270 */
[----:B------:R-:W-:Y:S05]  /*1060*/  BRA.U !UP0, `(.L_x_490) ;  /* 0x0000000108987547 */ /* 0x000fea000b800000 */
[----:B01----:R-:W0:Y:S01]  /*1070*/  LDC.64 R12, c[0x0][0x398] ;  /* 0x0000e600ff0c7b82 */ /* 0x003e220000000a00 */
        /* <DEDUP_REMOVED lines=17> */
.L_x_492:
[----:B------:R-:W-:Y:S05]  /*1190*/  BSYNC.RECONVERGENT B2 ;  /* 0x0000000000027941 */ /* 0x000fea0003800200 */
.L_x_491:
        /* <DEDUP_REMOVED lines=16> */
.L_x_494:
[----:B------:R-:W-:Y:S05]  /*12a0*/  BSYNC.RECONVERGENT B2 ;  /* 0x0000000000027941 */ /* 0x000fea0003800200 */
.L_x_493:
[----:B------:R2:W-:Y:S01]  /*12b0*/  STG.E desc[UR10][R12.64+0x4], R11 ;  /* 0x0000040b0c007986 */ /* 0x0005e2000c10190a */
[----:B------:R-:W-:-:S07]  /*12c0*/  IADD3 R5, PT, PT, R5, 0x2, RZ ;  /* 0x0000000205057810 */ /* 0x000fce0007ffe0ff */
.L_x_490:
[----:B------:R-:W3:Y:S02]  /*12d0*/  LDCU UR4, c[0x0][0x390] ;  /* 0x00007200ff0477ac */ /* 0x000ee40008000800 */
[----:B---3--:R-:W-:-:S04]  /*12e0*/  ULOP3.LUT UR4, UR4, 0x1, URZ, 0xc0, !UPT ;  /* 0x0000000104047892 */ /* 0x008fc8000f8ec0ff */
[----:B------:R-:W-:-:S09]  /*12f0*/  UISETP.NE.U32.AND UP0, UPT, UR4, 0x1, UPT ;  /* 0x000000010400788c */ /* 0x000fd2000bf05070 */
[----:B------:R-:W-:Y:S05]  /*1300*/  BRA.U UP0, `(.L_x_480) ;  /* 0x0000000100507547 */ /* 0x000fea000b800000 */
[----:B------:R-:W3:Y:S01]  /*1310*/  LDC.64 R2, c[0x0][0x398] ;  /* 0x0000e600ff027b82 */ /* 0x000ee20000000a00 */
[----:B------:R-:W4:Y:S01]  /*1320*/  LDG.E R14, desc[UR10][R14.64] ;  /* 0x0000000a0e0e7981 */ /* 0x000f22000c1e1900 */
[----:B------:R-:W-:-:S05]  /*1330*/  IADD3 R5, PT, PT, R6, R5, RZ ;  /* 0x0000000506057210 */ /* 0x000fca0007ffe0ff */
[----:B---3--:R-:W-:-:S05]  /*1340*/  IMAD.WIDE R4, R5, 0x4, R2 ;  /* 0x0000000405047825 */ /* 0x008fca00078e0202 */
[----:B------:R-:W3:Y:S01]  /*1350*/  LDG.E R0, desc[UR10][R4.64] ;  /* 0x0000000a04007981 */ /* 0x000ee2000c1e1900 */
[----:B------:R-:W-:Y:S01]  /*1360*/  BSSY.RECONVERGENT B2, `(.L_x_495) ;  /* 0x000000d000027945 */ /* 0x000fe20003800200 */
[----:B----4-:R-:W-:-:S04]  /*1370*/  I2FP.F32.S32 R3, R14 ;  /* 0x0000000e00037245 */ /* 0x010fc80000201400 */
[----:B------:R-:W4:Y:S02]  /*1380*/  MUFU.RCP R2, R3 ;  /* 0x0000000300027308 */ /* 0x000f240000001000 */
[----:B----4-:R-:W-:-:S04]  /*1390*/  FFMA R9, -R3, R2, 1 ;  /* 0x3f80000003097423 */ /* 0x010fc80000000102 */
[----:B------:R-:W-:Y:S02]  /*13a0*/  FFMA R9, R2, R9, R2 ;  /* 0x0000000902097223 */ /* 0x000fe40000000002 */
[----:B---3--:R-:W3:Y:S02]  /*13b0*/  FCHK P0, R0, R3 ;  /* 0x0000000300007302 */ /* 0x008ee40000000000 */
[----:B------:R-:W-:-:S04]  /*13c0*/  FFMA R2, R0, R9, RZ ;  /* 0x0000000900027223 */ /* 0x000fc800000000ff */
[----:B------:R-:W-:-:S04]  /*13d0*/  FFMA R6, -R3, R2, R0 ;  /* 0x0000000203067223 */ /* 0x000fc80000000100 */
[----:B------:R-:W-:Y:S01]  /*13e0*/  FFMA R9, R9, R6, R2 ;  /* 0x0000000609097223 */ /* 0x000fe20000000002 */
[----:B---3--:R-:W-:Y:S06]  /*13f0*/  @!P0 BRA `(.L_x_496) ;  /* 0x00000000000c8947 */ /* 0x008fec0003800000 */
[----:B------:R-:W-:-:S07]  /*1400*/  MOV R10, 0x1420 ;  /* 0x00001420000a7802 */ /* 0x000fce0000000f00 */
[----:B012---:R-:W-:Y:S05]  /*1410*/  CALL.REL.NOINC `($__internal_0_$__cuda_sm3x_div_rn_noftz_f32_slowpath) ;  /* 0x00000038006c7944 */ /* 0x007fea0003c00000 */
[----:B------:R-:W-:-:S07]  /*1420*/  MOV R9, R0 ;  /* 0x0000000000097202 */ /* 0x000fce0000000f00 */
.L_x_496:
[----:B------:R-:W-:Y:S05]  /*1430*/  BSYNC.RECONVERGENT B2 ;  /* 0x0000000000027941 */ /* 0x000fea0003800200 */
.L_x_495:
[----:B------:R3:W-:Y:S02]  /*1440*/  STG.E desc[UR10][R4.64], R9 ;  /* 0x0000000904007986 */ /* 0x0007e4000c10190a */
.L_x_480:
[----:B------:R-:W4:Y:S01]  /*1450*/  LDG.E R17, desc[UR10][R16.64+0x400] ;  /* 0x0004000a10117981 */ /* 0x000f22000c1e1900 */
[----:B------:R-:W5:Y:S01]  /*1460*/  LDCU UR6, c[0x0][0x390] ;  /* 0x00007200ff0677ac */ /* 0x000f620008000800 */
[----:B------:R-:W4:Y:S01]  /*1470*/  LDC.64 R14, c[0x0][0x3a0] ;  /* 0x0000e800ff0e7b82 */ /* 0x000f220000000a00 */
[----:B------:R-:W-:Y:S01]  /*1480*/  UMOV UR4, URZ ;  /* 0x000000ff00047c82 */ /* 0x000fe20008000000 */
[----:B-----5:R-:W-:Y:S01]  /*1490*/  UISETP.GE.U32.AND UP0, UPT, UR6, 0x8, UPT ;  /* 0x000000080600788c */ /* 0x020fe2000bf06070 */
[----:B----4-:R-:W-:-:S04]  /*14a0*/  IMAD.WIDE R14, R17, 0x4, R14 ;  /* 0x00000004110e7825 */ /* 0x010fc800078e020e */
[----:B---3--:R-:W-:-:S04]  /*14b0*/  IMAD R4, R17, UR6, RZ ;  /* 0x0000000611047c24 */ /* 0x008fc8000f8e02ff */
[----:B------:R-:W-:Y:S05]  /*14c0*/  BRA.U !UP0, `(.L_x_497) ;  /* 0x0000000908547547 */ /* 0x000fea000b800000 */
[----:B------:R-:W3:Y:S01]  /*14d0*/  LDCU.64 UR8, c[0x0][0x398] ;  /* 0x00007300ff0877ac */ /* 0x000ee20008000a00 */
[----:B------:R-:W-:Y:S01]  /*14e0*/  MOV R2, R4 ;  /* 0x0000000400027202 */ /* 0x000fe20000000f00 */
[----:B------:R-:W-:Y:S02]  /*14f0*/  ULOP3.LUT UR4, UR6, 0x7ffffff8, URZ, 0xc0, !UPT ;  /* 0x7ffffff806047892 */ /* 0x000fe4000f8ec0ff */
[----:B---3--:R-:W-:Y:S02]  /*1500*/  UIADD3 UR6, UP0, UPT, UR8, 0x10, URZ ;  /* 0x0000001008067890 */ /* 0x008fe4000ff1e0ff */
[----:B------:R-:W-:Y:S02]  /*1510*/  UIADD3 UR8, UPT, UPT, -UR4, URZ, URZ ;  /* 0x000000ff04087290 */ /* 0x000fe4000fffe1ff */
[----:B------:R-:W-:-:S12]  /*1520*/  UIADD3.X UR7, UPT, UPT, URZ, UR9, URZ, UP0, !UPT ;  /* 0x00000009ff077290 */ /* 0x000fd800087fe4ff */
.L_x_514:
[----:B---3--:R-:W3:Y:S01]  /*1530*/  LDG.E R3, desc[UR10][R14.64] ;  /* 0x0000000a0e037981 */ /* 0x008ee2000c1e1900 */
[----:B012---:R-:W-:Y:S02]  /*1540*/  MOV R12, UR6 ;  /* 0x00000006000c7c02 */ /* 0x007fe40008000f00 */
[----:B------:R-:W-:-:S03]  /*1550*/  MOV R13, UR7 ;  /* 0x00000007000d7c02 */ /* 0x000fc60008000f00 */
[----:B------:R-:W-:-:S05]  /*1560*/  IMAD.WIDE R12, R2, 0x4, R12 ;  /* 0x00000004020c7825 */ /* 0x000fca00078e020c */
[----:B------:R-:W2:Y:S01]  /*1570*/  LDG.E R0, desc[UR10][R12.64+-0x10] ;  /* 0xfffff00a0c007981 */ /* 0x000ea2000c1e1900 */
[----:B------:R-:W-:Y:S01]  /*1580*/  UIADD3 UR8, UPT, UPT, UR8, 0x8, URZ ;  /* 0x0000000808087890 */ /* 0x000fe2000fffe0ff */
[----:B------:R-:W-:Y:S03]  /*1590*/  BSSY.RECONVERGENT B2, `(.L_x_498) ;  /* 0x000000e000027945 */ /* 0x000fe60003800200 */
[----:B------:R-:W-:Y:S01]  /*15a0*/  UISETP.NE.AND UP0, UPT, UR8, URZ, UPT ;  /* 0x000000ff0800728c */ /* 0x000fe2000bf05270 */
[----:B---3--:R-:W-:-:S04]  /*15b0*/  I2FP.F32.S32 R3, R3 ;  /* 0x0000000300037245 */ /* 0x008fc80000201400 */
[----:B------:R-:W0:Y:S08]  /*15c0*/  MUFU.RCP R6, R3 ;  /* 0x0000000300067308 */ /* 0x000e300000001000 */
[----:B--2---:R-:W1:Y:S01]  /*15d0*/  FCHK P0, R0, R3 ;  /* 0x0000000300007302 */ /* 0x004e620000000000 */
        /* <DEDUP_REMOVED lines=9> */
.L_x_499:
[----:B------:R-:W-:Y:S05]  /*1670*/  BSYNC.RECONVERGENT B2 ;  /* 0x0000000000027941 */ /* 0x000fea0003800200 */
.L_x_498:
        /* <DEDUP_REMOVED lines=16> */
.L_x_501:
[----:B------:R-:W-:Y:S05]  /*1780*/  BSYNC.RECONVERGENT B2 ;  /* 0x0000000000027941 */ /* 0x000fea0003800200 */
.L_x_500:
        /* <DEDUP_REMOVED lines=16> */
.L_x_503:
[----:B------:R-:W-:Y:S05]  /*1890*/  BSYNC.RECONVERGENT B2 ;  /* 0x0000000000027941 */ /* 0x000fea0003800200 */
.L_x_502:
        /* <DEDUP_REMOVED lines=16> */
.L_x_505:
[----:B------:R-:W-:Y:S05]  /*19a0*/  BSYNC.RECONVERGENT B2 ;  /* 0x0000000000027941 */ /* 0x000fea0003800200 */
.L_x_504:
        /* <DEDUP_REMOVED lines=16> */
.L_x_507:
[----:B------:R-:W-:Y:S05]  /*1ab0*/  BSYNC.RECONVERGENT B2 ;  /* 0x0000000000027941 */ /* 0x000fea0003800200 */
.L_x_506:
        /* <DEDUP_REMOVED lines=16> */
.L_x_509:
[----:B------:R-:W-:Y:S05]  /*1bc0*/  BSYNC.RECONVERGENT B2 ;  /* 0x0000000000027941 */ /* 0x000fea0003800200 */
.L_x_508:
        /* <DEDUP_REMOVED lines=16> */
.L_x_511:
[----:B------:R-:W-:Y:S05]  /*1cd0*/  BSYNC.RECONVERGENT B2 ;  /* 0x0000000000027941 */ /* 0x000fea0003800200 */
.L_x_510:
        /* <DEDUP_REMOVED lines=16> */
.L_x_513:
[----:B------:R-:W-:Y:S05]  /*1de0*/  BSYNC.RECONVERGENT B2 ;  /* 0x0000000000027941 */ /* 0x000fea0003800200 */
.L_x_512:
[----:B------:R3:W-:Y:S01]  /*1df0*/  STG.E desc[UR10][R12.64+0xc], R9 ;  /* 0x00000c090c007986 */ /* 0x0007e2000c10190a */
[----:B------:R-:W-:Y:S01]  /*1e00*/  IADD3 R2, PT, PT, R2, 0x8, RZ ;  /* 0x0000000802027810 */ /* 0x000fe20007ffe0ff */
[----:B------:R-:W-:Y:S06]  /*1e10*/  BRA.U UP0, `(.L_x_514) ;  /* 0xfffffff500c47547 */ /* 0x000fec000b83ffff */
.L_x_497:
[----:B------:R-:W-:-:S13]  /*1e20*/  ISETP.NE.AND P0, PT, R7, RZ, PT ;  /* 0x000000ff0700720c */ /* 0x000fda0003f05270 */
[----:B------:R-:W-:Y:S05]  /*1e30*/  @!P0 EXIT ;  /* 0x000000000000894d */ /* 0x000fea0003800000 */
[----:B------:R-:W-:-:S13]  /*1e40*/  ISETP.GE.U32.AND P0, PT, R7, 0x4, PT ;  /* 0x000000040700780c */ /* 0x000fda0003f06070 */
[----:B------:R-:W-:Y:S05]  /*1e50*/  @!P0 BRA `(.L_x_515) ;  /* 0x0000000400208947 */ /* 0x000fea0003800000 */
[----:B------:R-:W4:Y:S01]  /*1e60*/  LDC.64 R6, c[0x0][0x398] ;  /* 0x0000e600ff067b82 */ /* 0x000f220000000a00 */
[----:B------:R-:W5:Y:S01]  /*1e70*/  LDG.E R2, desc[UR10][R14.64] ;  /* 0x0000000a0e027981 */ /* 0x000f62000c1e1900 */
[----:B------:R-:W-:-:S05]  /*1e80*/  IADD3 R3, PT, PT, R4, UR4, RZ ;  /* 0x0000000404037c10 */ /* 0x000fca000fffe0ff */
[----:B----4-:R-:W-:-:S05]  /*1e90*/  IMAD.WIDE R6, R3, 0x4, R6 ;  /* 0x0000000403067825 */ /* 0x010fca00078e0206 */
[----:B------:R-:W4:Y:S01]  /*1ea0*/  LDG.E R0, desc[UR10][R6.64] ;  /* 0x0000000a06007981 */ /* 0x000f22000c1e1900 */
[----:B------:R-:W-:Y:S01]  /*1eb0*/  BSSY.RECONVERGENT B2, `(.L_x_516) ;  /* 0x000000d000027945 */ /* 0x000fe20003800200 */
[----:B-----5:R-:W-:-:S04]  /*1ec0*/  I2FP.F32.S32 R3, R2 ;  /* 0x0000000200037245 */ /* 0x020fc80000201400 */
[----:B------:R-:W5:Y:S02]  /*1ed0*/  MUFU.RCP R2, R3 ;  /* 0x0000000300027308 */ /* 0x000f640000001000 */
[----:B-----5:R-:W-:-:S04]  /*1ee0*/  FFMA R5, -R3, R2, 1 ;  /* 0x3f80000003057423 */ /* 0x020fc80000000102 */
[----:B------:R-:W-:Y:S02]  /*1ef0*/  FFMA R5, R2, R5, R2 ;  /* 0x0000000502057223 */ /* 0x000fe40000000002 */
[----:B----4-:R-:W4:Y:S02]  /*1f00*/  FCHK P0, R0, R3 ;  /* 0x0000000300007302 */ /* 0x010f240000000000 */
[----:B------:R-:W-:-:S04]  /*1f10*/  FFMA R2, R0, R5, RZ ;  /* 0x0000000500027223 */ /* 0x000fc800000000ff */
[----:B------:R-:W-:-:S04]  /*1f20*/  FFMA R8, -R3, R2, R0 ;  /* 0x0000000203087223 */ /* 0x000fc80000000100 */
[----:B------:R-:W-:Y:S01]  /*1f30*/  FFMA R5, R5, R8, R2 ;  /* 0x0000000805057223 */ /* 0x000fe20000000002 */
[----:B----4-:R-:W-:Y:S06]  /*1f40*/  @!P0 BRA `(.L_x_517) ;  /* 0x00000000000c8947 */ /* 0x010fec0003800000 */
[----:B------:R-:W-:-:S07]  /*1f50*/  MOV R10, 0x1f70 ;  /* 0x00001f70000a7802 */ /* 0x000fce0000000f00 */
[----:B0123--:R-:W-:Y:S05]  /*1f60*/  CALL.REL.NOINC `($__internal_0_$__cuda_sm3x_div_rn_noftz_f32_slowpath) ;  /* 0x0000002c00987944 */ /* 0x00ffea0003c00000 */
[----:B------:R-:W-:-:S07]  /*1f70*/  MOV R5, R0 ;  /* 0x0000000000057202 */ /* 0x000fce0000000f00 */
.L_x_517:
[----:B------:R-:W-:Y:S05]  /*1f80*/  BSYNC.RECONVERGENT B2 ;  /* 0x0000000000027941 */ /* 0x000fea0003800200 */
.L_x_516:
[----:B------:R4:W-:Y:S04]  /*1f90*/  STG.E desc[UR10][R6.64], R5 ;  /* 0x0000000506007986 */ /* 0x0009e8000c10190a */
[----:B------:R-:W5:Y:S04]  /*1fa0*/  LDG.E R2, desc[UR10][R14.64] ;  /* 0x0000000a0e027981 */ /* 0x000f68000c1e1900 */
[----:B------:R-:W2:Y:S01]  /*1fb0*/  LDG.E R0, desc[UR10][R6.64+0x4] ;  /* 0x0000040a06007981 */ /* 0x000ea2000c1e1900 */
[----:B------:R-:W-:Y:S01]  /*1fc0*/  BSSY.RECONVERGENT B2, `(.L_x_518) ;  /* 0x000000d000027945 */ /* 0x000fe20003800200 */
[----:B-----5:R-:W-:-:S04]  /*1fd0*/  I2FP.F32.S32 R3, R2 ;  /* 0x0000000200037245 */ /* 0x020fc80000201400 */
[----:B------:R-:W3:Y:S08]  /*1fe0*/  MUFU.RCP R2, R3 ;  /* 0x0000000300027308 */ /* 0x000ef00000001000 */
[----:B--2---:R-:W2:Y:S01]  /*1ff0*/  FCHK P0, R0, R3 ;  /* 0x0000000300007302 */ /* 0x004ea20000000000 */
[----:B---3--:R-:W-:-:S04]  /*2000*/  FFMA R9, -R3, R2, 1 ;  /* 0x3f80000003097423 */ /* 0x008fc80000000102 */
[----:B------:R-:W-:-:S04]  /*2010*/  FFMA R9, R2, R9, R2 ;  /* 0x0000000902097223 */ /* 0x000fc80000000002 */
[----:B------:R-:W-:-:S04]  /*2020*/  FFMA R2, R0, R9, RZ ;  /* 0x0000000900027223 */ /* 0x000fc800000000ff */
[----:B------:R-:W-:-:S04]  /*2030*/  FFMA R8, -R3, R2, R0 ;  /* 0x0000000203087223 */ /* 0x000fc80000000100 */
[----:B------:R-:W-:Y:S01]  /*2040*/  FFMA R9, R9, R8, R2 ;  /* 0x0000000809097223 */ /* 0x000fe20000000002 */
[----:B--2-4-:R-:W-:Y:S06]  /*2050*/  @!P0 BRA `(.L_x_519) ;  /* 0x00000000000c8947 */ /* 0x014fec0003800000 */
[----:B------:R-:W-:-:S07]  /*2060*/  MOV R10, 0x2080 ;  /* 0x00002080000a7802 */ /* 0x000fce0000000f00 */
[----:B01----:R-:W-:Y:S05]  /*2070*/  CALL.REL.NOINC `($__internal_0_$__cuda_sm3x_div_rn_noftz_f32_slowpath) ;  /* 0x0000002c00547944 */ /* 0x003fea0003c00000 */
[----:B------:R-:W-:-:S07]  /*2080*/  MOV R9, R0 ;  /* 0x0000000000097202 */ /* 0x000fce0000000f00 */
.L_x_519:
[----:B------:R-:W-:Y:S05]  /*2090*/  BSYNC.RECONVERGENT B2 ;  /* 0x0000000000027941 */ /* 0x000fea0003800200 */
.L_x_518:
[----:B------:R2:W-:Y:S04]  /*20a0*/  STG.E desc[UR10][R6.64+0x4], R9 ;  /* 0x0000040906007986 */ /* 0x0005e8000c10190a */
[----:B------:R-:W3:Y:S04]  /*20b0*/  LDG.E R2, desc[UR10][R14.64] ;  /* 0x0000000a0e027981 */ /* 0x000ee8000c1e1900 */
[----:B------:R-:W4:Y:S01]  /*20c0*/  LDG.E R0, desc[UR10][R6.64+0x8] ;  /* 0x0000080a06007981 */ /* 0x000f22000c1e1900 */
[----:B------:R-:W-:Y:S01]  /*20d0*/  BSSY.RECONVERGENT B2, `(.L_x_520) ;  /* 0x000000d000027945 */ /* 0x000fe20003800200 */
[----:B---3--:R-:W-:-:S04]  /*20e0*/  I2FP.F32.S32 R3, R2 ;  /* 0x0000000200037245 */ /* 0x008fc80000201400 */
[----:B------:R-:W3:Y:S08]  /*20f0*/  MUFU.RCP R2, R3 ;  /* 0x0000000300027308 */ /* 0x000ef00000001000 */
[----:B----4-:R-:W4:Y:S01]  /*2100*/  FCHK P0, R0, R3 ;  /* 0x0000000300007302 */ /* 0x010f220000000000 */
        /* <DEDUP_REMOVED lines=9> */
.L_x_521:
[----:B------:R-:W-:Y:S05]  /*21a0*/  BSYNC.RECONVERGENT B2 ;  /* 0x0000000000027941 */ /* 0x000fea0003800200 */
.L_x_520:
        /* <DEDUP_REMOVED lines=16> */
.L_x_523:
[----:B------:R-:W-:Y:S05]  /*22b0*/  BSYNC.RECONVERGENT B2 ;  /* 0x0000000000027941 */ /* 0x000fea0003800200 */
.L_x_522:
[----:B------:R4:W-:Y:S01]  /*22c0*/  STG.E desc[UR10][R6.64+0xc], R9 ;  /* 0x00000c0906007986 */ /* 0x0009e2000c10190a */
[----:B------:R-:W-:-:S12]  /*22d0*/  UIADD3 UR4, UPT, UPT, UR4, 0x4, URZ ;  /* 0x0000000404047890 */ /* 0x000fd8000fffe0ff */
.L_x_515:
[----:B------:R-:W-:-:S13]  /*22e0*/  ISETP.NE.AND P0, PT, RZ, UR5, PT ;  /* 0x00000005ff007c0c */ /* 0x000fda000bf05270 */
[----:B------:R-:W-:Y:S05]  /*22f0*/  @!P0 EXIT ;  /* 0x000000000000894d */ /* 0x000fea0003800000 */
[----:B------:R-:W-:-:S09]  /*2300*/  UISETP.NE.AND UP0, UPT, UR12, URZ, UPT ;  /* 0x000000ff0c00728c */ /* 0x000fd2000bf05270 */
[----:B------:R-:W-:Y:S05]  /*2310*/  BRA.U !UP0, `(.L_x_524) ;  /* 0x0000000108987547 */ /* 0x000fea000b800000 */
[----:B----4-:R-:W4:Y:S01]  /*2320*/  LDC.64 R6, c[0x0][0x398] ;  /* 0x0000e600ff067b82 */ /* 0x010f220000000a00 */
        /* <DEDUP_REMOVED lines=17> */
.L_x_526:
[----:B------:R-:W-:Y:S05]  /*2440*/  BSYNC.RECONVERGENT B2 ;  /* 0x0000000000027941 */ /* 0x000fea0003800200 */
.L_x_525:
        /* <DEDUP_REMOVED lines=16> */
.L_x_528:
[----:B------:R-:W-:Y:S05]  /*2550*/  BSYNC.RECONVERGENT B2 ;  /* 0x0000000000027941 */ /* 0x000fea0003800200 */
.L_x_527:
[----:B------:R2:W-:Y:S01]  /*2560*/  STG.E desc[UR10][R6.64+0x4], R9 ;  /* 0x0000040906007986 */ /* 0x0005e2000c10190a */
[----:B------:R-:W-:-:S12]  /*2570*/  UIADD3 UR4, UPT, UPT, UR4, 0x2, URZ ;  /* 0x0000000204047890 */ /* 0x000fd8000fffe0ff */
.L_x_524:
[----:B------:R-:W5:Y:S02]  /*2580*/  LDC R0, c[0x0][0x390] ;  /* 0x0000e400ff007b82 */ /* 0x000f640000000800 */
[----:B-----5:R-:W-:-:S04]  /*2590*/  LOP3.LUT R0, R0, 0x1, RZ, 0xc0, !PT ;  /* 0x0000000100007812 */ /* 0x020fc800078ec0ff */
[----:B------:R-:W-:-:S13]  /*25a0*/  ISETP.NE.U32.AND P0, PT, R0, 0x1, PT ;  /* 0x000000010000780c */ /* 0x000fda0003f05070 */
[----:B------:R-:W-:Y:S05]  /*25b0*/  @P0 EXIT ;  /* 0x000000000000094d */ /* 0x000fea0003800000 */
[----:B------:R-:W5:Y:S01]  /*25c0*/  LDC.64 R2, c[0x0][0x398] ;  /* 0x0000e600ff027b82 */ /* 0x000f620000000a00 */
[----:B------:R-:W2:Y:S01]  /*25d0*/  LDG.E R14, desc[UR10][R14.64] ;  /* 0x0000000a0e0e7981 */ /* 0x000ea2000c1e1900 */
[----:B------:R-:W-:-:S05]  /*25e0*/  IADD3 R5, PT, PT, R4, UR4, RZ ;  /* 0x0000000404057c10 */ /* 0x000fca000fffe0ff */
[----:B-----5:R-:W-:-:S05]  /*25f0*/  IMAD.WIDE R4, R5, 0x4, R2 ;  /* 0x0000000405047825 */ /* 0x020fca00078e0202 */
[----:B------:R-:W5:Y:S01]  /*2600*/  LDG.E R0, desc[UR10][R4.64] ;  /* 0x0000000a04007981 */ /* 0x000f62000c1e1900 */
[----:B------:R-:W-:Y:S01]  /*2610*/  BSSY.RECONVERGENT B2, `(.L_x_529) ;  /* 0x000000d000027945 */ /* 0x000fe20003800200 */
[----:B--2---:R-:W-:-:S04]  /*2620*/  I2FP.F32.S32 R3, R14 ;  /* 0x0000000e00037245 */ /* 0x004fc80000201400 */
[----:B------:R-:W4:Y:S02]  /*2630*/  MUFU.RCP R2, R3 ;  /* 0x0000000300027308 */ /* 0x000f240000001000 */
[----:B----4-:R-:W-:-:S04]  /*2640*/  FFMA R7, -R3, R2, 1 ;  /* 0x3f80000003077423 */ /* 0x010fc80000000102 */
[----:B------:R-:W-:Y:S02]  /*2650*/  FFMA R7, R2, R7, R2 ;  /* 0x0000000702077223 */ /* 0x000fe40000000002 */
[----:B-----5:R-:W2:Y:S02]  /*2660*/  FCHK P0, R0, R3 ;  /* 0x0000000300007302 */ /* 0x020ea40000000000 */
[----:B------:R-:W-:-:S04]  /*2670*/  FFMA R2, R0, R7, RZ ;  /* 0x0000000700027223 */ /* 0x000fc800000000ff */
[----:B------:R-:W-:-:S04]  /*2680*/  FFMA R6, -R3, R2, R0 ;  /* 0x0000000203067223 */ /* 0x000fc80000000100 */
[----:B------:R-:W-:Y:S01]  /*2690*/  FFMA R7, R7, R6, R2 ;  /* 0x0000000607077223 */ /* 0x000fe20000000002 */
[----:B--2---:R-:W-:Y:S06]  /*26a0*/  @!P0 BRA `(.L_x_530) ;  /* 0x00000000000c8947 */ /* 0x004fec0003800000 */
[----:B------:R-:W-:-:S07]  /*26b0*/  MOV R10, 0x26d0 ;  /* 0x000026d0000a7802 */ /* 0x000fce0000000f00 */
[----:B01-3--:R-:W-:Y:S05]  /*26c0*/  CALL.REL.NOINC `($__internal_0_$__cuda_sm3x_div_rn_noftz_f32_slowpath) ;  /* 0x0000002400c07944 */ /* 0x00bfea0003c00000 */
[----:B------:R-:W-:-:S07]  /*26d0*/  MOV R7, R0 ;  /* 0x0000000000077202 */ /* 0x000fce0000000f00 */
.L_x_530:
[----:B------:R-:W-:Y:S05]  /*26e0*/  BSYNC.RECONVERGENT B2 ;  /* 0x0000000000027941 */ /* 0x000fea0003800200 */
.L_x_529:
[----:B------:R-:W-:Y:S01]  /*26f0*/  STG.E desc[UR10][R4.64], R7 ;  /* 0x0000000704007986 */ /* 0x000fe2000c10190a */
[----:B------:R-:W-:Y:S05]  /*2700*/  EXIT ;  /* 0x000000000000794d */ /* 0x000fea0003800000 */
.L_x_461:
[----:B------:R-:W0:Y:S02]  /*2710*/  LDC R0, c[0x0][0x390] ;  /* 0x0000e400ff007b82 */ /* 0x000e240000000800 */
[----:B0-----:R-:W-:-:S13]  /*2720*/  ISETP.GE.AND P0, PT, R0, 0x1, PT ;  /* 0x000000010000780c */ /* 0x001fda0003f06270 */
[----:B------:R-:W-:Y:S05]  /*2730*/  @!P0 EXIT ;  /* 0x000000000000894d */ /* 0x000fea0003800000 */
[----:B------:R-:W0:Y:S01]  /*2740*/  S2R R8, SR_TID.X ;  /* 0x0000000000087919 */ /* 0x000e220000002100 */
[----:B------:R-:W1:Y:S01]  /*2750*/  LDCU.64 UR8, c[0x0][0x388] ;  /* 0x00007100ff0877ac */ /* 0x000e620008000a00 */
[C---:B------:R-:W-:Y:S01]  /*2760*/  LOP3.LUT R7, R0.reuse, 0x3, RZ, 0xc0, !PT ;  /* 0x0000000300077812 */ /* 0x040fe200078ec0ff */
[----:B------:R-:W-:Y:S01]  /*2770*/  BSSY.RECONVERGENT B2, `(.L_x_531) ;  /* 0x0000134000027945 */ /* 0x000fe20003800200 */
[----:B------:R-:W-:Y:S01]  /*2780*/  LOP3.LUT R6, R0, 0x7, RZ, 0xc0, !PT ;  /* 0x0000000700067812 */ /* 0x000fe200078ec0ff */
[----:B------:R-:W-:-:S06]  /*2790*/  USHF.R.S32.HI UR7, URZ, 0x1f, UR6 ;  /* 0x0000001fff077899 */ /* 0x000fcc0008011406 */
[----:B------:R-:W-:Y:S02]  /*27a0*/  MOV R4, UR7 ;  /* 0x0000000700047c02 */ /* 0x000fe40008000f00 */
[C---:B0-----:R-:W-:Y:S02]  /*27b0*/  ISETP.LT.U32.AND P0, PT, R8.reuse, UR6, PT ;  /* 0x0000000608007c0c */ /* 0x041fe4000bf01070 */
[----:B------:R-:W-:Y:S02]  /*27c0*/  IADD3 R2, P1, PT, R8, UR4, RZ ;  /* 0x0000000408027c10 */ /* 0x000fe4000ff3e0ff */
[----:B------:R-:W-:Y:S02]  /*27d0*/  ISETP.GT.AND.EX P0, PT, R4, RZ, PT, P0 ;  /* 0x000000ff0400720c */ /* 0x000fe40003f04300 */
[----:B------:R-:W-:Y:S02]  /*27e0*/  IADD3.X R3, PT, PT, RZ, UR5, RZ, P1, !PT ;  /* 0x00000005ff037c10 */ /* 0x000fe40008ffe4ff */
[----:B-1----:R-:W-:-:S02]  /*27f0*/  LEA R18, P1, R2, UR8, 0x2 ;  /* 0x0000000802127c11 */ /* 0x002fc4000f8210ff */
[----:B------:R-:W-:Y:S02]  /*2800*/  IADD3 R4, PT, PT, R7, -0x1, RZ ;  /* 0xffffffff07047810 */ /* 0x000fe40007ffe0ff */
[----:B------:R-:W-:-:S05]  /*2810*/  LEA.HI.X R19, R2, UR9, R3, 0x2, P1 ;  /* 0x0000000902137c11 */ /* 0x000fca00088f1403 */
[----:B------:R-:W-:Y:S05]  /*2820*/  @!P0 BRA `(.L_x_532) ;  /* 0x0000001000a08947 */ /* 0x000fea0003800000 */
[----:B------:R-:W2:Y:S01]  /*2830*/  LDG.E R3, desc[UR10][R18.64] ;  /* 0x0000000a12037981 */ /* 0x000ea2000c1e1900 */
[----:B------:R-:W2:Y:S01]  /*2840*/  LDC.64 R16, c[0x0][0x3a0] ;  /* 0x0000e800ff107b82 */ /* 0x000ea20000000a00 */
[----:B------:R-:W-:Y:S01]  /*2850*/  ISETP.GE.U32.AND P0, PT, R0, 0x8, PT ;  /* 0x000000080000780c */ /* 0x000fe20003f06070 */
[----:B------:R-:W-:Y:S02]  /*2860*/  HFMA2 R5, -RZ, RZ, 0, 0 ;  /* 0x00000000ff057431 */ /* 0x000fe400000001ff */
[----:B--2---:R-:W-:-:S04]  /*2870*/  IMAD.WIDE R16, R3, 0x4, R16 ;  /* 0x0000000403107825 */ /* 0x004fc800078e0210 */
[----:B------:R-:W-:-:S06]  /*2880*/  IMAD R2, R3, R0, RZ ;  /* 0x0000000003027224 */ /* 0x000fcc00078e02ff */
[----:B------:R-:W-:Y:S05]  /*2890*/  @!P0 BRA `(.L_x_533) ;  /* 0x00000008004c8947 */ /* 0x000fea0003800000 */
[----:B------:R-:W0:Y:S01]  /*28a0*/  LDC.64 R14, c[0x0][0x398] ;  /* 0x0000e600ff0e7b82 */ /* 0x000e220000000a00 */
[----:B------:R-:W-:Y:S02]  /*28b0*/  LOP3.LUT R5, R0, 0x7ffffff8, RZ, 0xc0, !PT ;  /* 0x7ffffff800057812 */ /* 0x000fe400078ec0ff */
[----:B------:R-:W-:Y:S02]  /*28c0*/  MOV R23, R2 ;  /* 0x0000000200177202 */ /* 0x000fe40000000f00 */
[----:B------:R-:W-:Y:S02]  /*28d0*/  IADD3 R24, PT, PT, -R5, RZ, RZ ;  /* 0x000000ff05187210 */ /* 0x000fe40007ffe1ff */
[----:B0-----:R-:W-:-:S04]  /*28e0*/  IADD3 R14, P0, PT, R14, 0x10, RZ ;  /* 0x000000100e0e7810 */ /* 0x001fc80007f1e0ff */
[----:B------:R-:W-:-:S09]  /*28f0*/  IADD3.X R15, PT, PT, RZ, R15, RZ, P0, !PT ;  /* 0x0000000fff0f7210 */ /* 0x000fd200007fe4ff */
.L_x_550:
[----:B------:R-:W2:Y:S01]  /*2900*/  LDG.E R3, desc[UR10][R16.64] ;  /* 0x0000000a10037981 */ /* 0x000ea2000c1e1900 */
[----:B0-----:R-:W-:-:S05]  /*2910*/  IMAD.WIDE R12, R23, 0x4, R14 ;  /* 0x00000004170c7825 */ /* 0x001fca00078e020e */
        /* <DEDUP_REMOVED lines=16> */
.L_x_535:
[----:B------:R-:W-:Y:S05]  /*2a20*/  BSYNC.RECONVERGENT B3 ;  /* 0x0000000000037941 */ /* 0x000fea0003800200 */
.L_x_534:
        /* <DEDUP_REMOVED lines=16> */
.L_x_537:
[----:B------:R-:W-:Y:S05]  /*2b30*/  BSYNC.RECONVERGENT B3 ;  /* 0x0000000000037941 */ /* 0x000fea0003800200 */
.L_x_536:
        /* <DEDUP_REMOVED lines=16> */
.L_x_539:
[----:B------:R-:W-:Y:S05]  /*2c40*/  BSYNC.RECONVERGENT B3 ;  /* 0x0000000000037941 */ /* 0x000fea0003800200 */
.L_x_538:
        /* <DEDUP_REMOVED lines=16> */
.L_x_541:
[----:B------:R-:W-:Y:S05]  /*2d50*/  BSYNC.RECONVERGENT B3 ;  /* 0x0000000000037941 */ /* 0x000fea0003800200 */
.L_x_540:
        /* <DEDUP_REMOVED lines=16> */
.L_x_543:
[----:B------:R-:W-:Y:S05]  /*2e60*/  BSYNC.RECONVERGENT B3 ;  /* 0x0000000000037941 */ /* 0x000fea0003800200 */
.L_x_542:
        /* <DEDUP_REMOVED lines=16> */
.L_x_545:
[----:B------:R-:W-:Y:S05]  /*2f70*/  BSYNC.RECONVERGENT B3 ;  /* 0x0000000000037941 */ /* 0x000fea0003800200 */
.L_x_544:
        /* <DEDUP_REMOVED lines=16> */
.L_x_547:
[----:B------:R-:W-:Y:S05]  /*3080*/  BSYNC.RECONVERGENT B3 ;  /* 0x0000000000037941 */ /* 0x000fea0003800200 */
.L_x_546:
        /* <DEDUP_REMOVED lines=16> */
.L_x_549:
[----:B------:R-:W-:Y:S05]  /*3190*/  BSYNC.RECONVERGENT B3 ;  /* 0x0000000000037941 */ /* 0x000fea0003800200 */
.L_x_548:
[----:B------:R0:W-:Y:S01]  /*31a0*/  STG.E desc[UR10][R12.64+0xc], R11 ;  /* 0x00000c0b0c007986 */ /* 0x0001e2000c10190a */
[----:B------:R-:W-:Y:S01]  /*31b0*/  IADD3 R23, PT, PT, R23, 0x8, RZ ;  /* 0x0000000817177810 */ /* 0x000fe20007ffe0ff */
[----:B------:R-:W-:Y:S06]  /*31c0*/  @P2 BRA `(.L_x_550) ;  /* 0xfffffff400cc2947 */ /* 0x000fec000383ffff */
.L_x_533:
[----:B------:R-:W-:-:S13]  /*31d0*/  ISETP.NE.AND P0, PT, R6, RZ, PT ;  /* 0x000000ff0600720c */ /* 0x000fda0003f05270 */
        /* <DEDUP_REMOVED lines=21> */
.L_x_553:
[----:B------:R-:W-:Y:S05]  /*3330*/  BSYNC.RECONVERGENT B3 ;  /* 0x0000000000037941 */ /* 0x000fea0003800200 */
.L_x_552:
        /* <DEDUP_REMOVED lines=16> */
.L_x_555:
[----:B------:R-:W-:Y:S05]  /*3440*/  BSYNC.RECONVERGENT B3 ;  /* 0x0000000000037941 */ /* 0x000fea0003800200 */
.L_x_554:
        /* <DEDUP_REMOVED lines=16> */
.L_x_557:
[----:B------:R-:W-:Y:S05]  /*3550*/  BSYNC.RECONVERGENT B3 ;  /* 0x0000000000037941 */ /* 0x000fea0003800200 */
.L_x_556:
        /* <DEDUP_REMOVED lines=16> */
.L_x_559:
[----:B------:R-:W-:Y:S05]  /*3660*/  BSYNC.RECONVERGENT B3 ;  /* 0x0000000000037941 */ /* 0x000fea0003800200 */
.L_x_558:
[----:B------:R1:W-:Y:S01]  /*3670*/  STG.E desc[UR10][R12.64+0xc], R11 ;  /* 0x00000c0b0c007986 */ /* 0x0003e2000c10190a */
[----:B------:R-:W-:-:S07]  /*3680*/  IADD3 R5, PT, PT, R5, 0x4, RZ ;  /* 0x0000000405057810 */ /* 0x000fce0007ffe0ff */
.L_x_551:
[----:B------:R-:W-:-:S13]  /*3690*/  ISETP.NE.AND P0, PT, R7, RZ, PT ;  /* 0x000000ff0700720c */ /* 0x000fda0003f05270 */
[----:B------:R-:W-:Y:S05]  /*36a0*/  @!P0 BRA `(.L_x_532) ;  /* 0x0000000400008947 */ /* 0x000fea0003800000 */
[----:B------:R-:W-:-:S13]  /*36b0*/  ISETP.NE.AND P0, PT, R4, RZ, PT ;  /* 0x000000ff0400720c */ /* 0x000fda0003f05270 */
[----:B------:R-:W-:Y:S05]  /*36c0*/  @!P0 BRA `(.L_x_560) ;  /* 0x0000000000988947 */ /* 0x000fea0003800000 */
        /* <DEDUP_REMOVED lines=18> */
.L_x_562:
[----:B------:R-:W-:Y:S05]  /*37f0*/  BSYNC.RECONVERGENT B3 ;  /* 0x0000000000037941 */ /* 0x000fea0003800200 */
.L_x_561:
        /* <DEDUP_REMOVED lines=16> */
.L_x_564:
[----:B------:R-:W-:Y:S05]  /*3900*/  BSYNC.RECONVERGENT B3 ;  /* 0x0000000000037941 */ /* 0x000fea0003800200 */
.L_x_563:
[----:B------:R2:W-:Y:S01]  /*3910*/  STG.E desc[UR10][R12.64+0x4], R11 ;  /* 0x0000040b0c007986 */ /* 0x0005e2000c10190a */
[----:B------:R-:W-:-:S07]  /*3920*/  IADD3 R5, PT, PT, R5, 0x2, RZ ;  /* 0x0000000205057810 */ /* 0x000fce0007ffe0ff */
.L_x_560:
[----:B------:R-:W3:Y:S02]  /*3930*/  LDCU UR4, c[0x0][0x390] ;  /* 0x00007200ff0477ac */ /* 0x000ee40008000800 */
[----:B---3--:R-:W-:-:S04]  /*3940*/  ULOP3.LUT UR4, UR4, 0x1, URZ, 0xc0, !UPT ;  /* 0x0000000104047892 */ /* 0x008fc8000f8ec0ff */
[----:B------:R-:W-:-:S09]  /*3950*/  UISETP.NE.U32.AND UP0, UPT, UR4, 0x1, UPT ;  /* 0x000000010400788c */ /* 0x000fd2000bf05070 */
[----:B------:R-:W-:Y:S05]  /*3960*/  BRA.U UP0, `(.L_x_532) ;  /* 0x0000000100507547 */ /* 0x000fea000b800000 */
[----:B012---:R-:W0:Y:S01]  /*3970*/  LDC.64 R12, c[0x0][0x398] ;  /* 0x0000e600ff0c7b82 */ /* 0x007e220000000a00 */
        /* <DEDUP_REMOVED lines=17> */
.L_x_566:
[----:B------:R-:W-:Y:S05]  /*3a90*/  BSYNC.RECONVERGENT B3 ;  /* 0x0000000000037941 */ /* 0x000fea0003800200 */
.L_x_565:
[----:B------:R3:W-:Y:S02]  /*3aa0*/  STG.E desc[UR10][R12.64], R5 ;  /* 0x000000050c007986 */ /* 0x0007e4000c10190a */
.L_x_532:
[----:B------:R-:W-:Y:S05]  /*3ab0*/  BSYNC.RECONVERGENT B2 ;  /* 0x0000000000027941 */ /* 0x000fea0003800200 */
.L_x_531:
[----:B------:R-:W-:Y:S02]  /*3ac0*/  IADD3 R8, PT, PT, R8, 0x100, RZ ;  /* 0x0000010008087810 */ /* 0x000fe40007ffe0ff */
[----:B------:R-:W-:Y:S02]  /*3ad0*/  MOV R0, UR7 ;  /* 0x0000000700007c02 */ /* 0x000fe40008000f00 */
[----:B------:R-:W-:-:S04]  /*3ae0*/  ISETP.LT.U32.AND P0, PT, R8, UR6, PT ;  /* 0x0000000608007c0c */ /* 0x000fc8000bf01070 */
[----:B------:R-:W-:-:S13]  /*3af0*/  ISETP.GT.AND.EX P0, PT, R0, RZ, PT, P0 ;  /* 0x000000ff0000720c */ /* 0x000fda0003f04300 */
[----:B------:R-:W-:Y:S05]  /*3b00*/  @!P0 EXIT ;  /* 0x000000000000894d */ /* 0x000fea0003800000 */
[----:B---3--:R-:W3:Y:S01]  /*3b10*/  LDG.E R5, desc[UR10][R18.64+0x400] ;  /* 0x0004000a12057981 */ /* 0x008ee2000c1e1900 */
[----:B------:R-:W4:Y:S01]  /*3b20*/  LDCU UR5, c[0x0][0x390] ;  /* 0x00007200ff0577ac */ /* 0x000f220008000800 */
[----:B------:R-:W3:Y:S01]  /*3b30*/  LDC.64 R14, c[0x0][0x3a0] ;  /* 0x0000e800ff0e7b82 */ /* 0x000ee20000000a00 */
[----:B------:R-:W-:Y:S01]  /*3b40*/  UMOV UR4, URZ ;  /* 0x000000ff00047c82 */ /* 0x000fe20008000000 */
[----:B----4-:R-:W-:Y:S01]  /*3b50*/  UISETP.GE.U32.AND UP0, UPT, UR5, 0x8, UPT ;  /* 0x000000080500788c */ /* 0x010fe2000bf06070 */
[----:B---3--:R-:W-:-:S04]  /*3b60*/  IMAD.WIDE R14, R5, 0x4, R14 ;  /* 0x00000004050e7825 */ /* 0x008fc800078e020e */
[----:B------:R-:W-:-:S04]  /*3b70*/  IMAD R5, R5, UR5, RZ ;  /* 0x0000000505057c24 */ /* 0x000fc8000f8e02ff */
[----:B------:R-:W-:Y:S05]  /*3b80*/  BRA.U !UP0, `(.L_x_567) ;  /* 0x0000000908547547 */ /* 0x000fea000b800000 */
[----:B------:R-:W3:Y:S01]  /*3b90*/  LDCU.64 UR6, c[0x0][0x398] ;  /* 0x00007300ff0677ac */ /* 0x000ee20008000a00 */
[----:B------:R-:W-:Y:S01]  /*3ba0*/  MOV R2, R5 ;  /* 0x0000000500027202 */ /* 0x000fe20000000f00 */
[----:B------:R-:W-:-:S04]  /*3bb0*/  ULOP3.LUT UR4, UR5, 0x7ffffff8, URZ, 0xc0, !UPT ;  /* 0x7ffffff805047892 */ /* 0x000fc8000f8ec0ff */
[----:B------:R-:W-:Y:S02]  /*3bc0*/  UIADD3 UR5, UPT, UPT, -UR4, URZ, URZ ;  /* 0x000000ff04057290 */ /* 0x000fe4000fffe1ff */
[----:B---3--:R-:W-:-:S04]  /*3bd0*/  UIADD3 UR6, UP0, UPT, UR6, 0x10, URZ ;  /* 0x0000001006067890 */ /* 0x008fc8000ff1e0ff */
[----:B------:R-:W-:-:S12]  /*3be0*/  UIADD3.X UR7, UPT, UPT, URZ, UR7, URZ, UP0, !UPT ;  /* 0x00000007ff077290 */ /* 0x000fd800087fe4ff */
.L_x_584:
        /* <DEDUP_REMOVED lines=20> */
.L_x_569:
[----:B------:R-:W-:Y:S05]  /*3d30*/  BSYNC.RECONVERGENT B2 ;  /* 0x0000000000027941 */ /* 0x000fea0003800200 */
.L_x_568:
        /* <DEDUP_REMOVED lines=16> */
.L_x_571:
[----:B------:R-:W-:Y:S05]  /*3e40*/  BSYNC.RECONVERGENT B2 ;  /* 0x0000000000027941 */ /* 0x000fea0003800200 */
.L_x_570:
        /* <DEDUP_REMOVED lines=16> */
.L_x_573:
[----:B------:R-:W-:Y:S05]  /*3f50*/  BSYNC.RECONVERGENT B2 ;  /* 0x0000000000027941 */ /* 0x000fea0003800200 */
.L_x_572:
        /* <DEDUP_REMOVED lines=16> */
.L_x_575:
[----:B------:R-:W-:Y:S05]  /*4060*/  BSYNC.RECONVERGENT B2 ;  /* 0x0000000000027941 */ /* 0x000fea0003800200 */
.L_x_574:
        /* <DEDUP_REMOVED lines=16> */
.L_x_577:
[----:B------:R-:W-:Y:S05]  /*4170*/  BSYNC.RECONVERGENT B2 ;  /* 0x0000000000027941 */ /* 0x000fea0003800200 */
.L_x_576:
        /* <DEDUP_REMOVED lines=16> */
.L_x_579:
[----:B------:R-:W-:Y:S05]  /*4280*/  BSYNC.RECONVERGENT B2 ;  /* 0x0000000000027941 */ /* 0x000fea0003800200 */
.L_x_578:
        /* <DEDUP_REMOVED lines=16> */
.L_x_581:
[----:B------:R-:W-:Y:S05]  /*4390*/  BSYNC.RECONVERGENT B2 ;  /* 0x0000000000027941 */ /* 0x000fea0003800200 */
.L_x_580:
        /* <DEDUP_REMOVED lines=16> */
.L_x_583:
[----:B------:R-:W-:Y:S05]  /*44a0*/  BSYNC.RECONVERGENT B2 ;  /* 0x0000000000027941 */ /* 0x000fea0003800200 */
.L_x_582:
[----:B------:R3:W-:Y:S01]  /*44b0*/  STG.E desc[UR10][R12.64+0xc], R11 ;  /* 0x00000c0b0c007986 */ /* 0x0007e2000c10190a */
[----:B------:R-:W-:Y:S01]  /*44c0*/  IADD3 R2, PT, PT, R2, 0x8, RZ ;  /* 0x0000000802027810 */ /* 0x000fe20007ffe0ff */
[----:B------:R-:W-:Y:S06]  /*44d0*/  BRA.U UP0, `(.L_x_584) ;  /* 0xfffffff500c47547 */ /* 0x000fec000b83ffff */
.L_x_567:
[----:B------:R-:W-:-:S13]  /*44e0*/  ISETP.NE.AND P0, PT, R6, RZ, PT ;  /* 0x000000ff0600720c */ /* 0x000fda0003f05270 */
[----:B------:R-:W-:Y:S05]  /*44f0*/  @!P0 EXIT ;  /* 0x000000000000894d */ /* 0x000fea0003800000 */
[----:B------:R-:W-:-:S13]  /*4500*/  ISETP.GE.U32.AND P0, PT, R6, 0x4, PT ;  /* 0x000000040600780c */ /* 0x000fda0003f06070 */
[----:B------:R-:W-:Y:S05]  /*4510*/  @!P0 BRA `(.L_x_585) ;  /* 0x0000000400208947 */ /* 0x000fea0003800000 */
[----:B0123--:R-:W0:Y:S01]  /*4520*/  LDC.64 R12, c[0x0][0x398] ;  /* 0x0000e600ff0c7b82 */ /* 0x00fe220000000a00 */
[----:B------:R-:W2:Y:S01]  /*4530*/  LDG.E R2, desc[UR10][R14.64] ;  /* 0x0000000a0e027981 */ /* 0x000ea2000c1e1900 */
[----:B------:R-:W-:-:S05]  /*4540*/  IADD3 R3, PT, PT, R5, UR4, RZ ;  /* 0x0000000405037c10 */ /* 0x000fca000fffe0ff */
        /* <DEDUP_REMOVED lines=15> */
.L_x_587:
[----:B------:R-:W-:Y:S05]  /*4640*/  BSYNC.RECONVERGENT B2 ;  /* 0x0000000000027941 */ /* 0x000fea0003800200 */
.L_x_586:
        /* <DEDUP_REMOVED lines=16> */
.L_x_589:
[----:B------:R-:W-:Y:S05]  /*4750*/  BSYNC.RECONVERGENT B2 ;  /* 0x0000000000027941 */ /* 0x000fea0003800200 */
.L_x_588:
        /* <DEDUP_REMOVED lines=16> */
.L_x_591:
[----:B------:R-:W-:Y:S05]  /*4860*/  BSYNC.RECONVERGENT B2 ;  /* 0x0000000000027941 */ /* 0x000fea0003800200 */
.L_x_590:
        /* <DEDUP_REMOVED lines=16> */
.L_x_593:
[----:B------:R-:W-:Y:S05]  /*4970*/  BSYNC.RECONVERGENT B2 ;  /* 0x0000000000027941 */ /* 0x000fea0003800200 */
.L_x_592:
[----:B------:R4:W-:Y:S01]  /*4980*/  STG.E desc[UR10][R12.64+0xc], R11 ;  /* 0x00000c0b0c007986 */ /* 0x0009e2000c10190a */
[----:B------:R-:W-:-:S12]  /*4990*/  UIADD3 UR4, UPT, UPT, UR4, 0x4, URZ ;  /* 0x0000000404047890 */ /* 0x000fd8000fffe0ff */
.L_x_585:
[----:B------:R-:W-:-:S13]  /*49a0*/  ISETP.NE.AND P0, PT, R7, RZ, PT ;  /* 0x000000ff0700720c */ /* 0x000fda0003f05270 */
[----:B------:R-:W-:Y:S05]  /*49b0*/  @!P0 EXIT ;  /* 0x000000000000894d */ /* 0x000fea0003800000 */
[----:B------:R-:W-:-:S13]  /*49c0*/  ISETP.NE.AND P0, PT, R4, RZ, PT ;  /* 0x000000ff0400720c */ /* 0x000fda0003f05270 */
[----:B------:R-:W-:Y:S05]  /*49d0*/  @!P0 BRA `(.L_x_594) ;  /* 0x0000000000988947 */ /* 0x000fea0003800000 */
[----:B------:R-:W5:Y:S01]  /*49e0*/  LDC.64 R6, c[0x0][0x398] ;  /* 0x0000e600ff067b82 */ /* 0x000f620000000a00 */
[----:B------:R-:W2:Y:S01]  /*49f0*/  LDG.E R2, desc[UR10][R14.64] ;  /* 0x0000000a0e027981 */ /* 0x000ea2000c1e1900 */
[----:B------:R-:W-:-:S05]  /*4a00*/  IADD3 R3, PT, PT, R5, UR4, RZ ;  /* 0x0000000405037c10 */ /* 0x000fca000fffe0ff */
[----:B-----5:R-:W-:-:S05]  /*4a10*/  IMAD.WIDE R6, R3, 0x4, R6 ;  /* 0x0000000403067825 */ /* 0x020fca00078e0206 */
[----:B------:R-:W5:Y:S01]  /*4a20*/  LDG.E R0, desc[UR10][R6.64] ;  /* 0x0000000a06007981 */ /* 0x000f62000c1e1900 */
[----:B------:R-:W-:Y:S01]  /*4a30*/  BSSY.RECONVERGENT B2, `(.L_x_595) ;  /* 0x000000d000027945 */ /* 0x000fe20003800200 */
[----:B--2---:R-:W-:-:S04]  /*4a40*/  I2FP.F32.S32 R3, R2 ;  /* 0x0000000200037245 */ /* 0x004fc80000201400 */
[----:B------:R-:W2:Y:S02]  /*4a50*/  MUFU.RCP R2, R3 ;  /* 0x0000000300027308 */ /* 0x000ea40000001000 */
[----:B--2---:R-:W-:-:S04]  /*4a60*/  FFMA R9, -R3, R2, 1 ;  /* 0x3f80000003097423 */ /* 0x004fc80000000102 */
[----:B------:R-:W-:Y:S02]  /*4a70*/  FFMA R9, R2, R9, R2 ;  /* 0x0000000902097223 */ /* 0x000fe40000000002 */
[----:B-----5:R-:W2:Y:S02]  /*4a80*/  FCHK P0, R0, R3 ;  /* 0x0000000300007302 */ /* 0x020ea40000000000 */
[----:B------:R-:W-:-:S04]  /*4a90*/  FFMA R2, R0, R9, RZ ;  /* 0x0000000900027223 */ /* 0x000fc800000000ff */
[----:B------:R-:W-:-:S04]  /*4aa0*/  FFMA R4, -R3, R2, R0 ;  /* 0x0000000203047223 */ /* 0x000fc80000000100 */
[----:B------:R-:W-:Y:S01]  /*4ab0*/  FFMA R9, R9, R4, R2 ;  /* 0x0000000409097223 */ /* 0x000fe20000000002 */
[----:B--2---:R-:W-:Y:S06]  /*4ac0*/  @!P0 BRA `(.L_x_596) ;  /* 0x00000000000c8947 */ /* 0x004fec0003800000 */
[----:B------:R-:W-:-:S07]  /*4ad0*/  MOV R10, 0x4af0 ;  /* 0x00004af0000a7802 */ /* 0x000fce0000000f00 */
[----:B01-34-:R-:W-:Y:S05]  /*4ae0*/  CALL.REL.NOINC `($__internal_0_$__cuda_sm3x_div_rn_noftz_f32_slowpath) ;  /* 0x0000000000b87944 */ /* 0x01bfea0003c00000 */
[----:B------:R-:W-:-:S07]  /*4af0*/  MOV R9, R0 ;  /* 0x0000000000097202 */ /* 0x000fce0000000f00 */
.L_x_596:
[----:B------:R-:W-:Y:S05]  /*4b00*/  BSYNC.RECONVERGENT B2 ;  /* 0x0000000000027941 */ /* 0x000fea0003800200 */
.L_x_595:
[----:B------:R2:W-:Y:S04]  /*4b10*/  STG.E desc[UR10][R6.64], R9 ;  /* 0x0000000906007986 */ /* 0x0005e8000c10190a */
[----:B------:R-:W5:Y:S04]  /*4b20*/  LDG.E R2, desc[UR10][R14.64] ;  /* 0x0000000a0e027981 */ /* 0x000f68000c1e1900 */
[----:B------:R-:W3:Y:S01]  /*4b30*/  LDG.E R0, desc[UR10][R6.64+0x4] ;  /* 0x0000040a06007981 */ /* 0x000ee2000c1e1900 */
[----:B------:R-:W-:Y:S01]  /*4b40*/  BSSY.RECONVERGENT B2, `(.L_x_597) ;  /* 0x000000d000027945 */ /* 0x000fe20003800200 */
[----:B-----5:R-:W-:-:S04]  /*4b50*/  I2FP.F32.S32 R3, R2 ;  /* 0x0000000200037245 */ /* 0x020fc80000201400 */
[----:B------:R-:W0:Y:S08]  /*4b60*/  MUFU.RCP R2, R3 ;  /* 0x0000000300027308 */ /* 0x000e300000001000 */
[----:B---3--:R-:W3:Y:S01]  /*4b70*/  FCHK P0, R0, R3 ;  /* 0x0000000300007302 */ /* 0x008ee20000000000 */
[----:B01--4-:R-:W-:-:S04]  /*4b80*/  FFMA R11, -R3, R2, 1 ;  /* 0x3f800000030b7423 */ /* 0x013fc80000000102 */
[----:B------:R-:W-:-:S04]  /*4b90*/  FFMA R11, R2, R11, R2 ;  /* 0x0000000b020b7223 */ /* 0x000fc80000000002 */
[----:B------:R-:W-:-:S04]  /*4ba0*/  FFMA R2, R0, R11, RZ ;  /* 0x0000000b00027223 */ /* 0x000fc800000000ff */
[----:B------:R-:W-:-:S04]  /*4bb0*/  FFMA R4, -R3, R2, R0 ;  /* 0x0000000203047223 */ /* 0x000fc80000000100 */
[----:B------:R-:W-:Y:S01]  /*4bc0*/  FFMA R11, R11, R4, R2 ;  /* 0x000000040b0b7223 */ /* 0x000fe20000000002 */
[----:B--23--:R-:W-:Y:S06]  /*4bd0*/  @!P0 BRA `(.L_x_598) ;  /* 0x00000000000c8947 */ /* 0x00cfec0003800000 */
[----:B------:R-:W-:-:S07]  /*4be0*/  MOV R10, 0x4c00 ;  /* 0x00004c00000a7802 */ /* 0x000fce0000000f00 */
[----:B------:R-:W-:Y:S05]  /*4bf0*/  CALL.REL.NOINC `($__internal_0_$__cuda_sm3x_div_rn_noftz_f32_slowpath) ;  /* 0x0000000000747944 */ /* 0x000fea0003c00000 */
[----:B------:R-:W-:-:S07]  /*4c00*/  MOV R11, R0 ;  /* 0x00000000000b7202 */ /* 0x000fce0000000f00 */
.L_x_598:
[----:B------:R-:W-:Y:S05]  /*4c10*/  BSYNC.RECONVERGENT B2 ;  /* 0x0000000000027941 */ /* 0x000fea0003800200 */
.L_x_597:
[----:B------:R0:W-:Y:S01]  /*4c20*/  STG.E desc[UR10][R6.64+0x4], R11 ;  /* 0x0000040b06007986 */ /* 0x0001e2000c10190a */
[----:B------:R-:W-:-:S12]  /*4c30*/  UIADD3 UR4, UPT, UPT, UR4, 0x2, URZ ;  /* 0x0000000204047890 */ /* 0x000fd8000fffe0ff */
.L_x_594:
        /* <DEDUP_REMOVED lines=11> */
[----:B------:R-:W0:Y:S02]  /*4cf0*/  MUFU.RCP R2, R3 ;  /* 0x0000000300027308 */ /* 0x000e240000001000 */
[----:B0-----:R-:W-:-:S04]  /*4d00*/  FFMA R7, -R3, R2, 1 ;  /* 0x3f80000003077423 */ /* 0x001fc80000000102 */
[----:B------:R-:W-:Y:S02]  /*4d10*/  FFMA R7, R2, R7, R2 ;  /* 0x0000000702077223 */ /* 0x000fe40000000002 */
[----:B-----5:R-:W0:Y:S02]  /*4d20*/  FCHK P0, R0, R3 ;  /* 0x0000000300007302 */ /* 0x020e240000000000 */
[----:B------:R-:W-:-:S04]  /*4d30*/  FFMA R2, R0, R7, RZ ;  /* 0x0000000700027223 */ /* 0x000fc800000000ff */
[----:B------:R-:W-:-:S04]  /*4d40*/  FFMA R6, -R3, R2, R0 ;  /* 0x0000000203067223 */ /* 0x000fc80000000100 */
[----:B------:R-:W-:Y:S01]  /*4d50*/  FFMA R7, R7, R6, R2 ;  /* 0x0000000607077223 */ /* 0x000fe20000000002 */
[----:B0-----:R-:W-:Y:S06]  /*4d60*/  @!P0 BRA `(.L_x_600) ;  /* 0x00000000000c8947 */ /* 0x001fec0003800000 */
[----:B------:R-:W-:-:S07]  /*4d70*/  MOV R10, 0x4d90 ;  /* 0x00004d90000a7802 */ /* 0x000fce0000000f00 */
[----:B-1-34-:R-:W-:Y:S05]  /*4d80*/  CALL.REL.NOINC `($__internal_0_$__cuda_sm3x_div_rn_noftz_f32_slowpath) ;  /* 0x0000000000107944 */ /* 0x01afea0003c00000 */
[----:B------:R-:W-:-:S07]  /*4d90*/  MOV R7, R0 ;  /* 0x0000000000077202 */ /* 0x000fce0000000f00 */
.L_x_600:
[----:B------:R-:W-:Y:S05]  /*4da0*/  BSYNC.RECONVERGENT B2 ;  /* 0x0000000000027941 */ /* 0x000fea0003800200 */
.L_x_599:
[----:B------:R-:W-:Y:S01]  /*4db0*/  STG.E desc[UR10][R4.64], R7 ;  /* 0x0000000704007986 */ /* 0x000fe2000c10190a */
[----:B------:R-:W-:Y:S05]  /*4dc0*/  EXIT ;  /* 0x000000000000794d */ /* 0x000fea0003800000 */
        .weak           $__internal_0_$__cuda_sm3x_div_rn_noftz_f32_slowpath
        .type           $__internal_0_$__cuda_sm3x_div_rn_noftz_f32_slowpath,@function
        .size           $__internal_0_$__cuda_sm3x_div_rn_noftz_f32_slowpath,(.L_x_1449 - $__internal_0_$__cuda_sm3x_div_rn_noftz_f32_slowpath)
$__internal_0_$__cuda_sm3x_div_rn_noftz_f32_slowpath:
[----:B------:R-:W-:Y:S01]  /*4dd0*/  SHF.R.U32.HI R9, RZ, 0x17, R3 ;  /* 0x00000017ff097819 */ /* 0x000fe20000011603 */
[----:B------:R-:W-:Y:S01]  /*4de0*/  BSSY.RECONVERGENT B0, `(.L_x_601) ;  /* 0x0000062000007945 */ /* 0x000fe20003800200 */
[----:B------:R-:W-:Y:S02]  /*4df0*/  SHF.R.U32.HI R20, RZ, 0x17, R0 ;  /* 0x00000017ff147819 */ /* 0x000fe40000011600 */
[----:B------:R-:W-:Y:S02]  /*4e00*/  LOP3.LUT R9, R9, 0xff, RZ, 0xc0, !PT ;  /* 0x000000ff09097812 */ /* 0x000fe400078ec0ff */
[----:B------:R-:W-:Y:S02]  /*4e10*/  LOP3.LUT R20, R20, 0xff, RZ, 0xc0, !PT ;  /* 0x000000ff14147812 */ /* 0x000fe400078ec0ff */
[----:B------:R-:W-:Y:S02]  /*4e20*/  IADD3 R21, PT, PT, R9, -0x1, RZ ;  /* 0xffffffff09157810 */ /* 0x000fe40007ffe0ff */
[----:B------:R-:W-:-:S02]  /*4e30*/  IADD3 R22, PT, PT, R20, -0x1, RZ ;  /* 0xffffffff14167810 */ /* 0x000fc40007ffe0ff */
[----:B------:R-:W-:-:S04]  /*4e40*/  ISETP.GT.U32.AND P0, PT, R21, 0xfd, PT ;  /* 0x000000fd1500780c */ /* 0x000fc80003f04070 */
[----:B------:R-:W-:-:S13]  /*4e50*/  ISETP.GT.U32.OR P0, PT, R22, 0xfd, P0 ;  /* 0x000000fd1600780c */ /* 0x000fda0000704470 */
[----:B------:R-:W-:Y:S01]  /*4e60*/  @!P0 MOV R11, RZ ;  /* 0x000000ff000b8202 */ /* 0x000fe20000000f00 */
[----:B------:R-:W-:Y:S06]  /*4e70*/  @!P0 BRA `(.L_x_602) ;  /* 0x00000000005c8947 */ /* 0x000fec0003800000 */
[----:B------:R-:W-:Y:S02]  /*4e80*/  FSETP.GTU.FTZ.AND P0, PT, |R0|, +INF , PT ;  /* 0x7f8000000000780b */ /* 0x000fe40003f1c200 */
[----:B------:R-:W-:-:S04]  /*4e90*/  FSETP.GTU.FTZ.AND P1, PT, |R3|, +INF , PT ;  /* 0x7f8000000300780b */ /* 0x000fc80003f3c200 */
[----:B------:R-:W-:-:S13]  /*4ea0*/  PLOP3.LUT P0, PT, P0, P1, PT, 0xf8, 0x8f ;  /* 0x00000000008f781c */ /* 0x000fda0000703f70 */
[----:B------:R-:W-:Y:S05]  /*4eb0*/  @P0 BRA `(.L_x_603) ;  /* 0x00000004004c0947 */ /* 0x000fea0003800000 */
[----:B------:R-:W-:-:S13]  /*4ec0*/  LOP3.LUT P0, RZ, R3, 0x7fffffff, R0, 0xc8, !PT ;  /* 0x7fffffff03ff7812 */ /* 0x000fda000780c800 */
[----:B------:R-:W-:Y:S05]  /*4ed0*/  @!P0 BRA `(.L_x_604) ;  /* 0x00000004003c8947 */ /* 0x000fea0003800000 */
[C---:B------:R-:W-:Y:S02]  /*4ee0*/  FSETP.NEU.FTZ.AND P3, PT, |R0|.reuse, +INF , PT ;  /* 0x7f8000000000780b */ /* 0x040fe40003f7d200 */
[----:B------:R-:W-:Y:S02]  /*4ef0*/  FSETP.NEU.FTZ.AND P1, PT, |R3|, +INF , PT ;  /* 0x7f8000000300780b */ /* 0x000fe40003f3d200 */
[----:B------:R-:W-:-:S11]  /*4f00*/  FSETP.NEU.FTZ.AND P0, PT, |R0|, +INF , PT ;  /* 0x7f8000000000780b */ /* 0x000fd60003f1d200 */
[----:B------:R-:W-:Y:S05]  /*4f10*/  @!P1 BRA !P3, `(.L_x_604) ;  /* 0x00000004002c9947 */ /* 0x000fea0005800000 */
[----:B------:R-:W-:-:S04]  /*4f20*/  LOP3.LUT P3, RZ, R0, 0x7fffffff, RZ, 0xc0, !PT ;  /* 0x7fffffff00ff7812 */ /* 0x000fc8000786c0ff */
[----:B------:R-:W-:-:S13]  /*4f30*/  PLOP3.LUT P1, PT, P1, P3, PT, 0x2f, 0xf2 ;  /* 0x0000000000f2781c */ /* 0x000fda0000f26577 */
[----:B------:R-:W-:Y:S05]  /*4f40*/  @P1 BRA `(.L_x_605) ;  /* 0x0000000400181947 */ /* 0x000fea0003800000 */
[----:B------:R-:W-:-:S04]  /*4f50*/  LOP3.LUT P1, RZ, R3, 0x7fffffff, RZ, 0xc0, !PT ;  /* 0x7fffffff03ff7812 */ /* 0x000fc8000782c0ff */
[----:B------:R-:W-:-:S13]  /*4f60*/  PLOP3.LUT P0, PT, P0, P1, PT, 0x2f, 0xf2 ;  /* 0x0000000000f2781c */ /* 0x000fda0000702577 */
[----:B------:R-:W-:Y:S05]  /*4f70*/  @P0 BRA `(.L_x_606) ;  /* 0x0000000400000947 */ /* 0x000fea0003800000 */
[----:B------:R-:W-:Y:S02]  /*4f80*/  ISETP.GE.AND P0, PT, R22, RZ, PT ;  /* 0x000000ff1600720c */ /* 0x000fe40003f06270 */
[----:B------:R-:W-:-:S11]  /*4f90*/  ISETP.GE.AND P1, PT, R21, RZ, PT ;  /* 0x000000ff1500720c */ /* 0x000fd60003f26270 */
[----:B------:R-:W-:Y:S01]  /*4fa0*/  @P0 MOV R11, RZ ;  /* 0x000000ff000b0202 */ /* 0x000fe20000000f00 */
[----:B------:R-:W-:Y:S01]  /*4fb0*/  @!P0 FFMA R0, R0, 1.84467440737095516160e+19, RZ ;  /* 0x5f80000000008823 */ /* 0x000fe200000000ff */
[----:B------:R-:W-:Y:S01]  /*4fc0*/  @!P0 MOV R11, 0xffffffc0 ;  /* 0xffffffc0000b8802 */ /* 0x000fe20000000f00 */
[----:B------:R-:W-:-:S03]  /*4fd0*/  @!P1 FFMA R3, R3, 1.84467440737095516160e+19, RZ ;  /* 0x5f80000003039823 */ /* 0x000fc600000000ff */
[----:B------:R-:W-:-:S07]  /*4fe0*/  @!P1 IADD3 R11, PT, PT, R11, 0x40, RZ ;  /* 0x000000400b0b9810 */ /* 0x000fce0007ffe0ff */
.L_x_602:
[----:B------:R-:W-:Y:S01]  /*4ff0*/  LEA R26, R9, 0xc0800000, 0x17 ;  /* 0xc0800000091a7811 */ /* 0x000fe200078eb8ff */
[----:B------:R-:W-:Y:S01]  /*5000*/  BSSY.RECONVERGENT B1, `(.L_x_607) ;  /* 0x0000036000017945 */ /* 0x000fe20003800200 */
[----:B------:R-:W-:Y:S02]  /*5010*/  IADD3 R20, PT, PT, R20, -0x7f, RZ ;  /* 0xffffff8114147810 */ /* 0x000fe40007ffe0ff */
[----:B------:R-:W-:-:S03]  /*5020*/  IADD3 R26, PT, PT, -R26, R3, RZ ;  /* 0x000000031a1a7210 */ /* 0x000fc60007ffe1ff */
[----:B------:R-:W-:Y:S01]  /*5030*/  IMAD R0, R20, -0x800000, R0 ;  /* 0xff80000014007824 */ /* 0x000fe200078e0200 */
[----:B------:R-:W0:Y:S01]  /*5040*/  MUFU.RCP R22, R26 ;  /* 0x0000001a00167308 */ /* 0x000e220000001000 */
[----:B------:R-:W-:Y:S01]  /*5050*/  FADD.FTZ R3, -R26, -RZ ;  /* 0x800000ff1a037221 */ /* 0x000fe20000010100 */
[----:B------:R-:W-:-:S04]  /*5060*/  IADD3 R20, PT, PT, R20, 0x7f, -R9 ;  /* 0x0000007f14147810 */ /* 0x000fc80007ffe809 */
[----:B------:R-:W-:Y:S01]  /*5070*/  IADD3 R11, PT, PT, R20, R11, RZ ;  /* 0x0000000b140b7210 */ /* 0x000fe20007ffe0ff */
[----:B0-----:R-:W-:-:S04]  /*5080*/  FFMA R21, R22, R3, 1 ;  /* 0x3f80000016157423 */ /* 0x001fc80000000003 */
[----:B------:R-:W-:-:S04]  /*5090*/  FFMA R21, R22, R21, R22 ;  /* 0x0000001516157223 */ /* 0x000fc80000000016 */
[----:B------:R-:W-:-:S04]  /*50a0*/  FFMA R22, R0, R21, RZ ;  /* 0x0000001500167223 */ /* 0x000fc800000000ff */
[----:B------:R-:W-:-:S04]  /*50b0*/  FFMA R25, R3, R22, R0 ;  /* 0x0000001603197223 */ /* 0x000fc80000000000 */
[----:B------:R-:W-:-:S04]  /*50c0*/  FFMA R22, R21, R25, R22 ;  /* 0x0000001915167223 */ /* 0x000fc80000000016 */
[----:B------:R-:W-:-:S04]  /*50d0*/  FFMA R3, R3, R22, R0 ;  /* 0x0000001603037223 */ /* 0x000fc80000000000 */
[----:B------:R-:W-:-:S05]  /*50e0*/  FFMA R0, R21, R3, R22 ;  /* 0x0000000315007223 */ /* 0x000fca0000000016 */
[----:B------:R-:W-:-:S04]  /*50f0*/  SHF.R.U32.HI R9, RZ, 0x17, R0 ;  /* 0x00000017ff097819 */ /* 0x000fc80000011600 */
[----:B------:R-:W-:-:S04]  /*5100*/  LOP3.LUT R20, R9, 0xff, RZ, 0xc0, !PT ;  /* 0x000000ff09147812 */ /* 0x000fc800078ec0ff */
[----:B------:R-:W-:-:S04]  /*5110*/  IADD3 R9, PT, PT, R20, R11, RZ ;  /* 0x0000000b14097210 */ /* 0x000fc80007ffe0ff */
[----:B------:R-:W-:-:S04]  /*5120*/  IADD3 R20, PT, PT, R9, -0x1, RZ ;  /* 0xffffffff09147810 */ /* 0x000fc80007ffe0ff */
[----:B------:R-:W-:-:S13]  /*5130*/  ISETP.GE.U32.AND P0, PT, R20, 0xfe, PT ;  /* 0x000000fe1400780c */ /* 0x000fda0003f06070 */
[----:B------:R-:W-:Y:S05]  /*5140*/  @!P0 BRA `(.L_x_608) ;  /* 0x0000000000808947 */ /* 0x000fea0003800000 */
[----:B------:R-:W-:-:S13]  /*5150*/  ISETP.GT.AND P0, PT, R9, 0xfe, PT ;  /* 0x000000fe0900780c */ /* 0x000fda0003f04270 */
[----:B------:R-:W-:Y:S05]  /*5160*/  @P0 BRA `(.L_x_609) ;  /* 0x00000000006c0947 */ /* 0x000fea0003800000 */
[----:B------:R-:W-:-:S13]  /*5170*/  ISETP.GE.AND P0, PT, R9, 0x1, PT ;  /* 0x000000010900780c */ /* 0x000fda0003f06270 */
[----:B------:R-:W-:Y:S05]  /*5180*/  @P0 BRA `(.L_x_610) ;  /* 0x0000000000740947 */ /* 0x000fea0003800000 */
[----:B------:R-:W-:Y:S02]  /*5190*/  ISETP.GE.AND P0, PT, R9, -0x18, PT ;  /* 0xffffffe80900780c */ /* 0x000fe40003f06270 */
[----:B------:R-:W-:-:S11]  /*51a0*/  LOP3.LUT R0, R0, 0x80000000, RZ, 0xc0, !PT ;  /* 0x8000000000007812 */ /* 0x000fd600078ec0ff */
[----:B------:R-:W-:Y:S05]  /*51b0*/  @!P0 BRA `(.L_x_610) ;  /* 0x0000000000688947 */ /* 0x000fea0003800000 */
[CCC-:B------:R-:W-:Y:S01]  /*51c0*/  FFMA.RZ R11, R21.reuse, R3.reuse, R22.reuse ;  /* 0x00000003150b7223 */ /* 0x1c0fe2000000c016 */
[CCC-:B------:R-:W-:Y:S01]  /*51d0*/  FFMA.RP R20, R21.reuse, R3.reuse, R22.reuse ;  /* 0x0000000315147223 */ /* 0x1c0fe20000008016 */
[----:B------:R-:W-:Y:S01]  /*51e0*/  FFMA.RM R21, R21, R3, R22 ;  /* 0x0000000315157223 */ /* 0x000fe20000004016 */
[----:B------:R-:W-:Y:S02]  /*51f0*/  IADD3 R3, PT, PT, R9, 0x20, RZ ;  /* 0x0000002009037810 */ /* 0x000fe40007ffe0ff */
[----:B------:R-:W-:Y:S02]  /*5200*/  LOP3.LUT R11, R11, 0x7fffff, RZ, 0xc0, !PT ;  /* 0x007fffff0b0b7812 */ /* 0x000fe400078ec0ff */
[----:B------:R-:W-:Y:S02]  /*5210*/  ISETP.NE.AND P3, PT, R9, RZ, PT ;  /* 0x000000ff0900720c */ /* 0x000fe40003f65270 */
[----:B------:R-:W-:Y:S02]  /*5220*/  LOP3.LUT R22, R11, 0x800000, RZ, 0xfc, !PT ;  /* 0x008000000b167812 */ /* 0x000fe400078efcff */
[----:B------:R-:W-:-:S02]  /*5230*/  ISETP.NE.AND P1, PT, R9, RZ, PT ;  /* 0x000000ff0900720c */ /* 0x000fc40003f25270 */
[----:B------:R-:W-:Y:S02]  /*5240*/  IADD3 R9, PT, PT, -R9, RZ, RZ ;  /* 0x000000ff09097210 */ /* 0x000fe40007ffe1ff */
[----:B------:R-:W-:Y:S02]  /*5250*/  SHF.L.U32 R3, R22, R3, RZ ;  /* 0x0000000316037219 */ /* 0x000fe400000006ff */
[----:B------:R-:W-:Y:S02]  /*5260*/  FSETP.NEU.FTZ.AND P0, PT, R20, R21, PT ;  /* 0x000000151400720b */ /* 0x000fe40003f1d000 */
[----:B------:R-:W-:Y:S02]  /*5270*/  SEL R9, R9, RZ, P3 ;  /* 0x000000ff09097207 */ /* 0x000fe40001800000 */
[----:B------:R-:W-:Y:S02]  /*5280*/  ISETP.NE.AND P1, PT, R3, RZ, P1 ;  /* 0x000000ff0300720c */ /* 0x000fe40000f25270 */
[----:B------:R-:W-:-:S02]  /*5290*/  SHF.R.U32.HI R22, RZ, R9, R22 ;  /* 0x00000009ff167219 */ /* 0x000fc40000011616 */
[----:B------:R-:W-:Y:S02]  /*52a0*/  PLOP3.LUT P0, PT, P0, P1, PT, 0xf8, 0x8f ;  /* 0x00000000008f781c */ /* 0x000fe40000703f70 */
[----:B------:R-:W-:Y:S02]  /*52b0*/  SHF.R.U32.HI R9, RZ, 0x1, R22 ;  /* 0x00000001ff097819 */ /* 0x000fe40000011616 */
[----:B------:R-:W-:-:S04]  /*52c0*/  SEL R20, RZ, 0x1, !P0 ;  /* 0x00000001ff147807 */ /* 0x000fc80004000000 */
[----:B------:R-:W-:-:S04]  /*52d0*/  LOP3.LUT R3, R20, 0x1, R9, 0xf8, !PT ;  /* 0x0000000114037812 */ /* 0x000fc800078ef809 */
[----:B------:R-:W-:-:S04]  /*52e0*/  LOP3.LUT R22, R3, R22, RZ, 0xc0, !PT ;  /* 0x0000001603167212 */ /* 0x000fc800078ec0ff */
[----:B------:R-:W-:-:S04]  /*52f0*/  IADD3 R9, PT, PT, R9, R22, RZ ;  /* 0x0000001609097210 */ /* 0x000fc80007ffe0ff */
[----:B------:R-:W-:Y:S01]  /*5300*/  LOP3.LUT R0, R9, R0, RZ, 0xfc, !PT ;  /* 0x0000000009007212 */ /* 0x000fe200078efcff */
[----:B------:R-:W-:Y:S06]  /*5310*/  BRA `(.L_x_610) ;  /* 0x0000000000107947 */ /* 0x000fec0003800000 */
.L_x_609:
[----:B------:R-:W-:-:S04]  /*5320*/  LOP3.LUT R0, R0, 0x80000000, RZ, 0xc0, !PT ;  /* 0x8000000000007812 */ /* 0x000fc800078ec0ff */
[----:B------:R-:W-:Y:S01]  /*5330*/  LOP3.LUT R0, R0, 0x7f800000, RZ, 0xfc, !PT ;  /* 0x7f80000000007812 */ /* 0x000fe200078efcff */
[----:B------:R-:W-:Y:S06]  /*5340*/  BRA `(.L_x_610) ;  /* 0x0000000000047947 */ /* 0x000fec0003800000 */
.L_x_608:
[----:B------:R-:W-:-:S07]  /*5350*/  LEA R0, R11, R0, 0x17 ;  /* 0x000000000b007211 */ /* 0x000fce00078eb8ff */
.L_x_610:
[----:B------:R-:W-:Y:S05]  /*5360*/  BSYNC.RECONVERGENT B1 ;  /* 0x0000000000017941 */ /* 0x000fea0003800200 */
.L_x_607:
[----:B------:R-:W-:Y:S05]  /*5370*/  BRA `(.L_x_611) ;  /* 0x0000000000207947 */ /* 0x000fea0003800000 */
.L_x_606:
[----:B------:R-:W-:-:S04]  /*5380*/  LOP3.LUT R0, R3, 0x80000000, R0, 0x48, !PT ;  /* 0x8000000003007812 */ /* 0x000fc800078e4800 */
[----:B------:R-:W-:Y:S01]  /*5390*/  LOP3.LUT R0, R0, 0x7f800000, RZ, 0xfc, !PT ;  /* 0x7f80000000007812 */ /* 0x000fe200078efcff */
[----:B------:R-:W-:Y:S06]  /*53a0*/  BRA `(.L_x_611) ;  /* 0x0000000000147947 */ /* 0x000fec0003800000 */
.L_x_605:
[----:B------:R-:W-:Y:S01]  /*53b0*/  LOP3.LUT R0, R3, 0x80000000, R0, 0x48, !PT ;  /* 0x8000000003007812 */ /* 0x000fe200078e4800 */
[----:B------:R-:W-:Y:S06]  /*53c0*/  BRA `(.L_x_611) ;  /* 0x00000000000c7947 */ /* 0x000fec0003800000 */
.L_x_604:
[----:B------:R-:W0:Y:S01]  /*53d0*/  MUFU.RSQ R0, -QNAN ;  /* 0xffc0000000007908 */ /* 0x000e220000001400 */
[----:B------:R-:W-:Y:S05]  /*53e0*/  BRA `(.L_x_611) ;  /* 0x0000000000047947 */ /* 0x000fea0003800000 */
.L_x_603:
[----:B------:R-:W-:-:S07]  /*53f0*/  FADD.FTZ R0, R0, R3 ;  /* 0x0000000300007221 */ /* 0x000fce0000010000 */
.L_x_611:
[----:B------:R-:W-:Y:S05]  /*5400*/  BSYNC.RECONVERGENT B0 ;  /* 0x0000000000007941 */ /* 0x000fea0003800200 */
.L_x_601:
[----:B------:R-:W-:-:S04]  /*5410*/  HFMA2 R11, -RZ, RZ, 0, 0 ;  /* 0x00000000ff0b7431 */ /* 0x000fc800000001ff */
[----:B0-----:R-:W-:Y:S05]  /*5420*/  RET.REL.NODEC R10 `(_ZN3cub18CUB_300001_SM_10006detail8for_each13static_kernelINS2_12policy_hub_t12policy_500_tElNS2_12op_wrapper_tIl6divideN6thrust24THRUST_300001_SM_1000_NS6detail15normal_iteratorINS9_10device_ptrIiEEEEEEEEvT0_T1_) ;  /* 0xffffffa80af47950 */ /* 0x001fea0003c3ffff */
.L_x_612:
        /* <DEDUP_REMOVED lines=13> */
.L_x_1449:


//--------------------- .text._ZN3cub18CUB_300001_SM_10006detail8for_each13static_kernelINS2_12policy_hub_t12policy_500_tElNS2_12op_wrapper_tIl6newaddN6thrust24THRUST_300001_SM_1000_NS6detail15normal_iteratorINS9_10device_ptrIiEEEEEEEEvT0_T1_ --------------------------
	.section	.text._ZN3cub18CUB_300001_SM_10006detail8for_each13static_kernelINS2_12policy_hub_t12policy_500_tElNS2_12op_wrapper_tIl6newaddN6thrust24THRUST_300001_SM_1000_NS6detail15normal_iteratorINS9_10device_ptrIiEEEEEEEEvT0_T1_,"ax",@progbits
	.align	128
        .global         _ZN3cub18CUB_300001_SM_10006detail8for_each13static_kernelINS2_12policy_hub_t12policy_500_tElNS2_12op_wrapper_tIl6newaddN6thrust24THRUST_300001_SM_1000_NS6detail15normal_iteratorINS9_10device_ptrIiEEEEEEEEvT0_T1_
        .type           _ZN3cub18CUB_300001_SM_10006detail8for_each13static_kernelINS2_12policy_hub_t12policy_500_tElNS2_12op_wrapper_tIl6newaddN6thrust24THRUST_300001_SM_1000_NS6detail15normal_iteratorINS9_10device_ptrIiEEEEEEEEvT0_T1_,@function
        .size           _ZN3cub18CUB_300001_SM_10006detail8for_each13static_kernelINS2_12policy_hub_t12policy_500_tElNS2_12op_wrapper_tIl6newaddN6thrust24THRUST_300001_SM_1000_NS6detail15normal_iteratorINS9_10device_ptrIiEEEEEEEEvT0_T1_,(.L_x_1464 - _ZN3cub18CUB_300001_SM_10006detail8for_each13static_kernelINS2_12policy_hub_t12policy_500_tElNS2_12op_wrapper_tIl6newaddN6thrust24THRUST_300001_SM_1000_NS6detail15normal_iteratorINS9_10device_ptrIiEEEEEEEEvT0_T1_)
        .other          _ZN3cub18CUB_300001_SM_10006detail8for_each13static_kernelINS2_12policy_hub_t12policy_500_tElNS2_12op_wrapper_tIl6newaddN6thrust24THRUST_300001_SM_1000_NS6detail15normal_iteratorINS9_10device_ptrIiEEEEEEEEvT0_T1_,@"STO_CUDA_ENTRY STV_DEFAULT"
_ZN3cub18CUB_300001_SM_10006detail8for_each13static_kernelINS2_12policy_hub_t12policy_500_tElNS2_12op_wrapper_tIl6newaddN6thrust24THRUST_300001_SM_1000_NS6detail15normal_iteratorINS9_10device_ptrIiEEEEEEEEvT0_T1_:
.text._ZN3cub18CUB_300001_SM_10006detail8for_each13static_kernelINS2_12policy_hub_t12policy_500_tElNS2_12op_wrapper_tIl6newaddN6thrust24THRUST_300001_SM_1000_NS6detail15normal_iteratorINS9_10device_ptrIiEEEEEEEEvT0_T1_:
        /* <DEDUP_REMOVED lines=15> */
[----:B------:R-:W2:Y:S01]  /*00f0*/  LDCU.64 UR12, c[0x0][0x3a0] ;  /* 0x00007400ff0c77ac */ /* 0x000ea20008000a00 */
[----:B0-----:R-:W-:-:S05]  /*0100*/  IADD3 R2, P0, PT, R2, UR4, RZ ;  /* 0x0000000402027c10 */ /* 0x001fca000ff1e0ff */
[----:B------:R-:W-:Y:S01]  /*0110*/  IMAD.X R3, RZ, RZ, UR5, P0 ;  /* 0x00000005ff037e24 */ /* 0x000fe200080e06ff */
[----:B-1----:R-:W-:-:S04]  /*0120*/  LEA R4, P0, R2, UR6, 0x2 ;  /* 0x0000000602047c11 */ /* 0x002fc8000f8010ff */
[----:B------:R-:W-:Y:S02]  /*0130*/  LEA.HI.X R5, R2, UR7, R3, 0x2, P0 ;  /* 0x0000000702057c11 */ /* 0x000fe400080f1403 */
[----:B------:R-:W0:Y:S03]  /*0140*/  LDC.64 R2, c[0x0][0x398] ;  /* 0x0000e600ff027b82 */ /* 0x000e260000000a00 */
[----:B------:R-:W3:Y:S01]  /*0150*/  LDG.E R9, desc[UR10][R4.64] ;  /* 0x0000000a04097981 */ /* 0x000ee2000c1e1900 */
[----:B------:R-:W-:Y:S02]  /*0160*/  VIADD R6, R0, 0xffffffff ;  /* 0xffffffff00067836 */ /* 0x000fe40000000000 */
[----:B------:R-:W-:-:S03]  /*0170*/  IMAD.MOV.U32 R12, RZ, RZ, RZ ;  /* 0x000000ffff0c7224 */ /* 0x000fc600078e00ff */
[----:B------:R-:W-:Y:S02]  /*0180*/  ISETP.GE.U32.AND P0, PT, R6, 0xf, PT ;  /* 0x0000000f0600780c */ /* 0x000fe40003f06070 */
[----:B------:R-:W-:Y:S01]  /*0190*/  LOP3.LUT R6, R0, 0xf, RZ, 0xc0, !PT ;  /* 0x0000000f00067812 */ /* 0x000fe200078ec0ff */
[C---:B---3--:R-:W-:Y:S02]  /*01a0*/  IMAD R7, R9.reuse, R0, RZ ;  /* 0x0000000009077224 */ /* 0x048fe400078e02ff */
[----:B0-----:R-:W-:-:S08]  /*01b0*/  IMAD.WIDE R8, R9, 0x4, R2 ;  /* 0x0000000409087825 */ /* 0x001fd000078e0202 */
[----:B--2---:R-:W-:Y:S05]  /*01c0*/  @!P0 BRA `(.L_x_614) ;  /* 0x0000000800488947 */ /* 0x004fea0003800000 */
[----:B------:R-:W-:Y:S01]  /*01d0*/  LOP3.LUT R12, R0, 0x7ffffff0, RZ, 0xc0, !PT ;  /* 0x7ffffff0000c7812 */ /* 0x000fe200078ec0ff */
[----:B------:R-:W-:Y:S01]  /*01e0*/  UMOV UR6, 0x3c ;  /* 0x0000003c00067882 */ /* 0x000fe20000000000 */
[----:B------:R-:W-:Y:S01]  /*01f0*/  UMOV UR7, 0x0 ;  /* 0x0000000000077882 */ /* 0x000fe20000000000 */
[----:B------:R-:W-:Y:S01]  /*0200*/  IMAD.MOV.U32 R13, RZ, RZ, R7 ;  /* 0x000000ffff0d7224 */ /* 0x000fe200078e0007 */
[----:B------:R-:W-:Y:S01]  /*0210*/  UIMAD.WIDE.U32 UR6, UR12, 0x1, UR6 ;  /* 0x000000010c0678a5 */ /* 0x000fe2000f8e0006 */
[----:B------:R-:W-:Y:S01]  /*0220*/  IMAD.MOV R14, RZ, RZ, -R12 ;  /* 0x000000ffff0e7224 */ /* 0x000fe200078e0a0c */
[----:B------:R-:W-:Y:S01]  /*0230*/  UMOV UR4, URZ ;  /* 0x000000ff00047c82 */ /* 0x000fe20008000000 */
[----:B------:R-:W-:Y:S01]  /*0240*/  UMOV UR5, URZ ;  /* 0x000000ff00057c82 */ /* 0x000fe20008000000 */
[----:B------:R-:W-:-:S12]  /*0250*/  UIADD3 UR8, UPT, UPT, UR7, UR13, URZ ;  /* 0x0000000d07087290 */ /* 0x000fd8000fffe0ff */
.L_x_615:
[----:B0-----:R-:W0:Y:S01]  /*0260*/  LDC.64 R10, c[0x0][0x3a8] ;  /* 0x0000ea00ff0a7b82 */ /* 0x001e220000000a00 */
[----:B------:R-:W2:Y:S01]  /*0270*/  LDG.E R15, desc[UR10][R8.64] ;  /* 0x0000000a080f7981 */ /* 0x000ea2000c1e1900 */
[----:B0-----:R-:W-:-:S05]  /*0280*/  IMAD.WIDE R10, R13, 0x4, R10 ;  /* 0x000000040d0a7825 */ /* 0x001fca00078e020a */
[----:B------:R-:W3:Y:S01]  /*0290*/  LDG.E R21, desc[UR10][R10.64] ;  /* 0x0000000a0a157981 */ /* 0x000ee2000c1e1900 */
[----:B------:R-:W-:Y:S02]  /*02a0*/  IMAD.U32 R18, RZ, RZ, UR6 ;  /* 0x00000006ff127e24 */ /* 0x000fe4000f8e00ff */
[----:B------:R-:W-:Y:S02]  /*02b0*/  IMAD.U32 R17, RZ, RZ, UR8 ;  /* 0x00000008ff117e24 */ /* 0x000fe4000f8e00ff */
[----:B------:R-:W-:Y:S02]  /*02c0*/  IMAD.MOV.U32 R16, RZ, RZ, R18 ;  /* 0x000000ffff107224 */ /* 0x000fe400078e0012 */
[----:B------:R-:W-:Y:S02]  /*02d0*/  IMAD.U32 R19, RZ, RZ, UR7 ;  /* 0x00000007ff137e24 */ /* 0x000fe4000f8e00ff */
[----:B--2---:R-:W-:-:S04]  /*02e0*/  IMAD R15, R15, R0, UR4 ;  /* 0x000000040f0f7e24 */ /* 0x004fc8000f8e0200 */
[----:B------:R-:W-:-:S05]  /*02f0*/  IMAD.WIDE R16, R15, 0x4, R16 ;  /* 0x000000040f107825 */ /* 0x000fca00078e0210 */
[----:B---3--:R0:W-:Y:S04]  /*0300*/  REDG.E.ADD.F32.FTZ.RN.STRONG.GPU desc[UR10][R16.64+-0x3c], R21 ;  /* 0xffffc415100079a6 */ /* 0x0081e8000c12f30a */
[----:B------:R-:W2:Y:S04]  /*0310*/  LDG.E R15, desc[UR10][R8.64] ;  /* 0x0000000a080f7981 */ /* 0x000ea8000c1e1900 */
[----:B------:R-:W3:Y:S01]  /*0320*/  LDG.E R23, desc[UR10][R10.64+0x4] ;  /* 0x0000040a0a177981 */ /* 0x000ee2000c1e1900 */
[----:B--2---:R-:W-:-:S05]  /*0330*/  IMAD R15, R15, R0, RZ ;  /* 0x000000000f0f7224 */ /* 0x004fca00078e02ff */
[----:B------:R-:W-:-:S04]  /*0340*/  IADD3 R19, P1, PT, R15, UR4, RZ ;  /* 0x000000040f137c10 */ /* 0x000fc8000ff3e0ff */
[----:B------:R-:W-:Y:S02]  /*0350*/  LEA.HI.X.SX32 R20, R15, UR5, 0x1, P1 ;  /* 0x000000050f147c11 */ /* 0x000fe400088f0eff */
[----:B------:R-:W-:-:S04]  /*0360*/  LEA R18, P1, R19, UR6, 0x2 ;  /* 0x0000000613127c11 */ /* 0x000fc8000f8210ff */
[----:B------:R-:W-:-:S05]  /*0370*/  LEA.HI.X R19, R19, UR8, R20, 0x2, P1 ;  /* 0x0000000813137c11 */ /* 0x000fca00088f1414 */
[----:B---3--:R1:W-:Y:S04]  /*0380*/  REDG.E.ADD.F32.FTZ.RN.STRONG.GPU desc[UR10][R18.64+-0x38], R23 ;  /* 0xffffc817120079a6 */ /* 0x0083e8000c12f30a */
[----:B------:R-:W2:Y:S04]  /*0390*/  LDG.E R15, desc[UR10][R8.64] ;  /* 0x0000000a080f7981 */ /* 0x000ea8000c1e1900 */
[----:B------:R-:W3:Y:S01]  /*03a0*/  LDG.E R25, desc[UR10][R10.64+0x8] ;  /* 0x0000080a0a197981 */ /* 0x000ee2000c1e1900 */
[----:B--2---:R-:W-:-:S05]  /*03b0*/  IMAD R15, R15, R0, RZ ;  /* 0x000000000f0f7224 */ /* 0x004fca00078e02ff */
[----:B0-----:R-:W-:-:S04]  /*03c0*/  IADD3 R17, P1, PT, R15, UR4, RZ ;  /* 0x000000040f117c10 */ /* 0x001fc8000ff3e0ff */
[----:B------:R-:W-:Y:S02]  /*03d0*/  LEA.HI.X.SX32 R20, R15, UR5, 0x1, P1 ;  /* 0x000000050f147c11 */ /* 0x000fe400088f0eff */
[----:B------:R-:W-:-:S04]  /*03e0*/  LEA R16, P1, R17, UR6, 0x2 ;  /* 0x0000000611107c11 */ /* 0x000fc8000f8210ff */
[----:B------:R-:W-:-:S05]  /*03f0*/  LEA.HI.X R17, R17, UR8, R20, 0x2, P1 ;  /* 0x0000000811117c11 */ /* 0x000fca00088f1414 */
[----:B---3--:R0:W-:Y:S04]  /*0400*/  REDG.E.ADD.F32.FTZ.RN.STRONG.GPU desc[UR10][R16.64+-0x34], R25 ;  /* 0xffffcc19100079a6 */ /* 0x0081e8000c12f30a */
[----:B------:R-:W2:Y:S04]  /*0410*/  LDG.E R15, desc[UR10][R8.64] ;  /* 0x0000000a080f7981 */ /* 0x000ea8000c1e1900 */
[----:B------:R-:W3:Y:S01]  /*0420*/  LDG.E R21, desc[UR10][R10.64+0xc] ;  /* 0x00000c0a0a157981 */ /* 0x000ee2000c1e1900 */
[----:B--2---:R-:W-:-:S05]  /*0430*/  IMAD R15, R15, R0, RZ ;  /* 0x000000000f0f7224 */ /* 0x004fca00078e02ff */
[----:B-1----:R-:W-:-:S04]  /*0440*/  IADD3 R19, P1, PT, R15, UR4, RZ ;  /* 0x000000040f137c10 */ /* 0x002fc8000ff3e0ff */
        /* <DEDUP_REMOVED lines=94> */
[----:B------:R-:W-:Y:S02]  /*0a30*/  VIADD R14, R14, 0x10 ;  /* 0x000000100e0e7836 */ /* 0x000fe40000000000 */
[----:B------:R-:W-:-:S02]  /*0a40*/  VIADD R13, R13, 0x10 ;  /* 0x000000100d0d7836 */ /* 0x000fc40000000000 */
[----:B--2---:R-:W-:-:S05]  /*0a50*/  IMAD R15, R15, R0, RZ ;  /* 0x000000000f0f7224 */ /* 0x004fca00078e02ff */
[----:B-1----:R-:W-:-:S04]  /*0a60*/  IADD3 R19, P1, PT, R15, UR4, RZ ;  /* 0x000000040f137c10 */ /* 0x002fc8000ff3e0ff */
[----:B------:R-:W-:Y:S02]  /*0a70*/  LEA.HI.X.SX32 R20, R15, UR5, 0x1, P1 ;  /* 0x000000050f147c11 */ /* 0x000fe400088f0eff */
[----:B------:R-:W-:-:S04]  /*0a80*/  LEA R18, P1, R19, UR6, 0x2 ;  /* 0x0000000613127c11 */ /* 0x000fc8000f8210ff */
[----:B------:R-:W-:Y:S02]  /*0a90*/  LEA.HI.X R19, R19, UR8, R20, 0x2, P1 ;  /* 0x0000000813137c11 */ /* 0x000fe400088f1414 */
[----:B------:R-:W-:Y:S01]  /*0aa0*/  ISETP.NE.AND P1, PT, R14, RZ, PT ;  /* 0x000000ff0e00720c */ /* 0x000fe20003f25270 */
[----:B------:R-:W-:Y:S02]  /*0ab0*/  UIADD3 UR4, UP0, UPT, UR4, 0x10, URZ ;  /* 0x0000001004047890 */ /* 0x000fe4000ff1e0ff */
[----:B---3--:R0:W-:Y:S02]  /*0ac0*/  REDG.E.ADD.F32.FTZ.RN.STRONG.GPU desc[UR10][R18.64], R21 ;  /* 0x00000015120079a6 */ /* 0x0081e4000c12f30a */
[----:B------:R-:W-:-:S08]  /*0ad0*/  UIADD3.X UR5, UPT, UPT, URZ, UR5, URZ, UP0, !UPT ;  /* 0x00000005ff057290 */ /* 0x000fd000087fe4ff */
[----:B------:R-:W-:Y:S05]  /*0ae0*/  @P1 BRA `(.L_x_615) ;  /* 0xfffffff400dc1947 */ /* 0x000fea000383ffff */
.L_x_614:
[----:B------:R-:W-:Y:S02]  /*0af0*/  ISETP.NE.AND P1, PT, R6, RZ, PT ;  /* 0x000000ff0600720c */ /* 0x000fe40003f25270 */
[----:B------:R-:W-:-:S11]  /*0b00*/  LOP3.LUT R13, R0, 0x7, RZ, 0xc0, !PT ;  /* 0x00000007000d7812 */ /* 0x000fd600078ec0ff */
[----:B------:R-:W-:Y:S05]  /*0b10*/  @!P1 BRA `(.L_x_616) ;  /* 0x0000000800289947 */ /* 0x000fea0003800000 */
[----:B------:R-:W-:Y:S02]  /*0b20*/  ISETP.GE.U32.AND P3, PT, R6, 0x8, PT ;  /* 0x000000080600780c */ /* 0x000fe40003f66070 */
[----:B------:R-:W-:-:S11]  /*0b30*/  ISETP.NE.AND P2, PT, R13, RZ, PT ;  /* 0x000000ff0d00720c */ /* 0x000fd60003f45270 */
[----:B------:R-:W-:Y:S05]  /*0b40*/  @!P3 BRA `(.L_x_617) ;  /* 0x000000040008b947 */ /* 0x000fea0003800000 */
[----:B------:R-:W1:Y:S01]  /*0b50*/  LDC.64 R10, c[0x0][0x3a8] ;  /* 0x0000ea00ff0a7b82 */ /* 0x000e620000000a00 */
[----:B------:R-:W-:Y:S01]  /*0b60*/  IMAD.IADD R15, R7, 0x1, R12 ;  /* 0x00000001070f7824 */ /* 0x000fe200078e020c */
[----:B0-----:R-:W2:Y:S03]  /*0b70*/  LDG.E R17, desc[UR10][R8.64] ;  /* 0x0000000a08117981 */ /* 0x001ea6000c1e1900 */
[----:B-1----:R-:W-:-:S03]  /*0b80*/  IMAD.WIDE R10, R15, 0x4, R10 ;  /* 0x000000040f0a7825 */ /* 0x002fc600078e020a */
[----:B------:R-:W0:Y:S02]  /*0b90*/  LDC.64 R14, c[0x0][0x3a0] ;  /* 0x0000e800ff0e7b82 */ /* 0x000e240000000a00 */
[----:B------:R-:W3:Y:S01]  /*0ba0*/  LDG.E R19, desc[UR10][R10.64] ;  /* 0x0000000a0a137981 */ /* 0x000ee2000c1e1900 */
[----:B--2---:R-:W-:-:S04]  /*0bb0*/  IMAD R17, R17, R0, R12 ;  /* 0x0000000011117224 */ /* 0x004fc800078e020c */
[----:B0-----:R-:W-:-:S05]  /*0bc0*/  IMAD.WIDE R14, R17, 0x4, R14 ;  /* 0x00000004110e7825 */ /* 0x001fca00078e020e */
[----:B---3--:R0:W-:Y:S04]  /*0bd0*/  REDG.E.ADD.F32.FTZ.RN.STRONG.GPU desc[UR10][R14.64], R19 ;  /* 0x000000130e0079a6 */ /* 0x0081e8000c12f30a */
[----:B------:R-:W2:Y:S04]  /*0be0*/  LDG.E R17, desc[UR10][R8.64] ;  /* 0x0000000a08117981 */ /* 0x000ea8000c1e1900 */
[----:B------:R-:W3:Y:S01]  /*0bf0*/  LDG.E R21, desc[UR10][R10.64+0x4] ;  /* 0x0000040a0a157981 */ /* 0x000ee2000c1e1900 */
[----:B--2---:R-:W-:-:S05]  /*0c00*/  IMAD R17, R17, R0, RZ ;  /* 0x0000000011117224 */ /* 0x004fca00078e02ff */
[----:B------:R-:W-:-:S04]  /*0c10*/  IADD3 R18, P3, PT, R12, R17, RZ ;  /* 0x000000110c127210 */ /* 0x000fc80007f7e0ff */
[----:B------:R-:W-:Y:S02]  /*0c20*/  LEA.HI.X.SX32 R17, R17, RZ, 0x1, P3 ;  /* 0x000000ff11117211 */ /* 0x000fe400018f0eff */
[----:B------:R-:W-:-:S04]  /*0c30*/  LEA R16, P3, R18, UR12, 0x2 ;  /* 0x0000000c12107c11 */ /* 0x000fc8000f8610ff */
[----:B------:R-:W-:-:S05]  /*0c40*/  LEA.HI.X R17, R18, UR13, R17, 0x2, P3 ;  /* 0x0000000d12117c11 */ /* 0x000fca00098f1411 */
[----:B---3--:R1:W-:Y:S04]  /*0c50*/  REDG.E.ADD.F32.FTZ.RN.STRONG.GPU desc[UR10][R16.64+0x4], R21 ;  /* 0x00000415100079a6 */ /* 0x0083e8000c12f30a */
[----:B------:R-:W2:Y:S04]  /*0c60*/  LDG.E R23, desc[UR10][R8.64] ;  /* 0x0000000a08177981 */ /* 0x000ea8000c1e1900 */
[----:B------:R-:W3:Y:S01]  /*0c70*/  LDG.E R25, desc[UR10][R10.64+0x8] ;  /* 0x0000080a0a197981 */ /* 0x000ee2000c1e1900 */
[----:B--2---:R-:W-:-:S05]  /*0c80*/  IMAD R23, R23, R0, RZ ;  /* 0x0000000017177224 */ /* 0x004fca00078e02ff */
[----:B0-----:R-:W-:-:S04]  /*0c90*/  IADD3 R15, P3, PT, R12, R23, RZ ;  /* 0x000000170c0f7210 */ /* 0x001fc80007f7e0ff */
[----:B------:R-:W-:Y:S02]  /*0ca0*/  LEA.HI.X.SX32 R18, R23, RZ, 0x1, P3 ;  /* 0x000000ff17127211 */ /* 0x000fe400018f0eff */
[----:B------:R-:W-:-:S04]  /*0cb0*/  LEA R14, P3, R15, UR12, 0x2 ;  /* 0x0000000c0f0e7c11 */ /* 0x000fc8000f8610ff */
[----:B------:R-:W-:-:S05]  /*0cc0*/  LEA.HI.X R15, R15, UR13, R18, 0x2, P3 ;  /* 0x0000000d0f0f7c11 */ /* 0x000fca00098f1412 */
[----:B---3--:R0:W-:Y:S04]  /*0cd0*/  REDG.E.ADD.F32.FTZ.RN.STRONG.GPU desc[UR10][R14.64+0x8], R25 ;  /* 0x000008190e0079a6 */ /* 0x0081e8000c12f30a */
[----:B------:R-:W2:Y:S04]  /*0ce0*/  LDG.E R19, desc[UR10][R8.64] ;  /* 0x0000000a08137981 */ /* 0x000ea8000c1e1900 */
[----:B------:R-:W3:Y:S01]  /*0cf0*/  LDG.E R23, desc[UR10][R10.64+0xc] ;  /* 0x00000c0a0a177981 */ /* 0x000ee2000c1e1900 */
[----:B--2---:R-:W-:-:S05]  /*0d00*/  IMAD R19, R19, R0, RZ ;  /* 0x0000000013137224 */ /* 0x004fca00078e02ff */
[----:B-1----:R-:W-:-:S04]  /*0d10*/  IADD3 R17, P3, PT, R12, R19, RZ ;  /* 0x000000130c117210 */ /* 0x002fc80007f7e0ff */
        /* <DEDUP_REMOVED lines=28> */
[----:B------:R-:W3:Y:S04]  /*0ee0*/  LDG.E R19, desc[UR10][R8.64] ;  /* 0x0000000a08137981 */ /* 0x000ee8000c1e1900 */
[----:B------:R-:W4:Y:S01]  /*0ef0*/  LDG.E R21, desc[UR10][R10.64+0x1c] ;  /* 0x00001c0a0a157981 */ /* 0x000f22000c1e1900 */
[----:B---3--:R-:W-:-:S05]  /*0f00*/  IMAD R19, R19, R0, RZ ;  /* 0x0000000013137224 */ /* 0x008fca00078e02ff */
[----:B-1----:R-:W-:-:S04]  /*0f10*/  IADD3 R17, P3, PT, R12, R19, RZ ;  /* 0x000000130c117210 */ /* 0x002fc80007f7e0ff */
[----:B------:R-:W-:Y:S02]  /*0f20*/  LEA.HI.X.SX32 R18, R19, RZ, 0x1, P3 ;  /* 0x000000ff13127211 */ /* 0x000fe400018f0eff */
[----:B------:R-:W-:-:S04]  /*0f30*/  LEA R16, P3, R17, UR12, 0x2 ;  /* 0x0000000c11107c11 */ /* 0x000fc8000f8610ff */
[----:B------:R-:W-:-:S05]  /*0f40*/  LEA.HI.X R17, R17, UR13, R18, 0x2, P3 ;  /* 0x0000000d11117c11 */ /* 0x000fca00098f1412 */
[----:B----4-:R2:W-:Y:S01]  /*0f50*/  REDG.E.ADD.F32.FTZ.RN.STRONG.GPU desc[UR10][R16.64+0x1c], R21 ;  /* 0x00001c15100079a6 */ /* 0x0105e2000c12f30a */
[----:B------:R-:W-:-:S07]  /*0f60*/  VIADD R12, R12, 0x8 ;  /* 0x000000080c0c7836 */ /* 0x000fce0000000000 */
.L_x_617:
[----:B------:R-:W-:Y:S05]  /*0f70*/  @!P2 BRA `(.L_x_616) ;  /* 0x000000040010a947 */ /* 0x000fea0003800000 */
[----:B------:R-:W-:Y:S02]  /*0f80*/  ISETP.GE.U32.AND P3, PT, R13, 0x4, PT ;  /* 0x000000040d00780c */ /* 0x000fe40003f66070 */
[----:B0-----:R-:W-:-:S04]  /*0f90*/  LOP3.LUT R18, R0, 0x3, RZ, 0xc0, !PT ;  /* 0x0000000300127812 */ /* 0x001fc800078ec0ff */
[----:B------:R-:W-:-:S07]  /*0fa0*/  ISETP.NE.AND P2, PT, R18, RZ, PT ;  /* 0x000000ff1200720c */ /* 0x000fce0003f45270 */
[----:B------:R-:W-:Y:S06]  /*0fb0*/  @!P3 BRA `(.L_x_618) ;  /* 0x000000000088b947 */ /* 0x000fec0003800000 */
[----:B------:R-:W0:Y:S01]  /*0fc0*/  LDC.64 R10, c[0x0][0x3a8] ;  /* 0x0000ea00ff0a7b82 */ /* 0x000e220000000a00 */
[----:B--2---:R-:W-:Y:S01]  /*0fd0*/  IMAD.IADD R15, R7, 0x1, R12 ;  /* 0x00000001070f7824 */ /* 0x004fe200078e020c */
[----:B------:R-:W2:Y:S03]  /*0fe0*/  LDG.E R17, desc[UR10][R8.64] ;  /* 0x0000000a08117981 */ /* 0x000ea6000c1e1900 */
[----:B0-----:R-:W-:-:S03]  /*0ff0*/  IMAD.WIDE R10, R15, 0x4, R10 ;  /* 0x000000040f0a7825 */ /* 0x001fc600078e020a */
        /* <DEDUP_REMOVED lines=28> */
[----:B---3--:R0:W-:Y:S01]  /*11c0*/  REDG.E.ADD.F32.FTZ.RN.STRONG.GPU desc[UR10][R16.64+0xc], R23 ;  /* 0x00000c17100079a6 */ /* 0x0081e2000c12f30a */
[----:B------:R-:W-:-:S07]  /*11d0*/  VIADD R12, R12, 0x4 ;  /* 0x000000040c0c7836 */ /* 0x000fce0000000000 */
.L_x_618:
[----:B------:R-:W-:Y:S05]  /*11e0*/  @!P2 BRA `(.L_x_616) ;  /* 0x000000000074a947 */ /* 0x000fea0003800000 */
[----:B------:R-:W1:Y:S01]  /*11f0*/  LDC.64 R10, c[0x0][0x3a8] ;  /* 0x0000ea00ff0a7b82 */ /* 0x000e620000000a00 */
[----:B0-2---:R-:W-:Y:S02]  /*1200*/  IMAD.IADD R15, R7, 0x1, R12 ;  /* 0x00000001070f7824 */ /* 0x005fe400078e020c */
[----:B------:R-:W2:Y:S02]  /*1210*/  LDG.E R7, desc[UR10][R8.64] ;  /* 0x0000000a08077981 */ /* 0x000ea4000c1e1900 */
[----:B-1----:R-:W-:-:S03]  /*1220*/  IMAD.WIDE R10, R15, 0x4, R10 ;  /* 0x000000040f0a7825 */ /* 0x002fc600078e020a */
[----:B------:R-:W0:Y:S02]  /*1230*/  LDC.64 R14, c[0x0][0x3a0] ;  /* 0x0000e800ff0e7b82 */ /* 0x000e240000000a00 */
[----:B------:R-:W3:Y:S01]  /*1240*/  LDG.E R17, desc[UR10][R10.64] ;  /* 0x0000000a0a117981 */ /* 0x000ee2000c1e1900 */
[----:B------:R-:W-:Y:S01]  /*1250*/  ISETP.NE.AND P2, PT, R18, 0x1, PT ;  /* 0x000000011200780c */ /* 0x000fe20003f45270 */
[----:B--2---:R-:W-:-:S04]  /*1260*/  IMAD R7, R7, R0, R12 ;  /* 0x0000000007077224 */ /* 0x004fc800078e020c */
[----:B0-----:R-:W-:-:S05]  /*1270*/  IMAD.WIDE R14, R7, 0x4, R14 ;  /* 0x00000004070e7825 */ /* 0x001fca00078e020e */
[----:B---3--:R1:W-:Y:S03]  /*1280*/  REDG.E.ADD.F32.FTZ.RN.STRONG.GPU desc[UR10][R14.64], R17 ;  /* 0x000000110e0079a6 */ /* 0x0083e6000c12f30a */
[----:B------:R-:W-:Y:S05]  /*1290*/  @!P2 BRA `(.L_x_616) ;  /* 0x000000000048a947 */ /* 0x000fea0003800000 */
[----:B------:R-:W2:Y:S04]  /*12a0*/  LDG.E R7, desc[UR10][R8.64] ;  /* 0x0000000a08077981 */ /* 0x000ea8000c1e1900 */
[----:B-1----:R-:W3:Y:S01]  /*12b0*/  LDG.E R17, desc[UR10][R10.64+0x4] ;  /* 0x0000040a0a117981 */ /* 0x002ee2000c1e1900 */
[----:B--2---:R-:W-:-:S05]  /*12c0*/  IMAD R7, R7, R0, RZ ;  /* 0x0000000007077224 */ /* 0x004fca00078e02ff */
[----:B------:R-:W-:-:S04]  /*12d0*/  IADD3 R15, P2, PT, R7, R12, RZ ;  /* 0x0000000c070f7210 */ /* 0x000fc80007f5e0ff */
[----:B------:R-:W-:Y:S02]  /*12e0*/  LEA.HI.X.SX32 R16, R7, RZ, 0x1, P2 ;  /* 0x000000ff07107211 */ /* 0x000fe400010f0eff */
[----:B------:R-:W-:-:S04]  /*12f0*/  LEA R14, P2, R15, UR12, 0x2 ;  /* 0x0000000c0f0e7c11 */ /* 0x000fc8000f8410ff */
[----:B------:R-:W-:Y:S02]  /*1300*/  LEA.HI.X R15, R15, UR13, R16, 0x2, P2 ;  /* 0x0000000d0f0f7c11 */ /* 0x000fe400090f1410 */
[----:B------:R-:W-:-:S03]  /*1310*/  ISETP.NE.AND P2, PT, R18, 0x2, PT ;  /* 0x000000021200780c */ /* 0x000fc60003f45270 */
[----:B---3--:R3:W-:Y:S10]  /*1320*/  REDG.E.ADD.F32.FTZ.RN.STRONG.GPU desc[UR10][R14.64+0x4], R17 ;  /* 0x000004110e0079a6 */ /* 0x0087f4000c12f30a */
[----:B------:R-:W-:Y:S05]  /*1330*/  @!P2 BRA `(.L_x_616) ;  /* 0x000000000020a947 */ /* 0x000fea0003800000 */
[----:B------:R-:W2:Y:S04]  /*1340*/  LDG.E R9, desc[UR10][R8.64] ;  /* 0x0000000a08097981 */ /* 0x000ea8000c1e1900 */
[----:B------:R-:W4:Y:S01]  /*1350*/  LDG.E R11, desc[UR10][R10.64+0x8] ;  /* 0x0000080a0a0b7981 */ /* 0x000f22000c1e1900 */
[----:B--2---:R-:W-:-:S05]  /*1360*/  IMAD R7, R9, R0, RZ ;  /* 0x0000000009077224 */ /* 0x004fca00078e02ff */
[----:B------:R-:W-:-:S04]  /*1370*/  IADD3 R12, P2, PT, R7, R12, RZ ;  /* 0x0000000c070c7210 */ /* 0x000fc80007f5e0ff */
[----:B------:R-:W-:Y:S02]  /*1380*/  LEA.HI.X.SX32 R7, R7, RZ, 0x1, P2 ;  /* 0x000000ff07077211 */ /* 0x000fe400010f0eff */
[----:B---3--:R-:W-:-:S04]  /*1390*/  LEA R14, P2, R12, UR12, 0x2 ;  /* 0x0000000c0c0e7c11 */ /* 0x008fc8000f8410ff */
[----:B------:R-:W-:-:S05]  /*13a0*/  LEA.HI.X R15, R12, UR13, R7, 0x2, P2 ;  /* 0x0000000d0c0f7c11 */ /* 0x000fca00090f1407 */
[----:B----4-:R4:W-:Y:S04]  /*13b0*/  REDG.E.ADD.F32.FTZ.RN.STRONG.GPU desc[UR10][R14.64+0x8], R11 ;  /* 0x0000080b0e0079a6 */ /* 0x0109e8000c12f30a */
.L_x_616:
[----:B------:R-:W5:Y:S01]  /*13c0*/  LDG.E R5, desc[UR10][R4.64+0x400] ;  /* 0x0004000a04057981 */ /* 0x000f62000c1e1900 */
[----:B------:R-:W-:Y:S02]  /*13d0*/  IMAD.MOV.U32 R7, RZ, RZ, RZ ;  /* 0x000000ffff077224 */ /* 0x000fe400078e00ff */
[----:B-----5:R-:W-:-:S04]  /*13e0*/  IMAD.WIDE R2, R5, 0x4, R2 ;  /* 0x0000000405027825 */ /* 0x020fc800078e0202 */
[----:B------:R-:W-:Y:S01]  /*13f0*/  IMAD R8, R5, R0, RZ ;  /* 0x0000000005087224 */ /* 0x000fe200078e02ff */
[----:B------:R-:W-:Y:S06]  /*1400*/  @!P0 BRA `(.L_x_619) ;  /* 0x0000000800488947 */ /* 0x000fec0003800000 */
[----:B------:R-:W5:Y:S01]  /*1410*/  LDCU.64 UR6, c[0x0][0x3a8] ;  /* 0x00007500ff0677ac */ /* 0x000f620008000a00 */
[----:B------:R-:W-:Y:S01]  /*1420*/  LOP3.LUT R7, R0, 0x7ffffff0, RZ, 0xc0, !PT ;  /* 0x7ffffff000077812 */ /* 0x000fe200078ec0ff */
[----:B------:R-:W-:Y:S01]  /*1430*/  IMAD.MOV.U32 R9, RZ, RZ, R8 ;  /* 0x000000ffff097224 */ /* 0x000fe200078e0008 */
[----:B------:R-:W-:-:S03]  /*1440*/  UIADD3 UR8, UP0, UPT, UR12, 0x3c, URZ ;  /* 0x0000003c0c087890 */ /* 0x000fc6000ff1e0ff */
[----:B------:R-:W-:Y:S01]  /*1450*/  IMAD.MOV R10, RZ, RZ, -R7 ;  /* 0x000000ffff0a7224 */ /* 0x000fe200078e0a07 */
[----:B------:R-:W-:Y:S01]  /*1460*/  UMOV UR4, URZ ;  /* 0x000000ff00047c82 */ /* 0x000fe20008000000 */
[----:B------:R-:W-:Y:S01]  /*1470*/  UIADD3.X UR9, UPT, UPT, URZ, UR13, URZ, UP0, !UPT ;  /* 0x0000000dff097290 */ /* 0x000fe200087fe4ff */
[----:B------:R-:W-:Y:S01]  /*1480*/  UMOV UR5, URZ ;  /* 0x000000ff00057c82 */ /* 0x000fe20008000000 */
[----:B-----5:R-:W-:-:S04]  /*1490*/  UIADD3 UR6, UP1, UPT, UR6, 0x20, URZ ;  /* 0x0000002006067890 */ /* 0x020fc8000ff3e0ff */
[----:B------:R-:W-:-:S12]  /*14a0*/  UIADD3.X UR7, UPT, UPT, URZ, UR7, URZ, UP1, !UPT ;  /* 0x00000007ff077290 */ /* 0x000fd80008ffe4ff */
.L_x_620:
[----:B------:R-:W-:Y:S01]  /*14b0*/  IMAD.U32 R4, RZ, RZ, UR6 ;  /* 0x00000006ff047e24 */ /* 0x000fe2000f8e00ff */
[----:B----4-:R-:W4:Y:S01]  /*14c0*/  LDG.E R11, desc[UR10][R2.64] ;  /* 0x0000000a020b7981 */ /* 0x010f22000c1e1900 */
[----:B------:R-:W-:Y:S02]  /*14d0*/  IMAD.U32 R5, RZ, RZ, UR7 ;  /* 0x00000007ff057e24 */ /* 0x000fe4000f8e00ff */
[----:B------:R-:W-:-:S05]  /*14e0*/  IMAD.WIDE R4, R9, 0x4, R4 ;  /* 0x0000000409047825 */ /* 0x000fca00078e0204 */
[----:B0-----:R-:W5:Y:S01]  /*14f0*/  LDG.E R19, desc[UR10][R4.64+-0x20] ;  /* 0xffffe00a04137981 */ /* 0x001f62000c1e1900 */
[----:B-123--:R-:W-:Y:S02]  /*1500*/  IMAD.U32 R14, RZ, RZ, UR8 ;  /* 0x00000008ff0e7e24 */ /* 0x00efe4000f8e00ff */
[----:B------:R-:W-:Y:S02]  /*1510*/  IMAD.U32 R15, RZ, RZ, UR9 ;  /* 0x00000009ff0f7e24 */ /* 0x000fe4000f8e00ff */
[----:B----4-:R-:W-:-:S04]  /*1520*/  IMAD R11, R11, R0, UR4 ;  /* 0x000000040b0b7e24 */ /* 0x010fc8000f8e0200 */
[----:B------:R-:W-:-:S05]  /*1530*/  IMAD.WIDE R14, R11, 0x4, R14 ;  /* 0x000000040b0e7825 */ /* 0x000fca00078e020e */
[----:B-----5:R0:W-:Y:S04]  /*1540*/  REDG.E.ADD.F32.FTZ.RN.STRONG.GPU desc[UR10][R14.64+-0x3c], R19 ;  /* 0xffffc4130e0079a6 */ /* 0x0201e8000c12f30a */
        /* <DEDUP_REMOVED lines=11> */
[----:B------:R-:W-:-:S04]  /*1600*/  IADD3 R12, P0, PT, R11, UR4, RZ ;  /* 0x000000040b0c7c10 */ /* 0x000fc8000ff1e0ff */
[----:B------:R-:W-:Y:S02]  /*1610*/  LEA.HI.X.SX32 R11, R11, UR5, 0x1, P0 ;  /* 0x000000050b0b7c11 */ /* 0x000fe400080f0eff */
[----:B0-----:R-:W-:-:S04]  /*1620*/  LEA R14, P0, R12, UR8, 0x2 ;  /* 0x000000080c0e7c11 */ /* 0x001fc8000f8010ff */
[----:B------:R-:W-:-:S05]  /*1630*/  LEA.HI.X R15, R12, UR9, R11, 0x2, P0 ;  /* 0x000000090c0f7c11 */ /* 0x000fca00080f140b */
[----:B---3--:R0:W-:Y:S04]  /*1640*/  REDG.E.ADD.F32.FTZ.RN.STRONG.GPU desc[UR10][R14.64+-0x34], R23 ;  /* 0xffffcc170e0079a6 */ /* 0x0081e8000c12f30a */
[----:B------:R-:W2:Y:S04]  /*1650*/  LDG.E R11, desc[UR10][R2.64] ;  /* 0x0000000a020b7981 */ /* 0x000ea8000c1e1900 */
[----:B------:R-:W3:Y:S01]  /*1660*/  LDG.E R19, desc[UR10][R4.64+-0x14] ;  /* 0xffffec0a04137981 */ /* 0x000ee2000c1e1900 */
[----:B--2---:R-:W-:-:S05]  /*1670*/  IMAD R11, R11, R0, RZ ;  /* 0x000000000b0b7224 */ /* 0x004fca00078e02ff */
[----:B------:R-:W-:-:S04]  /*1680*/  IADD3 R12, P0, PT, R11, UR4, RZ ;  /* 0x000000040b0c7c10 */ /* 0x000fc8000ff1e0ff */
[----:B------:R-:W-:Y:S02]  /*1690*/  LEA.HI.X.SX32 R11, R11, UR5, 0x1, P0 ;  /* 0x000000050b0b7c11 */ /* 0x000fe400080f0eff */
[----:B-1----:R-:W-:-:S04]  /*16a0*/  LEA R16, P0, R12, UR8, 0x2 ;  /* 0x000000080c107c11 */ /* 0x002fc8000f8010ff */
        /* <DEDUP_REMOVED lines=92> */
[----:B------:R-:W-:Y:S02]  /*1c70*/  VIADD R10, R10, 0x10 ;  /* 0x000000100a0a7836 */ /* 0x000fe40000000000 */
[----:B------:R-:W-:-:S02]  /*1c80*/  VIADD R9, R9, 0x10 ;  /* 0x0000001009097836 */ /* 0x000fc40000000000 */
[----:B--2---:R-:W-:-:S05]  /*1c90*/  IMAD R11, R11, R0, RZ ;  /* 0x000000000b0b7224 */ /* 0x004fca00078e02ff */
[----:B------:R-:W-:-:S04]  /*1ca0*/  IADD3 R12, P0, PT, R11, UR4, RZ ;  /* 0x000000040b0c7c10 */ /* 0x000fc8000ff1e0ff */
[----:B------:R-:W-:Y:S02]  /*1cb0*/  LEA.HI.X.SX32 R11, R11, UR5, 0x1, P0 ;  /* 0x000000050b0b7c11 */ /* 0x000fe400080f0eff */
[----:B-1----:R-:W-:-:S04]  /*1cc0*/  LEA R16, P0, R12, UR8, 0x2 ;  /* 0x000000080c107c11 */ /* 0x002fc8000f8010ff */
[----:B------:R-:W-:Y:S02]  /*1cd0*/  LEA.HI.X R17, R12, UR9, R11, 0x2, P0 ;  /* 0x000000090c117c11 */ /* 0x000fe400080f140b */
[----:B------:R-:W-:Y:S01]  /*1ce0*/  ISETP.NE.AND P0, PT, R10, RZ, PT ;  /* 0x000000ff0a00720c */ /* 0x000fe20003f05270 */
[----:B------:R-:W-:Y:S02]  /*1cf0*/  UIADD3 UR4, UP0, UPT, UR4, 0x10, URZ ;  /* 0x0000001004047890 */ /* 0x000fe4000ff1e0ff */
[----:B---3--:R0:W-:Y:S02]  /*1d00*/  REDG.E.ADD.F32.FTZ.RN.STRONG.GPU desc[UR10][R16.64], R19 ;  /* 0x00000013100079a6 */ /* 0x0081e4000c12f30a */
[----:B------:R-:W-:-:S08]  /*1d10*/  UIADD3.X UR5, UPT, UPT, URZ, UR5, URZ, UP0, !UPT ;  /* 0x00000005ff057290 */ /* 0x000fd000087fe4ff */
[----:B------:R-:W-:Y:S05]  /*1d20*/  @P0 BRA `(.L_x_620) ;  /* 0xfffffff400e00947 */ /* 0x000fea000383ffff */
.L_x_619:
[----:B------:R-:W-:Y:S05]  /*1d30*/  @!P1 EXIT ;  /* 0x000000000000994d */ /* 0x000fea0003800000 */
[----:B------:R-:W-:Y:S02]  /*1d40*/  ISETP.GE.U32.AND P1, PT, R6, 0x8, PT ;  /* 0x000000080600780c */ /* 0x000fe40003f26070 */
[----:B------:R-:W-:-:S11]  /*1d50*/  ISETP.NE.AND P0, PT, R13, RZ, PT ;  /* 0x000000ff0d00720c */ /* 0x000fd60003f05270 */
[----:B------:R-:W-:Y:S05]  /*1d60*/  @!P1 BRA `(.L_x_621) ;  /* 0x0000000400089947 */ /* 0x000fea0003800000 */
[----:B------:R-:W5:Y:S01]  /*1d70*/  LDC.64 R4, c[0x0][0x3a8] ;  /* 0x0000ea00ff047b82 */ /* 0x000f620000000a00 */
[----:B------:R-:W-:Y:S01]  /*1d80*/  IMAD.IADD R9, R8, 0x1, R7 ;  /* 0x0000000108097824 */ /* 0x000fe200078e0207 */
[----:B------:R-:W2:Y:S06]  /*1d90*/  LDG.E R6, desc[UR10][R2.64] ;  /* 0x0000000a02067981 */ /* 0x000eac000c1e1900 */
[----:B----4-:R-:W4:Y:S01]  /*1da0*/  LDC.64 R10, c[0x0][0x3a0] ;  /* 0x0000e800ff0a7b82 */ /* 0x010f220000000a00 */
[----:B-----5:R-:W-:-:S05]  /*1db0*/  IMAD.WIDE R4, R9, 0x4, R4 ;  /* 0x0000000409047825 */ /* 0x020fca00078e0204 */
[----:B0123--:R-:W2:Y:S01]  /*1dc0*/  LDG.E R17, desc[UR10][R4.64] ;  /* 0x0000000a04117981 */ /* 0x00fea2000c1e1900 */
[----:B------:R-:W-:-:S04]  /*1dd0*/  IMAD R9, R6, R0, R7 ;  /* 0x0000000006097224 */ /* 0x000fc800078e0207 */
[----:B----4-:R-:W-:-:S05]  /*1de0*/  IMAD.WIDE R10, R9, 0x4, R10 ;  /* 0x00000004090a7825 */ /* 0x010fca00078e020a */
[----:B--2---:R0:W-:Y:S04]  /*1df0*/  REDG.E.ADD.F32.FTZ.RN.STRONG.GPU desc[UR10][R10.64], R17 ;  /* 0x000000110a0079a6 */ /* 0x0041e8000c12f30a */
        /* <DEDUP_REMOVED lines=11> */
[----:B------:R-:W-:-:S04]  /*1eb0*/  IADD3 R9, P1, PT, R7, R6, RZ ;  /* 0x0000000607097210 */ /* 0x000fc80007f3e0ff */
[----:B------:R-:W-:Y:S02]  /*1ec0*/  LEA.HI.X.SX32 R6, R6, RZ, 0x1, P1 ;  /* 0x000000ff06067211 */ /* 0x000fe400008f0eff */
[----:B0-----:R-:W-:-:S04]  /*1ed0*/  LEA R10, P1, R9, UR12, 0x2 ;  /* 0x0000000c090a7c11 */ /* 0x001fc8000f8210ff */
[----:B------:R-:W-:-:S05]  /*1ee0*/  LEA.HI.X R11, R9, UR13, R6, 0x2, P1 ;  /* 0x0000000d090b7c11 */ /* 0x000fca00088f1406 */
[----:B---3--:R0:W-:Y:S04]  /*1ef0*/  REDG.E.ADD.F32.FTZ.RN.STRONG.GPU desc[UR10][R10.64+0x8], R21 ;  /* 0x000008150a0079a6 */ /* 0x0081e8000c12f30a */
[----:B------:R-:W2:Y:S04]  /*1f00*/  LDG.E R9, desc[UR10][R2.64] ;  /* 0x0000000a02097981 */ /* 0x000ea8000c1e1900 */
[----:B------:R-:W3:Y:S01]  /*1f10*/  LDG.E R17, desc[UR10][R4.64+0xc] ;  /* 0x00000c0a04117981 */ /* 0x000ee2000c1e1900 */
[----:B--2---:R-:W-:-:S05]  /*1f20*/  IMAD R6, R9, R0, RZ ;  /* 0x0000000009067224 */ /* 0x004fca00078e02ff */
[----:B------:R-:W-:-:S04]  /*1f30*/  IADD3 R9, P1, PT, R7, R6, RZ ;  /* 0x0000000607097210 */ /* 0x000fc80007f3e0ff */
[----:B------:R-:W-:Y:S02]  /*1f40*/  LEA.HI.X.SX32 R6, R6, RZ, 0x1, P1 ;  /* 0x000000ff06067211 */ /* 0x000fe400008f0eff */
[----:B-1----:R-:W-:-:S04]  /*1f50*/  LEA R14, P1, R9, UR12, 0x2 ;  /* 0x0000000c090e7c11 */ /* 0x002fc8000f8210ff */
        /* <DEDUP_REMOVED lines=33> */
[----:B---3--:R0:W-:Y:S01]  /*2170*/  REDG.E.ADD.F32.FTZ.RN.STRONG.GPU desc[UR10][R14.64+0x1c], R19 ;  /* 0x00001c130e0079a6 */ /* 0x0081e2000c12f30a */
[----:B------:R-:W-:-:S07]  /*2180*/  VIADD R7, R7, 0x8 ;  /* 0x0000000807077836 */ /* 0x000fce0000000000 */
.L_x_621:
[----:B------:R-:W-:Y:S05]  /*2190*/  @!P0 EXIT ;  /* 0x000000000000894d */ /* 0x000fea0003800000 */
[----:B------:R-:W-:Y:S02]  /*21a0*/  ISETP.GE.U32.AND P1, PT, R13, 0x4, PT ;  /* 0x000000040d00780c */ /* 0x000fe40003f26070 */
[----:B------:R-:W-:-:S04]  /*21b0*/  LOP3.LUT R6, R0, 0x3, RZ, 0xc0, !PT ;  /* 0x0000000300067812 */ /* 0x000fc800078ec0ff */
[----:B------:R-:W-:-:S07]  /*21c0*/  ISETP.NE.AND P0, PT, R6, RZ, PT ;  /* 0x000000ff0600720c */ /* 0x000fce0003f05270 */
[----:B------:R-:W-:Y:S06]  /*21d0*/  @!P1 BRA `(.L_x_622) ;  /* 0x0000000000889947 */ /* 0x000fec0003800000 */
[----:B------:R-:W5:Y:S01]  /*21e0*/  LDC.64 R4, c[0x0][0x3a8] ;  /* 0x0000ea00ff047b82 */ /* 0x000f620000000a00 */
[----:B0---4-:R-:W-:Y:S01]  /*21f0*/  IMAD.IADD R11, R8, 0x1, R7 ;  /* 0x00000001080b7824 */ /* 0x011fe200078e0207 */
[----:B------:R-:W4:Y:S03]  /*2200*/  LDG.E R9, desc[UR10][R2.64] ;  /* 0x0000000a02097981 */ /* 0x000f26000c1e1900 */
[----:B-----5:R-:W-:-:S03]  /*2210*/  IMAD.WIDE R4, R11, 0x4, R4 ;  /* 0x000000040b047825 */ /* 0x020fc600078e0204 */
[----:B------:R-:W0:Y:S02]  /*2220*/  LDC.64 R10, c[0x0][0x3a0] ;  /* 0x0000e800ff0a7b82 */ /* 0x000e240000000a00 */
[----:B-123--:R-:W2:Y:S01]  /*2230*/  LDG.E R15, desc[UR10][R4.64] ;  /* 0x0000000a040f7981 */ /* 0x00eea2000c1e1900 */
[----:B----4-:R-:W-:-:S04]  /*2240*/  IMAD R9, R9, R0, R7 ;  /* 0x0000000009097224 */ /* 0x010fc800078e0207 */
[----:B0-----:R-:W-:-:S05]  /*2250*/  IMAD.WIDE R10, R9, 0x4, R10 ;  /* 0x00000004090a7825 */ /* 0x001fca00078e020a */
        /* <DEDUP_REMOVED lines=9> */
[----:B------:R-:W0:Y:S04]  /*22f0*/  LDG.E R9, desc[UR10][R2.64] ;  /* 0x0000000a02097981 */ /* 0x000e28000c1e1900 */
[----:B------:R-:W2:Y:S01]  /*2300*/  LDG.E R19, desc[UR10][R4.64+0x8] ;  /* 0x0000080a04137981 */ /* 0x000ea2000c1e1900 */
[----:B0-----:R-:W-:-:S05]  /*2310*/  IMAD R10, R9, R0, RZ ;  /* 0x00000000090a7224 */ /* 0x001fca00078e02ff */
[----:B------:R-:W-:-:S04]  /*2320*/  IADD3 R9, P1, PT, R7, R10, RZ ;  /* 0x0000000a07097210 */ /* 0x000fc80007f3e0ff */
[----:B------:R-:W-:Y:S02]  /*2330*/  LEA.HI.X.SX32 R14, R10, RZ, 0x1, P1 ;  /* 0x000000ff0a0e7211 */ /* 0x000fe400008f0eff */
[----:B------:R-:W-:-:S04]  /*2340*/  LEA R10, P1, R9, UR12, 0x2 ;  /* 0x0000000c090a7c11 */ /* 0x000fc8000f8210ff */
[----:B------:R-:W-:-:S05]  /*2350*/  LEA.HI.X R11, R9, UR13, R14, 0x2, P1 ;  /* 0x0000000d090b7c11 */ /* 0x000fca00088f140e */
[----:B--2---:R0:W-:Y:S04]  /*2360*/  REDG.E.ADD.F32.FTZ.RN.STRONG.GPU desc[UR10][R10.64+0x8], R19 ;  /* 0x000008130a0079a6 */ /* 0x0041e8000c12f30a */
[----:B------:R-:W1:Y:S04]  /*2370*/  LDG.E R9, desc[UR10][R2.64] ;  /* 0x0000000a02097981 */ /* 0x000e68000c1e1900 */
[----:B------:R-:W2:Y:S01]  /*2380*/  LDG.E R15, desc[UR10][R4.64+0xc] ;  /* 0x00000c0a040f7981 */ /* 0x000ea2000c1e1900 */
[----:B-1----:R-:W-:-:S05]  /*2390*/  IMAD R12, R9, R0, RZ ;  /* 0x00000000090c7224 */ /* 0x002fca00078e02ff */
[----:B------:R-:W-:-:S04]  /*23a0*/  IADD3 R9, P1, PT, R7, R12, RZ ;  /* 0x0000000c07097210 */ /* 0x000fc80007f3e0ff */
[----:B------:R-:W-:Y:S02]  /*23b0*/  LEA.HI.X.SX32 R14, R12, RZ, 0x1, P1 ;  /* 0x000000ff0c0e7211 */ /* 0x000fe400008f0eff */
[----:B------:R-:W-:-:S04]  /*23c0*/  LEA R12, P1, R9, UR12, 0x2 ;  /* 0x0000000c090c7c11 */ /* 0x000fc8000f8210ff */
[----:B------:R-:W-:-:S05]  /*23d0*/  LEA.HI.X R13, R9, UR13, R14, 0x2, P1 ;  /* 0x0000000d090d7c11 */ /* 0x000fca00088f140e */
[----:B--2---:R0:W-:Y:S01]  /*23e0*/  REDG.E.ADD.F32.FTZ.RN.STRONG.GPU desc[UR10][R12.64+0xc], R15 ;  /* 0x00000c0f0c0079a6 */ /* 0x0041e2000c12f30a */
[----:B------:R-:W-:-:S07]  /*23f0*/  VIADD R7, R7, 0x4 ;  /* 0x0000000407077836 */ /* 0x000fce0000000000 */
.L_x_622:
[----:B------:R-:W-:Y:S05]  /*2400*/  @!P0 EXIT ;  /* 0x000000000000894d */ /* 0x000fea0003800000 */
[----:B------:R-:W5:Y:S01]  /*2410*/  LDC.64 R4, c[0x0][0x3a8] ;  /* 0x0000ea00ff047b82 */ /* 0x000f620000000a00 */
[----:B------:R-:W-:Y:S01]  /*2420*/  IMAD.IADD R9, R8, 0x1, R7 ;  /* 0x0000000108097824 */ /* 0x000fe200078e0207 */
[----:B0-----:R-:W4:Y:S03]  /*2430*/  LDG.E R10, desc[UR10][R2.64] ;  /* 0x0000000a020a7981 */ /* 0x001f26000c1e1900 */
[----:B-----5:R-:W-:-:S03]  /*2440*/  IMAD.WIDE R4, R9, 0x4, R4 ;  /* 0x0000000409047825 */ /* 0x020fc600078e0204 */
[----:B------:R-:W0:Y:S02]  /*2450*/  LDC.64 R8, c[0x0][0x3a0] ;  /* 0x0000e800ff087b82 */ /* 0x000e240000000a00 */
[----:B------:R-:W5:Y:S01]  /*2460*/  LDG.E R13, desc[UR10][R4.64] ;  /* 0x0000000a040d7981 */ /* 0x000f62000c1e1900 */
[----:B------:R-:W-:Y:S01]  /*2470*/  ISETP.NE.AND P0, PT, R6, 0x1, PT ;  /* 0x000000010600780c */ /* 0x000fe20003f05270 */
[----:B----4-:R-:W-:-:S04]  /*2480*/  IMAD R11, R10, R0, R7 ;  /* 0x000000000a0b7224 */ /* 0x010fc800078e0207 */
[----:B0-----:R-:W-:-:S05]  /*2490*/  IMAD.WIDE R8, R11, 0x4, R8 ;  /* 0x000000040b087825 */ /* 0x001fca00078e0208 */
[----:B-----5:R0:W-:Y:S03]  /*24a0*/  REDG.E.ADD.F32.FTZ.RN.STRONG.GPU desc[UR10][R8.64], R13 ;  /* 0x0000000d080079a6 */ /* 0x0201e6000c12f30a */
[----:B------:R-:W-:Y:S05]  /*24b0*/  @!P0 EXIT ;  /* 0x000000000000894d */ /* 0x000fea0003800000 */
[----:B0-----:R-:W4:Y:S04]  /*24c0*/  LDG.E R9, desc[UR10][R2.64] ;  /* 0x0000000a02097981 */ /* 0x001f28000c1e1900 */
[----:B------:R-:W5:Y:S01]  /*24d0*/  LDG.E R11, desc[UR10][R4.64+0x4] ;  /* 0x0000040a040b7981 */ /* 0x000f62000c1e1900 */
[----:B------:R-:W-:Y:S01]  /*24e0*/  ISETP.NE.AND P1, PT, R6, 0x2, PT ;  /* 0x000000020600780c */ /* 0x000fe20003f25270 */
[----:B----4-:R-:W-:-:S05]  /*24f0*/  IMAD R8, R9, R0, RZ ;  /* 0x0000000009087224 */ /* 0x010fca00078e02ff */
[----:B------:R-:W-:-:S04]  /*2500*/  IADD3 R9, P0, PT, R8, R7, RZ ;  /* 0x0000000708097210 */ /* 0x000fc80007f1e0ff */
[----:B------:R-:W-:Y:S02]  /*2510*/  LEA.HI.X.SX32 R10, R8, RZ, 0x1, P0 ;  /* 0x000000ff080a7211 */ /* 0x000fe400000f0eff */
[----:B------:R-:W-:-:S04]  /*2520*/  LEA R8, P0, R9, UR12, 0x2 ;  /* 0x0000000c09087c11 */ /* 0x000fc8000f8010ff */
[----:B------:R-:W-:-:S05]  /*2530*/  LEA.HI.X R9, R9, UR13, R10, 0x2, P0 ;  /* 0x0000000d09097c11 */ /* 0x000fca00080f140a */
[----:B-----5:R0:W-:Y:S01]  /*2540*/  REDG.E.ADD.F32.FTZ.RN.STRONG.GPU desc[UR10][R8.64+0x4], R11 ;  /* 0x0000040b080079a6 */ /* 0x0201e2000c12f30a */
[----:B------:R-:W-:Y:S05]  /*2550*/  @!P1 EXIT ;  /* 0x000000000000994d */ /* 0x000fea0003800000 */
[----:B------:R-:W4:Y:S04]  /*2560*/  LDG.E R3, desc[UR10][R2.64] ;  /* 0x0000000a02037981 */ /* 0x000f28000c1e1900 */
[----:B------:R-:W5:Y:S01]  /*2570*/  LDG.E R5, desc[UR10][R4.64+0x8] ;  /* 0x0000080a04057981 */ /* 0x000f62000c1e1900 */
[----:B----4-:R-:W-:-:S05]  /*2580*/  IMAD R0, R3, R0, RZ ;  /* 0x0000000003007224 */ /* 0x010fca00078e02ff */
[----:B------:R-:W-:-:S04]  /*2590*/  IADD3 R7, P0, PT, R0, R7, RZ ;  /* 0x0000000700077210 */ /* 0x000fc80007f1e0ff */
[----:B------:R-:W-:Y:S02]  /*25a0*/  LEA.HI.X.SX32 R0, R0, RZ, 0x1, P0 ;  /* 0x000000ff00007211 */ /* 0x000fe400000f0eff */
[----:B------:R-:W-:-:S04]  /*25b0*/  LEA R6, P0, R7, UR12, 0x2 ;  /* 0x0000000c07067c11 */ /* 0x000fc8000f8010ff */
[----:B------:R-:W-:-:S05]  /*25c0*/  LEA.HI.X R7, R7, UR13, R0, 0x2, P0 ;  /* 0x0000000d07077c11 */ /* 0x000fca00080f1400 */
[----:B-----5:R-:W-:Y:S01]  /*25d0*/  REDG.E.ADD.F32.FTZ.RN.STRONG.GPU desc[UR10][R6.64+0x8], R5 ;  /* 0x00000805060079a6 */ /* 0x020fe2000c12f30a */
[----:B------:R-:W-:Y:S05]  /*25e0*/  EXIT ;  /* 0x000000000000794d */ /* 0x000fea0003800000 */
.L_x_613:
[----:B------:R-:W0:Y:S02]  /*25f0*/  LDC R0, c[0x0][0x390] ;  /* 0x0000e400ff007b82 */ /* 0x000e240000000800 */
[----:B0-----:R-:W-:-:S13]  /*2600*/  ISETP.GE.AND P0, PT, R0, 0x1, PT ;  /* 0x000000010000780c */ /* 0x001fda0003f06270 */
[----:B------:R-:W-:Y:S05]  /*2610*/  @!P0 EXIT ;  /* 0x000000000000894d */ /* 0x000fea0003800000 */
[----:B------:R-:W0:Y:S01]  /*2620*/  S2R R6, SR_TID.X ;  /* 0x0000000000067919 */ /* 0x000e220000002100 */
[----:B------:R-:W-:Y:S01]  /*2630*/  USHF.R.S32.HI UR9, URZ, 0x1f, UR6 ;  /* 0x0000001fff097899 */ /* 0x000fe20008011406 */
[----:B------:R-:W-:Y:S01]  /*2640*/  BSSY.RECONVERGENT B0, `(.L_x_623) ;  /* 0x0000132000007945 */ /* 0x000fe20003800200 */
[----:B------:R-:W1:Y:S01]  /*2650*/  LDCU.64 UR12, c[0x0][0x388] ;  /* 0x00007100ff0c77ac */ /* 0x000e620008000a00 */
[C---:B------:R-:W-:Y:S01]  /*2660*/  VIADD R17, R0.reuse, 0xffffffff ;  /* 0xffffffff00117836 */ /* 0x040fe20000000000 */
[C---:B------:R-:W-:Y:S02]  /*2670*/  LOP3.LUT R13, R0.reuse, 0xf, RZ, 0xc0, !PT ;  /* 0x0000000f000d7812 */ /* 0x040fe400078ec0ff */
[----:B------:R-:W-:Y:S01]  /*2680*/  IMAD.U32 R5, RZ, RZ, UR9 ;  /* 0x00000009ff057e24 */ /* 0x000fe2000f8e00ff */
[----:B------:R-:W-:Y:S02]  /*2690*/  LOP3.LUT R16, R0, 0x7, RZ, 0xc0, !PT ;  /* 0x0000000700107812 */ /* 0x000fe400078ec0ff */
[----:B0-----:R-:W-:-:S02]  /*26a0*/  ISETP.LT.U32.AND P0, PT, R6, UR6, PT ;  /* 0x0000000606007c0c */ /* 0x001fc4000bf01070 */
[----:B------:R-:W-:Y:S02]  /*26b0*/  IADD3 R3, P1, PT, R6, UR4, RZ ;  /* 0x0000000406037c10 */ /* 0x000fe4000ff3e0ff */
[----:B------:R-:W-:-:S03]  /*26c0*/  ISETP.GT.AND.EX P0, PT, R5, RZ, PT, P0 ;  /* 0x000000ff0500720c */ /* 0x000fc60003f04300 */
[----:B------:R-:W-:Y:S01]  /*26d0*/  IMAD.X R4, RZ, RZ, UR5, P1 ;  /* 0x00000005ff047e24 */ /* 0x000fe200088e06ff */
[----:B-1----:R-:W-:-:S04]  /*26e0*/  LEA R2, P1, R3, UR12, 0x2 ;  /* 0x0000000c03027c11 */ /* 0x002fc8000f8210ff */
[----:B------:R-:W-:-:S05]  /*26f0*/  LEA.HI.X R3, R3, UR13, R4, 0x2, P1 ;  /* 0x0000000d03037c11 */ /* 0x000fca00088f1404 */
[----:B------:R-:W-:Y:S05]  /*2700*/  @!P0 BRA `(.L_x_624) ;  /* 0x0000001000948947 */ /* 0x000fea0003800000 */
[----:B------:R-:W2:Y:S01]  /*2710*/  LDG.E R9, desc[UR10][R2.64] ;  /* 0x0000000a02097981 */ /* 0x000ea2000c1e1900 */
[----:B------:R-:W2:Y:S01]  /*2720*/  LDC.64 R4, c[0x0][0x398] ;  /* 0x0000e600ff047b82 */ /* 0x000ea20000000a00 */
[----:B------:R-:W-:Y:S01]  /*2730*/  ISETP.GE.U32.AND P1, PT, R17, 0xf, PT ;  /* 0x0000000f1100780c */ /* 0x000fe20003f26070 */
[----:B------:R-:W-:Y:S01]  /*2740*/  IMAD.MOV.U32 R7, RZ, RZ, RZ ;  /* 0x000000ffff077224 */ /* 0x000fe200078e00ff */
[----:B------:R-:W-:Y:S01]  /*2750*/  ISETP.NE.AND P0, PT, R13, RZ, PT ;  /* 0x000000ff0d00720c */ /* 0x000fe20003f05270 */
[----:B--2---:R-:W-:-:S04]  /*2760*/  IMAD.WIDE R4, R9, 0x4, R4 ;  /* 0x0000000409047825 */ /* 0x004fc800078e0204 */
[----:B------:R-:W-:-:S06]  /*2770*/  IMAD R8, R9, R0, RZ ;  /* 0x0000000009087224 */ /* 0x000fcc00078e02ff */
[----:B------:R-:W-:Y:S05]  /*2780*/  @!P1 BRA `(.L_x_625) ;  /* 0x00000008003c9947 */ /* 0x000fea0003800000 */
[----:B------:R-:W0:Y:S01]  /*2790*/  LDCU.64 UR4, c[0x0][0x3a0] ;  /* 0x00007400ff0477ac */ /* 0x000e220008000a00 */
[----:B------:R-:W-:Y:S01]  /*27a0*/  LOP3.LUT R7, R0, 0x7ffffff0, RZ, 0xc0, !PT ;  /* 0x7ffffff000077812 */ /* 0x000fe200078ec0ff */
[----:B------:R-:W-:-:S04]  /*27b0*/  IMAD.MOV.U32 R9, RZ, RZ, R8 ;  /* 0x000000ffff097224 */ /* 0x000fc800078e0008 */
[----:B------:R-:W-:Y:S01]  /*27c0*/  IMAD.MOV R12, RZ, RZ, -R7 ;  /* 0x000000ffff0c7224 */ /* 0x000fe200078e0a07 */
[----:B0-----:R-:W-:-:S03]  /*27d0*/  UIADD3 UR7, UP0, UPT, UR4, 0x3c, URZ ;  /* 0x0000003c04077890 */ /* 0x001fc6000ff1e0ff */
[----:B------:R-:W-:Y:S01]  /*27e0*/  UMOV UR4, URZ ;  /* 0x000000ff00047c82 */ /* 0x000fe20008000000 */
[----:B------:R-:W-:-:S03]  /*27f0*/  UIADD3.X UR8, UPT, UPT, URZ, UR5, URZ, UP0, !UPT ;  /* 0x00000005ff087290 */ /* 0x000fc600087fe4ff */
[----:B------:R-:W-:-:S09]  /*2800*/  UMOV UR5, URZ ;  /* 0x000000ff00057c82 */ /* 0x000fd20008000000 */
.L_x_626:
[----:B0-----:R-:W0:Y:S01]  /*2810*/  LDC.64 R10, c[0x0][0x3a8] ;  /* 0x0000ea00ff0a7b82 */ /* 0x001e220000000a00 */
[----:B------:R-:W2:Y:S01]  /*2820*/  LDG.E R19, desc[UR10][R4.64] ;  /* 0x0000000a04137981 */ /* 0x000ea2000c1e1900 */
[----:B0-----:R-:W-:-:S05]  /*2830*/  IMAD.WIDE R10, R9, 0x4, R10 ;  /* 0x00000004090a7825 */ /* 0x001fca00078e020a */
[----:B------:R-:W3:Y:S01]  /*2840*/  LDG.E R21, desc[UR10][R10.64] ;  /* 0x0000000a0a157981 */ /* 0x000ee2000c1e1900 */
[----:B------:R-:W-:Y:S02]  /*2850*/  IMAD.U32 R14, RZ, RZ, UR7 ;  /* 0x00000007ff0e7e24 */ /* 0x000fe4000f8e00ff */
        /* <DEDUP_REMOVED lines=130> */
.L_x_625:
[----:B------:R-:W-:Y:S05]  /*3080*/  @!P0 BRA `(.L_x_624) ;  /* 0x0000000800348947 */ /* 0x000fea0003800000 */
[----:B------:R-:W-:Y:S02]  /*3090*/  ISETP.GE.U32.AND P1, PT, R13, 0x8, PT ;  /* 0x000000080d00780c */ /* 0x000fe40003f26070 */
[----:B------:R-:W-:-:S11]  /*30a0*/  ISETP.NE.AND P0, PT, R16, RZ, PT ;  /* 0x000000ff1000720c */ /* 0x000fd60003f05270 */
[----:B------:R-:W-:Y:S05]  /*30b0*/  @!P1 BRA `(.L_x_627) ;  /* 0x00000004000c9947 */ /* 0x000fea0003800000 */
[----:B------:R-:W1:Y:S01]  /*30c0*/  LDC.64 R10, c[0x0][0x3a8] ;  /* 0x0000ea00ff0a7b82 */ /* 0x000e620000000a00 */
[----:B0-----:R-:W-:Y:S01]  /*30d0*/  IMAD.IADD R15, R8, 0x1, R7 ;  /* 0x00000001080f7824 */ /* 0x001fe200078e0207 */
[----:B------:R-:W2:Y:S01]  /*30e0*/  LDG.E R9, desc[UR10][R4.64] ;  /* 0x0000000a04097981 */ /* 0x000ea2000c1e1900 */
[----:B------:R-:W0:Y:S02]  /*30f0*/  LDCU.64 UR4, c[0x0][0x3a0] ;  /* 0x00007400ff0477ac */ /* 0x000e240008000a00 */
[----:B-1----:R-:W-:-:S03]  /*3100*/  IMAD.WIDE R10, R15, 0x4, R10 ;  /* 0x000000040f0a7825 */ /* 0x002fc600078e020a */
[----:B------:R-:W1:Y:S02]  /*3110*/  LDC.64 R14, c[0x0][0x3a0] ;  /* 0x0000e800ff0e7b82 */ /* 0x000e640000000a00 */
[----:B------:R-:W3:Y:S01]  /*3120*/  LDG.E R21, desc[UR10][R10.64] ;  /* 0x0000000a0a157981 */ /* 0x000ee2000c1e1900 */
[----:B--2---:R-:W-:-:S04]  /*3130*/  IMAD R9, R9, R0, R7 ;  /* 0x0000000009097224 */ /* 0x004fc800078e0207 */
[----:B-1----:R-:W-:-:S05]  /*3140*/  IMAD.WIDE R14, R9, 0x4, R14 ;  /* 0x00000004090e7825 */ /* 0x002fca00078e020e */
        /* <DEDUP_REMOVED lines=10> */
[----:B-1----:R-:W3:Y:S01]  /*31f0*/  LDG.E R21, desc[UR10][R10.64+0x8] ;  /* 0x0000080a0a157981 */ /* 0x002ee2000c1e1900 */
        /* <DEDUP_REMOVED lines=45> */
[----:B---3--:R1:W-:Y:S01]  /*34d0*/  REDG.E.ADD.F32.FTZ.RN.STRONG.GPU desc[UR10][R18.64+0x1c], R23 ;  /* 0x00001c17120079a6 */ /* 0x0083e2000c12f30a */
[----:B------:R-:W-:-:S07]  /*34e0*/  VIADD R7, R7, 0x8 ;  /* 0x0000000807077836 */ /* 0x000fce0000000000 */
.L_x_627:
[----:B------:R-:W-:Y:S05]  /*34f0*/  @!P0 BRA `(.L_x_624) ;  /* 0x0000000400188947 */ /* 0x000fea0003800000 */
[----:B------:R-:W-:Y:S02]  /*3500*/  ISETP.GE.U32.AND P1, PT, R16, 0x4, PT ;  /* 0x000000041000780c */ /* 0x000fe40003f26070 */
[----:B------:R-:W-:-:S04]  /*3510*/  LOP3.LUT R12, R0, 0x3, RZ, 0xc0, !PT ;  /* 0x00000003000c7812 */ /* 0x000fc800078ec0ff */
[----:B------:R-:W-:-:S07]  /*3520*/  ISETP.NE.AND P0, PT, R12, RZ, PT ;  /* 0x000000ff0c00720c */ /* 0x000fce0003f05270 */
[----:B------:R-:W-:Y:S06]  /*3530*/  @!P1 BRA `(.L_x_628) ;  /* 0x00000000008c9947 */ /* 0x000fec0003800000 */
[----:B------:R-:W2:Y:S01]  /*3540*/  LDC.64 R10, c[0x0][0x3a8] ;  /* 0x0000ea00ff0a7b82 */ /* 0x000ea20000000a00 */
[----:B01----:R-:W-:Y:S01]  /*3550*/  IMAD.IADD R15, R8, 0x1, R7 ;  /* 0x00000001080f7824 */ /* 0x003fe200078e0207 */
[----:B------:R-:W3:Y:S01]  /*3560*/  LDG.E R9, desc[UR10][R4.64] ;  /* 0x0000000a04097981 */ /* 0x000ee2000c1e1900 */
[----:B------:R-:W0:Y:S02]  /*3570*/  LDCU.64 UR4, c[0x0][0x3a0] ;  /* 0x00007400ff0477ac */ /* 0x000e240008000a00 */
[----:B--2---:R-:W-:-:S03]  /*3580*/  IMAD.WIDE R10, R15, 0x4, R10 ;  /* 0x000000040f0a7825 */ /* 0x004fc600078e020a */
[----:B------:R-:W1:Y:S02]  /*3590*/  LDC.64 R14, c[0x0][0x3a0] ;  /* 0x0000e800ff0e7b82 */ /* 0x000e640000000a00 */
[----:B------:R-:W2:Y:S01]  /*35a0*/  LDG.E R21, desc[UR10][R10.64] ;  /* 0x0000000a0a157981 */ /* 0x000ea2000c1e1900 */
[----:B---3--:R-:W-:-:S04]  /*35b0*/  IMAD R9, R9, R0, R7 ;  /* 0x0000000009097224 */ /* 0x008fc800078e0207 */
[----:B-1----:R-:W-:-:S05]  /*35c0*/  IMAD.WIDE R14, R9, 0x4, R14 ;  /* 0x00000004090e7825 */ /* 0x002fca00078e020e */
[----:B--2---:R1:W-:Y:S04]  /*35d0*/  REDG.E.ADD.F32.FTZ.RN.STRONG.GPU desc[UR10][R14.64], R21 ;  /* 0x000000150e0079a6 */ /* 0x0043e8000c12f30a */
        /* <DEDUP_REMOVED lines=16> */
[----:B------:R-:W0:Y:S04]  /*36e0*/  LDG.E R9, desc[UR10][R4.64] ;  /* 0x0000000a04097981 */ /* 0x000e28000c1e1900 */
[----:B------:R-:W3:Y:S01]  /*36f0*/  LDG.E R25, desc[UR10][R10.64+0xc] ;  /* 0x00000c0a0a197981 */ /* 0x000ee2000c1e1900 */
[----:B0-----:R-:W-:-:S05]  /*3700*/  IMAD R18, R9, R0, RZ ;  /* 0x0000000009127224 */ /* 0x001fca00078e02ff */
[----:B------:R-:W-:-:S04]  /*3710*/  IADD3 R9, P1, PT, R7, R18, RZ ;  /* 0x0000001207097210 */ /* 0x000fc80007f3e0ff */
[----:B------:R-:W-:Y:S02]  /*3720*/  LEA.HI.X.SX32 R20, R18, RZ, 0x1, P1 ;  /* 0x000000ff12147211 */ /* 0x000fe400008f0eff */
[----:B------:R-:W-:-:S04]  /*3730*/  LEA R18, P1, R9, UR4, 0x2 ;  /* 0x0000000409127c11 */ /* 0x000fc8000f8210ff */
[----:B------:R-:W-:-:S05]  /*3740*/  LEA.HI.X R19, R9, UR5, R20, 0x2, P1 ;  /* 0x0000000509137c11 */ /* 0x000fca00088f1414 */
[----:B---3--:R2:W-:Y:S01]  /*3750*/  REDG.E.ADD.F32.FTZ.RN.STRONG.GPU desc[UR10][R18.64+0xc], R25 ;  /* 0x00000c19120079a6 */ /* 0x0085e2000c12f30a */
[----:B------:R-:W-:-:S07]  /*3760*/  VIADD R7, R7, 0x4 ;  /* 0x0000000407077836 */ /* 0x000fce0000000000 */
.L_x_628:
[----:B------:R-:W-:Y:S05]  /*3770*/  @!P0 BRA `(.L_x_624) ;  /* 0x0000000000788947 */ /* 0x000fea0003800000 */
[----:B------:R-:W3:Y:S01]  /*3780*/  LDC.64 R10, c[0x0][0x3a8] ;  /* 0x0000ea00ff0a7b82 */ /* 0x000ee20000000a00 */
[----:B------:R-:W-:Y:S01]  /*3790*/  IMAD.IADD R9, R8, 0x1, R7 ;  /* 0x0000000108097824 */ /* 0x000fe200078e0207 */
[----:B012---:R-:W2:Y:S03]  /*37a0*/  LDG.E R14, desc[UR10][R4.64] ;  /* 0x0000000a040e7981 */ /* 0x007ea6000c1e1900 */
[----:B---3--:R-:W-:-:S03]  /*37b0*/  IMAD.WIDE R8, R9, 0x4, R10 ;  /* 0x0000000409087825 */ /* 0x008fc600078e020a */
[----:B------:R-:W0:Y:S02]  /*37c0*/  LDC.64 R10, c[0x0][0x3a0] ;  /* 0x0000e800ff0a7b82 */ /* 0x000e240000000a00 */
[----:B------:R-:W3:Y:S01]  /*37d0*/  LDG.E R19, desc[UR10][R8.64] ;  /* 0x0000000a08137981 */ /* 0x000ee2000c1e1900 */
[----:B------:R-:W-:Y:S01]  /*37e0*/  ISETP.NE.AND P0, PT, R12, 0x1, PT ;  /* 0x000000010c00780c */ /* 0x000fe20003f05270 */
[----:B--2---:R-:W-:-:S04]  /*37f0*/  IMAD R15, R14, R0, R7 ;  /* 0x000000000e0f7224 */ /* 0x004fc800078e0207 */
[----:B0-----:R-:W-:-:S05]  /*3800*/  IMAD.WIDE R10, R15, 0x4, R10 ;  /* 0x000000040f0a7825 */ /* 0x001fca00078e020a */
[----:B---3--:R3:W-:Y:S03]  /*3810*/  REDG.E.ADD.F32.FTZ.RN.STRONG.GPU desc[UR10][R10.64], R19 ;  /* 0x000000130a0079a6 */ /* 0x0087e6000c12f30a */
[----:B------:R-:W-:Y:S05]  /*3820*/  @!P0 BRA `(.L_x_624) ;  /* 0x00000000004c8947 */ /* 0x000fea0003800000 */
[----:B---3--:R-:W2:Y:S01]  /*3830*/  LDG.E R11, desc[UR10][R4.64] ;  /* 0x0000000a040b7981 */ /* 0x008ea2000c1e1900 */
[----:B------:R-:W0:Y:S03]  /*3840*/  LDCU.64 UR4, c[0x0][0x3a0] ;  /* 0x00007400ff0477ac */ /* 0x000e260008000a00 */
[----:B------:R-:W3:Y:S01]  /*3850*/  LDG.E R15, desc[UR10][R8.64+0x4] ;  /* 0x0000040a080f7981 */ /* 0x000ee2000c1e1900 */
[----:B--2---:R-:W-:-:S05]  /*3860*/  IMAD R10, R11, R0, RZ ;  /* 0x000000000b0a7224 */ /* 0x004fca00078e02ff */
[----:B------:R-:W-:-:S04]  /*3870*/  IADD3 R11, P0, PT, R10, R7, RZ ;  /* 0x000000070a0b7210 */ /* 0x000fc80007f1e0ff */
[----:B------:R-:W-:Y:S02]  /*3880*/  LEA.HI.X.SX32 R14, R10, RZ, 0x1, P0 ;  /* 0x000000ff0a0e7211 */ /* 0x000fe400000f0eff */
[----:B0-----:R-:W-:-:S04]  /*3890*/  LEA R10, P0, R11, UR4, 0x2 ;  /* 0x000000040b0a7c11 */ /* 0x001fc8000f8010ff */
[----:B------:R-:W-:Y:S02]  /*38a0*/  LEA.HI.X R11, R11, UR5, R14, 0x2, P0 ;  /* 0x000000050b0b7c11 */ /* 0x000fe400080f140e */
[----:B------:R-:W-:-:S03]  /*38b0*/  ISETP.NE.AND P0, PT, R12, 0x2, PT ;  /* 0x000000020c00780c */ /* 0x000fc60003f05270 */
[----:B---3--:R4:W-:Y:S10]  /*38c0*/  REDG.E.ADD.F32.FTZ.RN.STRONG.GPU desc[UR10][R10.64+0x4], R15 ;  /* 0x0000040f0a0079a6 */ /* 0x0089f4000c12f30a */
[----:B------:R-:W-:Y:S05]  /*38d0*/  @!P0 BRA `(.L_x_624) ;  /* 0x0000000000208947 */ /* 0x000fea0003800000 */
[----:B------:R-:W4:Y:S04]  /*38e0*/  LDG.E R5, desc[UR10][R4.64] ;  /* 0x0000000a04057981 */ /* 0x000f28000c1e1900 */
[----:B------:R-:W2:Y:S01]  /*38f0*/  LDG.E R9, desc[UR10][R8.64+0x8] ;  /* 0x0000080a08097981 */ /* 0x000ea2000c1e1900 */
[----:B----4-:R-:W-:-:S05]  /*3900*/  IMAD R10, R5, R0, RZ ;  /* 0x00000000050a7224 */ /* 0x010fca00078e02ff */
[----:B------:R-:W-:-:S04]  /*3910*/  IADD3 R7, P0, PT, R10, R7, RZ ;  /* 0x000000070a077210 */ /* 0x000fc80007f1e0ff */
[----:B------:R-:W-:Y:S02]  /*3920*/  LEA.HI.X.SX32 R12, R10, RZ, 0x1, P0 ;  /* 0x000000ff0a0c7211 */ /* 0x000fe400000f0eff */
[----:B------:R-:W-:-:S04]  /*3930*/  LEA R10, P0, R7, UR4, 0x2 ;  /* 0x00000004070a7c11 */ /* 0x000fc8000f8010ff */
[----:B------:R-:W-:-:S05]  /*3940*/  LEA.HI.X R11, R7, UR5, R12, 0x2, P0 ;  /* 0x00000005070b7c11 */ /* 0x000fca00080f140c */
[----:B--2---:R0:W-:Y:S04]  /*3950*/  REDG.E.ADD.F32.FTZ.RN.STRONG.GPU desc[UR10][R10.64+0x8], R9 ;  /* 0x000008090a0079a6 */ /* 0x0041e8000c12f30a */
.L_x_624:
[----:B------:R-:W-:Y:S05]  /*3960*/  BSYNC.RECONVERGENT B0 ;  /* 0x0000000000007941 */ /* 0x000fea0003800200 */
.L_x_623:
[----:B------:R-:W-:Y:S02]  /*3970*/  VIADD R6, R6, 0x100 ;  /* 0x0000010006067836 */ /* 0x000fe40000000000 */
[----:B------:R-:W-:-:S03]  /*3980*/  IMAD.U32 R4, RZ, RZ, UR9 ;  /* 0x00000009ff047e24 */ /* 0x000fc6000f8e00ff */
[----:B------:R-:W-:-:S04]  /*3990*/  ISETP.LT.U32.AND P0, PT, R6, UR6, PT ;  /* 0x0000000606007c0c */ /* 0x000fc8000bf01070 */
[----:B------:R-:W-:-:S13]  /*39a0*/  ISETP.GT.AND.EX P0, PT, R4, RZ, PT, P0 ;  /* 0x000000ff0400720c */ /* 0x000fda0003f04300 */
[----:B------:R-:W-:Y:S05]  /*39b0*/  @!P0 EXIT ;  /* 0x000000000000894d */ /* 0x000fea0003800000 */
[----:B------:R-:W5:Y:S01]  /*39c0*/  LDG.E R3, desc[UR10][R2.64+0x400] ;  /* 0x0004000a02037981 */ /* 0x000f62000c1e1900 */
[----:B------:R-:W5:Y:S01]  /*39d0*/  LDC.64 R4, c[0x0][0x398] ;  /* 0x0000e600ff047b82 */ /* 0x000f620000000a00 */
[----:B------:R-:W-:Y:S01]  /*39e0*/  ISETP.GE.U32.AND P1, PT, R17, 0xf, PT ;  /* 0x0000000f1100780c */ /* 0x000fe20003f26070 */
[----:B------:R-:W-:Y:S01]  /*39f0*/  IMAD.MOV.U32 R7, RZ, RZ, RZ ;  /* 0x000000ffff077224 */ /* 0x000fe200078e00ff */
[----:B------:R-:W-:Y:S01]  /*3a00*/  ISETP.NE.AND P0, PT, R13, RZ, PT ;  /* 0x000000ff0d00720c */ /* 0x000fe20003f05270 */
[----:B-----5:R-:W-:-:S04]  /*3a10*/  IMAD.WIDE R4, R3, 0x4, R4 ;  /* 0x0000000403047825 */ /* 0x020fc800078e0204 */
[----:B------:R-:W-:-:S06]  /*3a20*/  IMAD R6, R3, R0, RZ ;  /* 0x0000000003067224 */ /* 0x000fcc00078e02ff */
[----:B------:R-:W-:Y:S05]  /*3a30*/  @!P1 BRA `(.L_x_629) ;  /* 0x0000000800489947 */ /* 0x000fea0003800000 */
[----:B------:R-:W5:Y:S01]  /*3a40*/  LDCU.128 UR4, c[0x0][0x3a0] ;  /* 0x00007400ff0477ac */ /* 0x000f620008000c00 */
[----:B------:R-:W-:Y:S01]  /*3a50*/  LOP3.LUT R7, R0, 0x7ffffff0, RZ, 0xc0, !PT ;  /* 0x7ffffff000077812 */ /* 0x000fe200078ec0ff */
[----:B------:R-:W-:-:S04]  /*3a60*/  IMAD.MOV.U32 R8, RZ, RZ, R6 ;  /* 0x000000ffff087224 */ /* 0x000fc800078e0006 */
[----:B0-----:R-:W-:Y:S01]  /*3a70*/  IMAD.MOV R9, RZ, RZ, -R7 ;  /* 0x000000ffff097224 */ /* 0x001fe200078e0a07 */
[----:B-----5:R-:W-:Y:S02]  /*3a80*/  UIADD3 UR8, UP0, UPT, UR4, 0x3c, URZ ;  /* 0x0000003c04087890 */ /* 0x020fe4000ff1e0ff */
[----:B------:R-:W-:Y:S02]  /*3a90*/  UIADD3 UR9, UP1, UPT, UR6, 0x20, URZ ;  /* 0x0000002006097890 */ /* 0x000fe4000ff3e0ff */
[----:B------:R-:W-:Y:S02]  /*3aa0*/  UIADD3.X UR6, UPT, UPT, URZ, UR5, URZ, UP0, !UPT ;  /* 0x00000005ff067290 */ /* 0x000fe400087fe4ff */
[----:B------:R-:W-:Y:S01]  /*3ab0*/  UIADD3.X UR7, UPT, UPT, URZ, UR7, URZ, UP1, !UPT ;  /* 0x00000007ff077290 */ /* 0x000fe20008ffe4ff */
[----:B------:R-:W-:Y:S01]  /*3ac0*/  UMOV UR4, URZ ;  /* 0x000000ff00047c82 */ /* 0x000fe20008000000 */
[----:B------:R-:W-:-:S10]  /*3ad0*/  UMOV UR5, URZ ;  /* 0x000000ff00057c82 */ /* 0x000fd40008000000 */
.L_x_630:
[----:B------:R-:W-:Y:S01]  /*3ae0*/  IMAD.U32 R2, RZ, RZ, UR9 ;  /* 0x00000009ff027e24 */ /* 0x000fe2000f8e00ff */
[----:B012-4-:R-:W2:Y:S01]  /*3af0*/  LDG.E R15, desc[UR10][R4.64] ;  /* 0x0000000a040f7981 */ /* 0x017ea2000c1e1900 */
[----:B------:R-:W-:Y:S02]  /*3b00*/  IMAD.U32 R3, RZ, RZ, UR7 ;  /* 0x00000007ff037e24 */ /* 0x000fe4000f8e00ff */
[----:B------:R-:W-:-:S05]  /*3b10*/  IMAD.WIDE R2, R8, 0x4, R2 ;  /* 0x0000000408027825 */ /* 0x000fca00078e0202 */
[----:B------:R-:W4:Y:S01]  /*3b20*/  LDG.E R17, desc[UR10][R2.64+-0x20] ;  /* 0xffffe00a02117981 */ /* 0x000f22000c1e1900 */
[----:B---3--:R-:W-:Y:S02]  /*3b30*/  IMAD.U32 R10, RZ, RZ, UR8 ;  /* 0x00000008ff0a7e24 */ /* 0x008fe4000f8e00ff */
[----:B------:R-:W-:Y:S02]  /*3b40*/  IMAD.U32 R11, RZ, RZ, UR6 ;  /* 0x00000006ff0b7e24 */ /* 0x000fe4000f8e00ff */
[----:B--2---:R-:W-:-:S04]  /*3b50*/  IMAD R15, R15, R0, UR4 ;  /* 0x000000040f0f7e24 */ /* 0x004fc8000f8e0200 */
[----:B------:R-:W-:-:S05]  /*3b60*/  IMAD.WIDE R10, R15, 0x4, R10 ;  /* 0x000000040f0a7825 */ /* 0x000fca00078e020a */
[----:B----4-:R0:W-:Y:S04]  /*3b70*/  REDG.E.ADD.F32.FTZ.RN.STRONG.GPU desc[UR10][R10.64+-0x3c], R17 ;  /* 0xffffc4110a0079a6 */ /* 0x0101e8000c12f30a */
        /* <DEDUP_REMOVED lines=126> */
.L_x_629:
[----:B------:R-:W-:Y:S05]  /*4360*/  @!P0 EXIT ;  /* 0x000000000000894d */ /* 0x000fea0003800000 */
[----:B------:R-:W-:Y:S02]  /*4370*/  ISETP.GE.U32.AND P1, PT, R13, 0x8, PT ;  /* 0x000000080d00780c */ /* 0x000fe40003f26070 */
[----:B------:R-:W-:-:S11]  /*4380*/  ISETP.NE.AND P0, PT, R16, RZ, PT ;  /* 0x000000ff1000720c */ /* 0x000fd60003f05270 */
[----:B------:R-:W-:Y:S05]  /*4390*/  @!P1 BRA `(.L_x_631) ;  /* 0x00000004000c9947 */ /* 0x000fea0003800000 */
[----:B------:R-:W5:Y:S01]  /*43a0*/  LDC.64 R2, c[0x0][0x3a8] ;  /* 0x0000ea00ff027b82 */ /* 0x000f620000000a00 */
[----:B0-----:R-:W-:Y:S01]  /*43b0*/  IMAD.IADD R9, R6, 0x1, R7 ;  /* 0x0000000106097824 */ /* 0x001fe200078e0207 */
[----:B---34-:R-:W3:Y:S01]  /*43c0*/  LDG.E R10, desc[UR10][R4.64] ;  /* 0x0000000a040a7981 */ /* 0x018ee2000c1e1900 */
[----:B------:R-:W0:Y:S02]  /*43d0*/  LDCU.64 UR4, c[0x0][0x3a0] ;  /* 0x00007400ff0477ac */ /* 0x000e240008000a00 */
[----:B-----5:R-:W-:-:S03]  /*43e0*/  IMAD.WIDE R2, R9, 0x4, R2 ;  /* 0x0000000409027825 */ /* 0x020fc600078e0202 */
[----:B------:R-:W4:Y:S02]  /*43f0*/  LDC.64 R8, c[0x0][0x3a0] ;  /* 0x0000e800ff087b82 */ /* 0x000f240000000a00 */
[----:B------:R-:W5:Y:S01]  /*4400*/  LDG.E R13, desc[UR10][R2.64] ;  /* 0x0000000a020d7981 */ /* 0x000f62000c1e1900 */
[----:B---3--:R-:W-:-:S04]  /*4410*/  IMAD R11, R10, R0, R7 ;  /* 0x000000000a0b7224 */ /* 0x008fc800078e0207 */
[----:B----4-:R-:W-:-:S05]  /*4420*/  IMAD.WIDE R8, R11, 0x4, R8 ;  /* 0x000000040b087825 */ /* 0x010fca00078e0208 */
[----:B-----5:R3:W-:Y:S04]  /*4430*/  REDG.E.ADD.F32.FTZ.RN.STRONG.GPU desc[UR10][R8.64], R13 ;  /* 0x0000000d080079a6 */ /* 0x0207e8000c12f30a */
[----:B------:R-:W4:Y:S04]  /*4440*/  LDG.E R11, desc[UR10][R4.64] ;  /* 0x0000000a040b7981 */ /* 0x000f28000c1e1900 */
[----:B-12---:R-:W2:Y:S01]  /*4450*/  LDG.E R15, desc[UR10][R2.64+0x4] ;  /* 0x0000040a020f7981 */ /* 0x006ea2000c1e1900 */
[----:B----4-:R-:W-:-:S05]  /*4460*/  IMAD R10, R11, R0, RZ ;  /* 0x000000000b0a7224 */ /* 0x010fca00078e02ff */
[----:B------:R-:W-:-:S04]  /*4470*/  IADD3 R11, P1, PT, R7, R10, RZ ;  /* 0x0000000a070b7210 */ /* 0x000fc80007f3e0ff */
[----:B------:R-:W-:Y:S02]  /*4480*/  LEA.HI.X.SX32 R12, R10, RZ, 0x1, P1 ;  /* 0x000000ff0a0c7211 */ /* 0x000fe400008f0eff */
[----:B0-----:R-:W-:-:S04]  /*4490*/  LEA R10, P1, R11, UR4, 0x2 ;  /* 0x000000040b0a7c11 */ /* 0x001fc8000f8210ff */
[----:B------:R-:W-:-:S05]  /*44a0*/  LEA.HI.X R11, R11, UR5, R12, 0x2, P1 ;  /* 0x000000050b0b7c11 */ /* 0x000fca00088f140c */
[----:B--2---:R0:W-:Y:S04]  /*44b0*/  REDG.E.ADD.F32.FTZ.RN.STRONG.GPU desc[UR10][R10.64+0x4], R15 ;  /* 0x0000040f0a0079a6 */ /* 0x0041e8000c12f30a */
[----:B------:R-:W2:Y:S04]  /*44c0*/  LDG.E R17, desc[UR10][R4.64] ;  /* 0x0000000a04117981 */ /* 0x000ea8000c1e1900 */
[----:B---3--:R-:W3:Y:S01]  /*44d0*/  LDG.E R13, desc[UR10][R2.64+0x8] ;  /* 0x0000080a020d7981 */ /* 0x008ee2000c1e1900 */
        /* <DEDUP_REMOVED lines=21> */
[----:B--2---:R1:W-:Y:S04]  /*4630*/  REDG.E.ADD.F32.FTZ.RN.STRONG.GPU desc[UR10][R8.64+0x10], R17 ;  /* 0x00001011080079a6 */ /* 0x0043e8000c12f30a */
        /* <DEDUP_REMOVED lines=23> */
[----:B--2---:R1:W-:Y:S01]  /*47b0*/  REDG.E.ADD.F32.FTZ.RN.STRONG.GPU desc[UR10][R10.64+0x1c], R17 ;  /* 0x00001c110a0079a6 */ /* 0x0043e2000c12f30a */
[----:B------:R-:W-:-:S07]  /*47c0*/  VIADD R7, R7, 0x8 ;  /* 0x0000000807077836 */ /* 0x000fce0000000000 */
.L_x_631:
[----:B------:R-:W-:Y:S05]  /*47d0*/  @!P0 EXIT ;  /* 0x000000000000894d */ /* 0x000fea0003800000 */
[----:B------:R-:W-:Y:S02]  /*47e0*/  ISETP.GE.U32.AND P1, PT, R16, 0x4, PT ;  /* 0x000000041000780c */ /* 0x000fe40003f26070 */
[----:B------:R-:W-:-:S04]  /*47f0*/  LOP3.LUT R12, R0, 0x3, RZ, 0xc0, !PT ;  /* 0x00000003000c7812 */ /* 0x000fc800078ec0ff */
[----:B------:R-:W-:-:S07]  /*4800*/  ISETP.NE.AND P0, PT, R12, RZ, PT ;  /* 0x000000ff0c00720c */ /* 0x000fce0003f05270 */
[----:B------:R-:W-:Y:S06]  /*4810*/  @!P1 BRA `(.L_x_632) ;  /* 0x00000000008c9947 */ /* 0x000fec0003800000 */
[----:B------:R-:W5:Y:S01]  /*4820*/  LDC.64 R2, c[0x0][0x3a8] ;  /* 0x0000ea00ff027b82 */ /* 0x000f620000000a00 */
[----:B01----:R-:W-:Y:S01]  /*4830*/  IMAD.IADD R9, R6, 0x1, R7 ;  /* 0x0000000106097824 */ /* 0x003fe200078e0207 */
[----:B---34-:R-:W3:Y:S01]  /*4840*/  LDG.E R10, desc[UR10][R4.64] ;  /* 0x0000000a040a7981 */ /* 0x018ee2000c1e1900 */
[----:B------:R-:W0:Y:S02]  /*4850*/  LDCU.64 UR4, c[0x0][0x3a0] ;  /* 0x00007400ff0477ac */ /* 0x000e240008000a00 */
[----:B-----5:R-:W-:-:S03]  /*4860*/  IMAD.WIDE R2, R9, 0x4, R2 ;  /* 0x0000000409027825 */ /* 0x020fc600078e0202 */
[----:B------:R-:W1:Y:S02]  /*4870*/  LDC.64 R8, c[0x0][0x3a0] ;  /* 0x0000e800ff087b82 */ /* 0x000e640000000a00 */
[----:B------:R-:W4:Y:S01]  /*4880*/  LDG.E R13, desc[UR10][R2.64] ;  /* 0x0000000a020d7981 */ /* 0x000f22000c1e1900 */
[----:B---3--:R-:W-:-:S04]  /*4890*/  IMAD R11, R10, R0, R7 ;  /* 0x000000000a0b7224 */ /* 0x008fc800078e0207 */
[----:B-1----:R-:W-:-:S05]  /*48a0*/  IMAD.WIDE R8, R11, 0x4, R8 ;  /* 0x000000040b087825 */ /* 0x002fca00078e0208 */
[----:B----4-:R1:W-:Y:S04]  /*48b0*/  REDG.E.ADD.F32.FTZ.RN.STRONG.GPU desc[UR10][R8.64], R13 ;  /* 0x0000000d080079a6 */ /* 0x0103e8000c12f30a */
[----:B------:R-:W3:Y:S04]  /*48c0*/  LDG.E R11, desc[UR10][R4.64] ;  /* 0x0000000a040b7981 */ /* 0x000ee8000c1e1900 */
[----:B--2---:R-:W2:Y:S01]  /*48d0*/  LDG.E R15, desc[UR10][R2.64+0x4] ;  /* 0x0000040a020f7981 */ /* 0x004ea2000c1e1900 */
[----:B---3--:R-:W-:-:S05]  /*48e0*/  IMAD R10, R11, R0, RZ ;  /* 0x000000000b0a7224 */ /* 0x008fca00078e02ff */
[----:B------:R-:W-:-:S04]  /*48f0*/  IADD3 R11, P1, PT, R7, R10, RZ ;  /* 0x0000000a070b7210 */ /* 0x000fc80007f3e0ff */
[----:B------:R-:W-:Y:S02]  /*4900*/  LEA.HI.X.SX32 R14, R10, RZ, 0x1, P1 ;  /* 0x000000ff0a0e7211 */ /* 0x000fe400008f0eff */
[----:B0-----:R-:W-:-:S04]  /*4910*/  LEA R10, P1, R11, UR4, 0x2 ;  /* 0x000000040b0a7c11 */ /* 0x001fc8000f8210ff */
[----:B------:R-:W-:-:S05]  /*4920*/  LEA.HI.X R11, R11, UR5, R14, 0x2, P1 ;  /* 0x000000050b0b7c11 */ /* 0x000fca00088f140e */
[----:B--2---:R0:W-:Y:S04]  /*4930*/  REDG.E.ADD.F32.FTZ.RN.STRONG.GPU desc[UR10][R10.64+0x4], R15 ;  /* 0x0000040f0a0079a6 */ /* 0x0041e8000c12f30a */
        /* <DEDUP_REMOVED lines=17> */
.L_x_632:
[----:B------:R-:W-:Y:S05]  /*4a50*/  @!P0 EXIT ;  /* 0x000000000000894d */ /* 0x000fea0003800000 */
[----:B------:R-:W5:Y:S01]  /*4a60*/  LDC.64 R2, c[0x0][0x3a8] ;  /* 0x0000ea00ff027b82 */ /* 0x000f620000000a00 */
[----:B01----:R-:W-:Y:S02]  /*4a70*/  IMAD.IADD R9, R6, 0x1, R7 ;  /* 0x0000000106097824 */ /* 0x003fe400078e0207 */
[----:B------:R-:W3:Y:S02]  /*4a80*/  LDG.E R6, desc[UR10][R4.64] ;  /* 0x0000000a04067981 */ /* 0x000ee4000c1e1900 */
[----:B-----5:R-:W-:-:S03]  /*4a90*/  IMAD.WIDE R2, R9, 0x4, R2 ;  /* 0x0000000409027825 */ /* 0x020fc600078e0202 */
[----:B------:R-:W0:Y:S02]  /*4aa0*/  LDC.64 R8, c[0x0][0x3a0] ;  /* 0x0000e800ff087b82 */ /* 0x000e240000000a00 */
[----:B------:R-:W5:Y:S01]  /*4ab0*/  LDG.E R13, desc[UR10][R2.64] ;  /* 0x0000000a020d7981 */ /* 0x000f62000c1e1900 */
[----:B------:R-:W-:Y:S01]  /*4ac0*/  ISETP.NE.AND P0, PT, R12, 0x1, PT ;  /* 0x000000010c00780c */ /* 0x000fe20003f05270 */
[----:B---34-:R-:W-:-:S04]  /*4ad0*/  IMAD R11, R6, R0, R7 ;  /* 0x00000000060b7224 */ /* 0x018fc800078e0207 */
[----:B0-----:R-:W-:-:S05]  /*4ae0*/  IMAD.WIDE R8, R11, 0x4, R8 ;  /* 0x000000040b087825 */ /* 0x001fca00078e0208 */
[----:B-----5:R0:W-:Y:S03]  /*4af0*/  REDG.E.ADD.F32.FTZ.RN.STRONG.GPU desc[UR10][R8.64], R13 ;  /* 0x0000000d080079a6 */ /* 0x0201e6000c12f30a */
[----:B------:R-:W-:Y:S05]  /*4b00*/  @!P0 EXIT ;  /* 0x000000000000894d */ /* 0x000fea0003800000 */
[----:B0-----:R-:W3:Y:S01]  /*4b10*/  LDG.E R9, desc[UR10][R4.64] ;  /* 0x0000000a04097981 */ /* 0x001ee2000c1e1900 */
[----:B------:R-:W0:Y:S03]  /*4b20*/  LDCU.64 UR4, c[0x0][0x3a0] ;  /* 0x00007400ff0477ac */ /* 0x000e260008000a00 */
[----:B------:R-:W4:Y:S01]  /*4b30*/  LDG.E R11, desc[UR10][R2.64+0x4] ;  /* 0x0000040a020b7981 */ /* 0x000f22000c1e1900 */
[----:B------:R-:W-:Y:S01]  /*4b40*/  ISETP.NE.AND P1, PT, R12, 0x2, PT ;  /* 0x000000020c00780c */ /* 0x000fe20003f25270 */
[----:B---3--:R-:W-:-:S05]  /*4b50*/  IMAD R6, R9, R0, RZ ;  /* 0x0000000009067224 */ /* 0x008fca00078e02ff */
[----:B------:R-:W-:-:S04]  /*4b60*/  IADD3 R9, P0, PT, R6, R7, RZ ;  /* 0x0000000706097210 */ /* 0x000fc80007f1e0ff */
[----:B------:R-:W-:Y:S02]  /*4b70*/  LEA.HI.X.SX32 R6, R6, RZ, 0x1, P0 ;  /* 0x000000ff06067211 */ /* 0x000fe400000f0eff */
[----:B0-----:R-:W-:-:S04]  /*4b80*/  LEA R8, P0, R9, UR4, 0x2 ;  /* 0x0000000409087c11 */ /* 0x001fc8000f8010ff */
[----:B------:R-:W-:-:S05]  /*4b90*/  LEA.HI.X R9, R9, UR5, R6, 0x2, P0 ;  /* 0x0000000509097c11 */ /* 0x000fca00080f1406 */
[----:B----4-:R0:W-:Y:S01]  /*4ba0*/  REDG.E.ADD.F32.FTZ.RN.STRONG.GPU desc[UR10][R8.64+0x4], R11 ;  /* 0x0000040b080079a6 */ /* 0x0101e2000c12f30a */
[----:B------:R-:W-:Y:S05]  /*4bb0*/  @!P1 EXIT ;  /* 0x000000000000994d */ /* 0x000fea0003800000 */
[----:B------:R-:W3:Y:S04]  /*4bc0*/  LDG.E R5, desc[UR10][R4.64] ;  /* 0x0000000a04057981 */ /* 0x000ee8000c1e1900 */
[----:B------:R-:W4:Y:S01]  /*4bd0*/  LDG.E R3, desc[UR10][R2.64+0x8] ;  /* 0x0000080a02037981 */ /* 0x000f22000c1e1900 */
[----:B---3--:R-:W-:-:S05]  /*4be0*/  IMAD R0, R5, R0, RZ ;  /* 0x0000000005007224 */ /* 0x008fca00078e02ff */
[----:B------:R-:W-:-:S04]  /*4bf0*/  IADD3 R7, P0, PT, R0, R7, RZ ;  /* 0x0000000700077210 */ /* 0x000fc80007f1e0ff */
[----:B------:R-:W-:Y:S02]  /*4c00*/  LEA.HI.X.SX32 R0, R0, RZ, 0x1, P0 ;  /* 0x000000ff00007211 */ /* 0x000fe400000f0eff */
[----:B------:R-:W-:-:S04]  /*4c10*/  LEA R6, P0, R7, UR4, 0x2 ;  /* 0x0000000407067c11 */ /* 0x000fc8000f8010ff */
[----:B------:R-:W-:-:S05]  /*4c20*/  LEA.HI.X R7, R7, UR5, R0, 0x2, P0 ;  /* 0x0000000507077c11 */ /* 0x000fca00080f1400 */
[----:B----4-:R-:W-:Y:S01]  /*4c30*/  REDG.E.ADD.F32.FTZ.RN.STRONG.GPU desc[UR10][R6.64+0x8], R3 ;  /* 0x00000803060079a6 */ /* 0x010fe2000c12f30a */
[----:B------:R-:W-:Y:S05]  /*4c40*/  EXIT ;  /* 0x000000000000794d */ /* 0x000fea0003800000 */
.L_x_633:
        /* <DEDUP_REMOVED lines=11> */
.L_x_1464:


//--------------------- .text._ZN3cub18CUB_300001_SM_10006detail8for_each13static_kernelINS2_12policy_hub_t12policy_500_tElN6thrust24THRUST_300001_SM_1000_NS8cuda_cub6__fill7functorINS7_6detail15normal_iteratorINS7_10device_ptrIfEEEEiEEEEvT0_T1_ --------------------------
	.section	.text._ZN3cub18CUB_300001_SM_10006detail8for_each13static_kernelINS2_12policy_hub_t12policy_500_tElN6thrust24THRUST_300001_SM_1000_NS8cuda_cub6__fill7functorINS7_6detail15normal_iteratorINS7_10device_ptrIfEEEEiEEEEvT0_T1_,"ax",@progbits
	.align	128
        .global         _ZN3cub18CUB_300001_SM_10006detail8for_each13static_kernelINS2_12policy_hub_t12policy_500_tElN6thrust24THRUST_300001_SM_1000_NS8cuda_cub6__fill7functorINS7_6detail15normal_iteratorINS7_10device_ptrIfEEEEiEEEEvT0_T1_
        .type           _ZN3cub18CUB_300001_SM_10006detail8for_each13static_kernelINS2_12policy_hub_t12policy_500_tElN6thrust24THRUST_300001_SM_1000_NS8cuda_cub6__fill7functorINS7_6detail15normal_iteratorINS7_10device_ptrIfEEEEiEEEEvT0_T1_,@function
        .size           _ZN3cub18CUB_300001_SM_10006detail8for_each13static_kernelINS2_12policy_hub_t12policy_500_tElN6thrust24THRUST_300001_SM_1000_NS8cuda_cub6__fill7functorINS7_6detail15normal_iteratorINS7_10device_ptrIfEEEEiEEEEvT0_T1_,(.L_x_1465 - _ZN3cub18CUB_300001_SM_10006detail8for_each13static_kernelINS2_12policy_hub_t12policy_500_tElN6thrust24THRUST_300001_SM_1000_NS8cuda_cub6__fill7functorINS7_6detail15normal_iteratorINS7_10device_ptrIfEEEEiEEEEvT0_T1_)
        .other          _ZN3cub18CUB_300001_SM_10006detail8for_each13static_kernelINS2_12policy_hub_t12policy_500_tElN6thrust24THRUST_300001_SM_1000_NS8cuda_cub6__fill7functorINS7_6detail15normal_iteratorINS7_10device_ptrIfEEEEiEEEEvT0_T1_,@"STO_CUDA_ENTRY STV_DEFAULT"
_ZN3cub18CUB_300001_SM_10006detail8for_each13static_kernelINS2_12policy_hub_t12policy_500_tElN6thrust24THRUST_300001_SM_1000_NS8cuda_cub6__fill7functorINS7_6detail15normal_iteratorINS7_10device_ptrIfEEEEiEEEEvT0_T1_:
.text._ZN3cub18CUB_300001_SM_10006detail8for_each13static_kernelINS2_12policy_hub_t12policy_500_tElN6thrust24THRUST_300001_SM_1000_NS8cuda_cub6__fill7functorINS7_6detail15normal_iteratorINS7_10device_ptrIfEEEEiEEEEvT0_T1_:
        /* <DEDUP_REMOVED lines=12> */
[----:B------:R-:W2:Y:S02]  /*00c0*/  LDCU UR6, c[0x0][0x390] ;  /* 0x00007200ff0677ac */ /* 0x000ea40008000800 */
[----:B--2---:R-:W-:Y:S02]  /*00d0*/  I2FP.F32.S32 R5, UR6 ;  /* 0x0000000600057c45 */ /* 0x004fe40008201400 */
[----:B0-----:R-:W-:-:S05]  /*00e0*/  IADD3 R0, P0, PT, R0, UR4, RZ ;  /* 0x0000000400007c10 */ /* 0x001fca000ff1e0ff */
[----:B------:R-:W-:Y:S01]  /*00f0*/  IMAD.X R3, RZ, RZ, UR5, P0 ;  /* 0x00000005ff037e24 */ /* 0x000fe200080e06ff */
[----:B-1----:R-:W-:-:S04]  /*0100*/  LEA R2, P0, R0, UR10, 0x2 ;  /* 0x0000000a00027c11 */ /* 0x002fc8000f8010ff */
[----:B------:R-:W-:-:S05]  /*0110*/  LEA.HI.X R3, R0, UR11, R3, 0x2, P0 ;  /* 0x0000000b00037c11 */ /* 0x000fca00080f1403 */
[----:B------:R-:W-:Y:S04]  /*0120*/  STG.E desc[UR8][R2.64], R5 ;  /* 0x0000000502007986 */ /* 0x000fe8000c101908 */
[----:B------:R-:W-:Y:S01]  /*0130*/  STG.E desc[UR8][R2.64+0x400], R5 ;  /* 0x0004000502007986 */ /* 0x000fe2000c101908 */
[----:B------:R-:W-:Y:S05]  /*0140*/  EXIT ;  /* 0x000000000000794d */ /* 0x000fea0003800000 */
.L_x_634:
[----:B------:R-:W0:Y:S01]  /*0150*/  S2R R0, SR_TID.X ;  /* 0x0000000000007919 */ /* 0x000e220000002100 */
[----:B------:R-:W1:Y:S01]  /*0160*/  LDCU.64 UR12, c[0x0][0x388] ;  /* 0x00007100ff0c77ac */ /* 0x000e620008000a00 */
[----:B------:R-:W-:Y:S01]  /*0170*/  USHF.R.S32.HI UR7, URZ, 0x1f, UR6 ;  /* 0x0000001fff077899 */ /* 0x000fe20008011406 */
[----:B------:R-:W2:Y:S05]  /*0180*/  LDCU UR10, c[0x0][0x390] ;  /* 0x00007200ff0a77ac */ /* 0x000eaa0008000800 */
[----:B------:R-:W-:Y:S02]  /*0190*/  IMAD.U32 R3, RZ, RZ, UR7 ;  /* 0x00000007ff037e24 */ /* 0x000fe4000f8e00ff */
[----:B------:R-:W-:Y:S01]  /*01a0*/  IMAD.U32 R4, RZ, RZ, UR7 ;  /* 0x00000007ff047e24 */ /* 0x000fe2000f8e00ff */
[----:B--2---:R-:W-:Y:S01]  /*01b0*/  I2FP.F32.S32 R5, UR10 ;  /* 0x0000000a00057c45 */ /* 0x004fe20008201400 */
[C---:B0-----:R-:W-:Y:S01]  /*01c0*/  VIADD R2, R0.reuse, 0x100 ;  /* 0x0000010000027836 */ /* 0x041fe20000000000 */
[----:B------:R-:W-:-:S02]  /*01d0*/  ISETP.LT.U32.AND P0, PT, R0, UR6, PT ;  /* 0x0000000600007c0c */ /* 0x000fc4000bf01070 */
[----:B------:R-:W-:Y:S02]  /*01e0*/  IADD3 R0, P2, PT, R0, UR4, RZ ;  /* 0x0000000400007c10 */ /* 0x000fe4000ff5e0ff */
[----:B------:R-:W-:Y:S02]  /*01f0*/  ISETP.LT.U32.AND P1, PT, R2, UR6, PT ;  /* 0x0000000602007c0c */ /* 0x000fe4000bf21070 */
[----:B------:R-:W-:Y:S01]  /*0200*/  ISETP.GT.AND.EX P0, PT, R3, RZ, PT, P0 ;  /* 0x000000ff0300720c */ /* 0x000fe20003f04300 */
[----:B------:R-:W-:Y:S01]  /*0210*/  IMAD.X R3, RZ, RZ, UR5, P2 ;  /* 0x00000005ff037e24 */ /* 0x000fe200090e06ff */
[----:B------:R-:W-:Y:S02]  /*0220*/  ISETP.GT.AND.EX P1, PT, R4, RZ, PT, P1 ;  /* 0x000000ff0400720c */ /* 0x000fe40003f24310 */
[----:B-1----:R-:W-:-:S04]  /*0230*/  LEA R2, P2, R0, UR12, 0x2 ;  /* 0x0000000c00027c11 */ /* 0x002fc8000f8410ff */
[----:B------:R-:W-:-:S05]  /*0240*/  LEA.HI.X R3, R0, UR13, R3, 0x2, P2 ;  /* 0x0000000d00037c11 */ /* 0x000fca00090f1403 */
[----:B------:R0:W-:Y:S02]  /*0250*/  @P0 STG.E desc[UR8][R2.64], R5 ;  /* 0x0000000502000986 */ /* 0x0001e4000c101908 */
[----:B------:R-:W-:Y:S05]  /*0260*/  @!P1 EXIT ;  /* 0x000000000000994d */ /* 0x000fea0003800000 */
[----:B------:R-:W-:Y:S01]  /*0270*/  STG.E desc[UR8][R2.64+0x400], R5 ;  /* 0x0004000502007986 */ /* 0x000fe2000c101908 */
[----:B------:R-:W-:Y:S05]  /*0280*/  EXIT ;  /* 0x000000000000794d */ /* 0x000fea0003800000 */
.L_x_635:
        /* <DEDUP_REMOVED lines=15> */
.L_x_1465:


//--------------------- .text._ZN3cub18CUB_300001_SM_10006detail8for_each13static_kernelINS2_12policy_hub_t12policy_500_tElNS2_12op_wrapper_tIl20findNearestCentroidsN6thrust24THRUST_300001_SM_1000_NS6detail15normal_iteratorINS9_10device_ptrIiEEEEEEEEvT0_T1_ --------------------------
	.section	.text._ZN3cub18CUB_300001_SM_10006detail8for_each13static_kernelINS2_12policy_hub_t12policy_500_tElNS2_12op_wrapper_tIl20findNearestCentroidsN6thrust24THRUST_300001_SM_1000_NS6detail15normal_iteratorINS9_10device_ptrIiEEEEEEEEvT0_T1_,"ax",@progbits
	.align	128
        .global         _ZN3cub18CUB_300001_SM_10006detail8for_each13static_kernelINS2_12policy_hub_t12policy_500_tElNS2_12op_wrapper_tIl20findNearestCentroidsN6thrust24THRUST_300001_SM_1000_NS6detail15normal_iteratorINS9_10device_ptrIiEEEEEEEEvT0_T1_
        .type           _ZN3cub18CUB_300001_SM_10006detail8for_each13static_kernelINS2_12policy_hub_t12policy_500_tElNS2_12op_wrapper_tIl20findNearestCentroidsN6thrust24THRUST_300001_SM_1000_NS6detail15normal_iteratorINS9_10device_ptrIiEEEEEEEEvT0_T1_,@function
        .size           _ZN3cub18CUB_300001_SM_10006detail8for_each13static_kernelINS2_12policy_hub_t12policy_500_tElNS2_12op_wrapper_tIl20findNearestCentroidsN6thrust24THRUST_300001_SM_1000_NS6detail15normal_iteratorINS9_10device_ptrIiEEEEEEEEvT0_T1_,(.L_x_1451 - _ZN3cub18CUB_300001_SM_10006detail8for_each13static_kernelINS2_12policy_hub_t12policy_500_tElNS2_12op_wrapper_tIl20findNearestCentroidsN6thrust24THRUST_300001_SM_1000_NS6detail15normal_iteratorINS9_10device_ptrIiEEEEEEEEvT0_T1_)
        .other          _ZN3cub18CUB_300001_SM_10006detail8for_each13static_kernelINS2_12policy_hub_t12policy_500_tElNS2_12op_wrapper_tIl20findNearestCentroidsN6thrust24THRUST_300001_SM_1000_NS6detail15normal_iteratorINS9_10device_ptrIiEEEEEEEEvT0_T1_,@"STO_CUDA_ENTRY STV_DEFAULT"
_ZN3cub18CUB_300001_SM_10006detail8for_each13static_kernelINS2_12policy_hub_t12policy_500_tElNS2_12op_wrapper_tIl20findNearestCentroidsN6thrust24THRUST_300001_SM_1000_NS6detail15normal_iteratorINS9_10device_ptrIiEEEEEEEEvT0_T1_:
.text._ZN3cub18CUB_300001_SM_10006detail8for_each13static_kernelINS2_12policy_hub_t12policy_500_tElNS2_12op_wrapper_tIl20findNearestCentroidsN6thrust24THRUST_300001_SM_1000_NS6detail15normal_iteratorINS9_10device_ptrIiEEEEEEEEvT0_T1_:
        /* <DEDUP_REMOVED lines=10> */
[----:B------:R-:W0:Y:S01]  /*00a0*/  LDCU UR6, c[0x0][0x394] ;  /* 0x00007280ff0677ac */ /* 0x000e220008000800 */
[----:B------:R-:W1:Y:S01]  /*00b0*/  S2R R0, SR_TID.X ;  /* 0x0000000000007919 */ /* 0x000e620000002100 */
[----:B0-----:R-:W-:-:S09]  /*00c0*/  UISETP.GE.AND UP0, UPT, UR6, 0x2, UPT ;  /* 0x000000020600788c */ /* 0x001fd2000bf06270 */
[----:B------:R-:W-:Y:S05]  /*00d0*/  BRA.U !UP0, `(.L_x_637) ;  /* 0x0000004908987547 */ /* 0x000fea000b800000 */
[----:B------:R-:W0:Y:S01]  /*00e0*/  LDCU.64 UR6, c[0x0][0x388] ;  /* 0x00007100ff0677ac */ /* 0x000e220008000a00 */
[----:B-1----:R-:W-:Y:S01]  /*00f0*/  IADD3 R0, P0, PT, R0, UR4, RZ ;  /* 0x0000000400007c10 */ /* 0x002fe2000ff1e0ff */
[----:B------:R-:W1:Y:S04]  /*0100*/  LDCU UR4, c[0x0][0x390] ;  /* 0x00007200ff0477ac */ /* 0x000e680008000800 */
[----:B------:R-:W-:Y:S01]  /*0110*/  IMAD.X R3, RZ, RZ, UR5, P0 ;  /* 0x00000005ff037e24 */ /* 0x000fe200080e06ff */
[----:B0-----:R-:W-:-:S04]  /*0120*/  LEA R36, P0, R0, UR6, 0x2 ;  /* 0x0000000600247c11 */ /* 0x001fc8000f8010ff */
[----:B------:R-:W-:-:S05]  /*0130*/  LEA.HI.X R37, R0, UR7, R3, 0x2, P0 ;  /* 0x0000000700257c11 */ /* 0x000fca00080f1403 */
[----:B------:R0:W5:Y:S01]  /*0140*/  LDG.E R31, desc[UR8][R36.64] ;  /* 0x00000008241f7981 */ /* 0x000162000c1e1900 */
[----:B-1----:R-:W-:Y:S01]  /*0150*/  UISETP.GE.AND UP0, UPT, UR4, 0x1, UPT ;  /* 0x000000010400788c */ /* 0x002fe2000bf06270 */
[----:B------:R-:W-:-:S08]  /*0160*/  IMAD.MOV.U32 R29, RZ, RZ, RZ ;  /* 0x000000ffff1d7224 */ /* 0x000fd000078e00ff */
[----:B0-----:R-:W-:Y:S05]  /*0170*/  BRA.U !UP0, `(.L_x_638) ;  /* 0x0000000d08f87547 */ /* 0x001fea000b800000 */
[----:B------:R-:W-:Y:S01]  /*0180*/  UISETP.GE.U32.AND UP0, UPT, UR4, 0x4, UPT ;  /* 0x000000040400788c */ /* 0x000fe2000bf06070 */
[----:B------:R-:W-:Y:S01]  /*0190*/  IMAD.MOV.U32 R32, RZ, RZ, RZ ;  /* 0x000000ffff207224 */ /* 0x000fe200078e00ff */
[----:B------:R-:W-:Y:S01]  /*01a0*/  CS2R R26, SRZ ;  /* 0x00000000001a7805 */ /* 0x000fe2000001ff00 */
[----:B------:R-:W-:-:S06]  /*01b0*/  ULOP3.LUT UR5, UR4, 0x3, URZ, 0xc0, !UPT ;  /* 0x0000000304057892 */ /* 0x000fcc000f8ec0ff */
[----:B------:R-:W-:Y:S06]  /*01c0*/  BRA.U !UP0, `(.L_x_639) ;  /* 0x0000000908387547 */ /* 0x000fec000b800000 */
[----:B------:R-:W0:Y:S01]  /*01d0*/  LDC.64 R34, c[0x0][0x3a0] ;  /* 0x0000e800ff227b82 */ /* 0x000e220000000a00 */
[----:B------:R-:W-:Y:S01]  /*01e0*/  ULOP3.LUT UR4, UR4, 0x7ffffffc, URZ, 0xc0, !UPT ;  /* 0x7ffffffc04047892 */ /* 0x000fe2000f8ec0ff */
[----:B------:R-:W-:Y:S01]  /*01f0*/  IMAD.MOV.U32 R30, RZ, RZ, RZ ;  /* 0x000000ffff1e7224 */ /* 0x000fe200078e00ff */
[----:B------:R-:W1:Y:S01]  /*0200*/  LDCU UR6, c[0x0][0x390] ;  /* 0x00007200ff0677ac */ /* 0x000e620008000800 */
[----:B------:R-:W-:-:S03]  /*0210*/  IMAD.MOV.U32 R29, RZ, RZ, RZ ;  /* 0x000000ffff1d7224 */ /* 0x000fc600078e00ff */
[----:B------:R-:W-:-:S07]  /*0220*/  IMAD.U32 R32, RZ, RZ, UR4 ;  /* 0x00000004ff207e24 */ /* 0x000fce000f8e00ff */
.L_x_656:
[----:B--2---:R-:W2:Y:S01]  /*0230*/  LDC.64 R2, c[0x0][0x398] ;  /* 0x0000e600ff027b82 */ /* 0x004ea20000000a00 */
[----:B-1---5:R-:W-:Y:S02]  /*0240*/  IMAD R26, R31, UR6, R30 ;  /* 0x000000061f1a7c24 */ /* 0x022fe4000f8e021e */
[----:B0-----:R-:W-:-:S04]  /*0250*/  IMAD.WIDE.U32 R24, R30, 0x4, R34 ;  /* 0x000000041e187825 */ /* 0x001fc800078e0022 */
[----:B--2---:R-:W-:Y:S02]  /*0260*/  IMAD.WIDE R26, R26, 0x4, R2 ;  /* 0x000000041a1a7825 */ /* 0x004fe400078e0202 */
[----:B------:R-:W2:Y:S04]  /*0270*/  LDG.E R3, desc[UR8][R24.64] ;  /* 0x0000000818037981 */ /* 0x000ea8000c1e1900 */
[----:B------:R-:W2:Y:S01]  /*0280*/  LDG.E R28, desc[UR8][R26.64] ;  /* 0x000000081a1c7981 */ /* 0x000ea2000c1e1900 */
[----:B------:R-:W-:Y:S01]  /*0290*/  VIADD R30, R30, 0x4 ;  /* 0x000000041e1e7836 */ /* 0x000fe20000000000 */
[----:B------:R-:W-:Y:S01]  /*02a0*/  BSSY.RECONVERGENT B0, `(.L_x_640) ;  /* 0x0000007000007945 */ /* 0x000fe20003800200 */
[----:B------:R-:W-:-:S03]  /*02b0*/  MOV R0, 0x310 ;  /* 0x0000031000007802 */ /* 0x000fc60000000f00 */
[----:B------:R-:W-:Y:S01]  /*02c0*/  ISETP.NE.AND P0, PT, R30, R32, PT ;  /* 0x000000201e00720c */ /* 0x000fe20003f05270 */
[----:B--2---:R-:W-:-:S04]  /*02d0*/  FADD R28, R28, -R3 ;  /* 0x800000031c1c7221 */ /* 0x004fc80000000000 */
[----:B------:R-:W0:Y:S02]  /*02e0*/  F2F.F64.F32 R16, R28 ;  /* 0x0000001c00107310 */ /* 0x000e240000201800 */
[----:B0--3--:R-:W-:-:S11]  /*02f0*/  DADD R2, -RZ, |R16| ;  /* 0x00000000ff027229 */ /* 0x009fd60000000510 */
[----:B------:R-:W-:Y:S05]  /*0300*/  CALL.REL.NOINC `($_ZN3cub18CUB_300001_SM_10006detail8for_each13static_kernelINS2_12policy_hub_t12policy_500_tElNS2_12op_wrapper_tIl20findNearestCentroidsN6thrust24THRUST_300001_SM_1000_NS6detail15normal_iteratorINS9_10device_ptrIiEEEEEEEEvT0_T1_$__internal_accurate_pow) ;  /* 0x0000009800287944 */ /* 0x000fea0003c00000 */
[----:B------:R-:W-:Y:S05]  /*0310*/  BSYNC.RECONVERGENT B0 ;  /* 0x0000000000007941 */ /* 0x000fea0003800200 */
.L_x_640:
[----:B------:R-:W-:Y:S01]  /*0320*/  DADD R4, R16, 2 ;  /* 0x4000000010047429 */ /* 0x000fe20000000000 */
[----:B------:R-:W-:Y:S01]  /*0330*/  FSETP.NEU.AND P1, PT, R28, RZ, PT ;  /* 0x000000ff1c00720b */ /* 0x000fe20003f2d000 */
[----:B------:R-:W-:Y:S03]  /*0340*/  BSSY.RECONVERGENT B0, `(.L_x_641) ;  /* 0x000000e000007945 */ /* 0x000fe60003800200 */
[----:B------:R-:W-:Y:S02]  /*0350*/  FSEL R2, R2, RZ, P1 ;  /* 0x000000ff02027208 */ /* 0x000fe40000800000 */
[----:B------:R-:W-:-:S03]  /*0360*/  FSEL R3, R6, RZ, P1 ;  /* 0x000000ff06037208 */ /* 0x000fc60000800000 */
[----:B------:R-:W-:-:S04]  /*0370*/  LOP3.LUT R4, R5, 0x7ff00000, RZ, 0xc0, !PT ;  /* 0x7ff0000005047812 */ /* 0x000fc800078ec0ff */
[----:B------:R-:W-:-:S13]  /*0380*/  ISETP.NE.AND P2, PT, R4, 0x7ff00000, PT ;  /* 0x7ff000000400780c */ /* 0x000fda0003f45270 */
[----:B------:R-:W-:Y:S05]  /*0390*/  @P2 BRA `(.L_x_642) ;  /* 0x0000000000202947 */ /* 0x000fea0003800000 */
[----:B------:R-:W-:-:S13]  /*03a0*/  FSETP.NAN.AND P1, PT, R28, R28, PT ;  /* 0x0000001c1c00720b */ /* 0x000fda0003f28000 */
[----:B------:R-:W-:Y:S05]  /*03b0*/  @P1 BRA `(.L_x_643) ;  /* 0x0000000000141947 */ /* 0x000fea0003800000 */
[----:B------:R-:W-:-:S14]  /*03c0*/  DSETP.NEU.AND P1, PT, |R16|, +INF , PT ;  /* 0x7ff000001000742a */ /* 0x000fdc0003f2d200 */
[----:B------:R-:W-:Y:S05]  /*03d0*/  @P1 BRA `(.L_x_642) ;  /* 0x0000000000101947 */ /* 0x000fea0003800000 */
[----:B------:R-:W-:Y:S02]  /*03e0*/  IMAD.MOV.U32 R2, RZ, RZ, 0x0 ;  /* 0x00000000ff027424 */ /* 0x000fe400078e00ff */
[----:B------:R-:W-:Y:S01]  /*03f0*/  IMAD.MOV.U32 R3, RZ, RZ, 0x7ff00000 ;  /* 0x7ff00000ff037424 */ /* 0x000fe200078e00ff */
[----:B------:R-:W-:Y:S06]  /*0400*/  BRA `(.L_x_642) ;  /* 0x0000000000047947 */ /* 0x000fec0003800000 */
.L_x_643:
[----:B------:R-:W-:-:S11]  /*0410*/  DADD R2, R16, 2 ;  /* 0x4000000010027429 */ /* 0x000fd60000000000 */
.L_x_642:
[----:B------:R-:W-:Y:S05]  /*0420*/  BSYNC.RECONVERGENT B0 ;  /* 0x0000000000007941 */ /* 0x000fea0003800200 */
.L_x_641:
[----:B------:R-:W2:Y:S04]  /*0430*/  LDG.E R0, desc[UR8][R26.64+0x4] ;  /* 0x000004081a007981 */ /* 0x000ea8000c1e1900 */
[----:B------:R-:W2:Y:S01]  /*0440*/  LDG.E R7, desc[UR8][R24.64+0x4] ;  /* 0x0000040818077981 */ /* 0x000ea2000c1e1900 */
[----:B------:R-:W0:Y:S01]  /*0450*/  F2F.F64.F32 R4, R29 ;  /* 0x0000001d00047310 */ /* 0x000e220000201800 */
[----:B------:R-:W-:Y:S01]  /*0460*/  FSETP.NEU.AND P1, PT, R28, 1, PT ;  /* 0x3f8000001c00780b */ /* 0x000fe20003f2d000 */
[----:B------:R-:W-:Y:S03]  /*0470*/  BSSY.RECONVERGENT B0, `(.L_x_644) ;  /* 0x000000a000007945 */ /* 0x000fe60003800200 */
[----:B------:R-:W-:-:S02]  /*0480*/  FSEL R2, R2, RZ, P1 ;  /* 0x000000ff02027208 */ /* 0x000fc40000800000 */
[----:B------:R-:W-:-:S06]  /*0490*/  FSEL R3, R3, 1.875, P1 ;  /* 0x3ff0000003037808 */ /* 0x000fcc0000800000 */
[----:B0-----:R-:W-:-:S06]  /*04a0*/  DADD R4, R4, R2 ;  /* 0x0000000004047229 */ /* 0x001fcc0000000002 */
[----:B------:R-:W-:Y:S01]  /*04b0*/  F2F.F32.F64 R28, R4 ;  /* 0x00000004001c7310 */ /* 0x000fe20000301000 */
[----:B--2---:R-:W-:Y:S01]  /*04c0*/  FADD R29, R0, -R7 ;  /* 0x80000007001d7221 */ /* 0x004fe20000000000 */
[----:B------:R-:W-:-:S06]  /*04d0*/  MOV R0, 0x510 ;  /* 0x0000051000007802 */ /* 0x000fcc0000000f00 */
[----:B------:R-:W0:Y:S02]  /*04e0*/  F2F.F64.F32 R16, R29 ;  /* 0x0000001d00107310 */ /* 0x000e240000201800 */
[----:B0-----:R-:W-:-:S11]  /*04f0*/  DADD R2, -RZ, |R16| ;  /* 0x00000000ff027229 */ /* 0x001fd60000000510 */
[----:B------:R-:W-:Y:S05]  /*0500*/  CALL.REL.NOINC `($_ZN3cub18CUB_300001_SM_10006detail8for_each13static_kernelINS2_12policy_hub_t12policy_500_tElNS2_12op_wrapper_tIl20findNearestCentroidsN6thrust24THRUST_300001_SM_1000_NS6detail15normal_iteratorINS9_10device_ptrIiEEEEEEEEvT0_T1_$__internal_accurate_pow) ;  /* 0x0000009400a87944 */ /* 0x000fea0003c00000 */
[----:B------:R-:W-:Y:S05]  /*0510*/  BSYNC.RECONVERGENT B0 ;  /* 0x0000000000007941 */ /* 0x000fea0003800200 */
.L_x_644:
        /* <DEDUP_REMOVED lines=15> */
.L_x_647:
[----:B------:R-:W-:-:S11]  /*0610*/  DADD R2, R16, 2 ;  /* 0x4000000010027429 */ /* 0x000fd60000000000 */
.L_x_646:
[----:B------:R-:W-:Y:S05]  /*0620*/  BSYNC.RECONVERGENT B0 ;  /* 0x0000000000007941 */ /* 0x000fea0003800200 */
.L_x_645:
        /* <DEDUP_REMOVED lines=15> */
.L_x_648:
        /* <DEDUP_REMOVED lines=15> */
.L_x_651:
[----:B------:R-:W-:-:S11]  /*0810*/  DADD R2, R16, 2 ;  /* 0x4000000010027429 */ /* 0x000fd60000000000 */
.L_x_650:
[----:B------:R-:W-:Y:S05]  /*0820*/  BSYNC.RECONVERGENT B0 ;  /* 0x0000000000007941 */ /* 0x000fea0003800200 */
.L_x_649:
[----:B------:R-:W2:Y:S04]  /*0830*/  LDG.E R26, desc[UR8][R26.64+0xc] ;  /* 0x00000c081a1a7981 */ /* 0x000ea8000c1e1900 */
[----:B------:R-:W2:Y:S01]  /*0840*/  LDG.E R25, desc[UR8][R24.64+0xc] ;  /* 0x00000c0818197981 */ /* 0x000ea2000c1e1900 */
[----:B------:R-:W0:Y:S01]  /*0850*/  F2F.F64.F32 R4, R29 ;  /* 0x0000001d00047310 */ /* 0x000e220000201800 */
[----:B------:R-:W-:Y:S01]  /*0860*/  FSETP.NEU.AND P1, PT, R28, 1, PT ;  /* 0x3f8000001c00780b */ /* 0x000fe20003f2d000 */
[----:B------:R-:W-:Y:S01]  /*0870*/  BSSY.RECONVERGENT B0, `(.L_x_652) ;  /* 0x000000a000007945 */ /* 0x000fe20003800200 */
[----:B------:R-:W-:Y:S02]  /*0880*/  MOV R0, 0x910 ;  /* 0x0000091000007802 */ /* 0x000fe40000000f00 */
[----:B------:R-:W-:-:S02]  /*0890*/  FSEL R2, R2, RZ, P1 ;  /* 0x000000ff02027208 */ /* 0x000fc40000800000 */
[----:B------:R-:W-:-:S06]  /*08a0*/  FSEL R3, R3, 1.875, P1 ;  /* 0x3ff0000003037808 */ /* 0x000fcc0000800000 */
[----:B0-----:R-:W-:Y:S01]  /*08b0*/  DADD R4, R4, R2 ;  /* 0x0000000004047229 */ /* 0x001fe20000000002 */
[----:B--2---:R-:W-:-:S05]  /*08c0*/  FADD R24, R26, -R25 ;  /* 0x800000191a187221 */ /* 0x004fca0000000000 */
[----:B------:R-:W-:Y:S08]  /*08d0*/  F2F.F32.F64 R25, R4 ;  /* 0x0000000400197310 */ /* 0x000ff00000301000 */
[----:B------:R-:W0:Y:S02]  /*08e0*/  F2F.F64.F32 R16, R24 ;  /* 0x0000001800107310 */ /* 0x000e240000201800 */
[----:B0-----:R-:W-:-:S11]  /*08f0*/  DADD R2, -RZ, |R16| ;  /* 0x00000000ff027229 */ /* 0x001fd60000000510 */
[----:B------:R-:W-:Y:S05]  /*0900*/  CALL.REL.NOINC `($_ZN3cub18CUB_300001_SM_10006detail8for_each13static_kernelINS2_12policy_hub_t12policy_500_tElNS2_12op_wrapper_tIl20findNearestCentroidsN6thrust24THRUST_300001_SM_1000_NS6detail15normal_iteratorINS9_10device_ptrIiEEEEEEEEvT0_T1_$__internal_accurate_pow) ;  /* 0x0000009000a87944 */ /* 0x000fea0003c00000 */
[----:B------:R-:W-:Y:S05]  /*0910*/  BSYNC.RECONVERGENT B0 ;  /* 0x0000000000007941 */ /* 0x000fea0003800200 */
.L_x_652:
        /* <DEDUP_REMOVED lines=15> */
.L_x_655:
[----:B------:R-:W-:-:S11]  /*0a10*/  DADD R2, R16, 2 ;  /* 0x4000000010027429 */ /* 0x000fd60000000000 */
.L_x_654:
[----:B------:R-:W-:Y:S05]  /*0a20*/  BSYNC.RECONVERGENT B0 ;  /* 0x0000000000007941 */ /* 0x000fea0003800200 */
.L_x_653:
[----:B------:R-:W0:Y:S01]  /*0a30*/  F2F.F64.F32 R4, R25 ;  /* 0x0000001900047310 */ /* 0x000e220000201800 */
[----:B------:R-:W-:-:S04]  /*0a40*/  FSETP.NEU.AND P1, PT, R24, 1, PT ;  /* 0x3f8000001800780b */ /* 0x000fc80003f2d000 */
[----:B------:R-:W-:Y:S02]  /*0a50*/  FSEL R2, R2, RZ, P1 ;  /* 0x000000ff02027208 */ /* 0x000fe40000800000 */
[----:B------:R-:W-:-:S06]  /*0a60*/  FSEL R3, R3, 1.875, P1 ;  /* 0x3ff0000003037808 */ /* 0x000fcc0000800000 */
[----:B0-----:R-:W-:-:S06]  /*0a70*/  DADD R4, R4, R2 ;  /* 0x0000000004047229 */ /* 0x001fcc0000000002 */
[----:B------:R2:W3:Y:S01]  /*0a80*/  F2F.F32.F64 R29, R4 ;  /* 0x00000004001d7310 */ /* 0x0004e20000301000 */
[----:B------:R-:W-:Y:S05]  /*0a90*/  @P0 BRA `(.L_x_656) ;  /* 0xfffffff400e40947 */ /* 0x000fea000383ffff */
[----:B---3--:R0:W1:Y:S02]  /*0aa0*/  F2F.F64.F32 R26, R29 ;  /* 0x0000001d001a7310 */ /* 0x0080640000201800 */
.L_x_639:
[----:B------:R-:W-:-:S09]  /*0ab0*/  UISETP.NE.AND UP0, UPT, UR5, URZ, UPT ;  /* 0x000000ff0500728c */ /* 0x000fd2000bf05270 */
[----:B------:R-:W-:Y:S05]  /*0ac0*/  BRA.U !UP0, `(.L_x_638) ;  /* 0x0000000508a47547 */ /* 0x000fea000b800000 */
[----:B------:R-:W3:Y:S01]  /*0ad0*/  LDC.64 R2, c[0x0][0x3a0] ;  /* 0x0000e800ff027b82 */ /* 0x000ee20000000a00 */
[----:B------:R-:W2:Y:S07]  /*0ae0*/  LDCU UR4, c[0x0][0x390] ;  /* 0x00007200ff0477ac */ /* 0x000eae0008000800 */
[----:B------:R-:W4:Y:S01]  /*0af0*/  LDC.64 R24, c[0x0][0x398] ;  /* 0x0000e600ff187b82 */ /* 0x000f220000000a00 */
[----:B--2--5:R-:W-:Y:S02]  /*0b00*/  IMAD R5, R31, UR4, R32 ;  /* 0x000000041f057c24 */ /* 0x024fe4000f8e0220 */
[----:B---3--:R-:W-:-:S05]  /*0b10*/  IMAD.WIDE.U32 R32, R32, 0x4, R2 ;  /* 0x0000000420207825 */ /* 0x008fca00078e0002 */
[----:B------:R-:W2:Y:S01]  /*0b20*/  LDG.E R3, desc[UR8][R32.64] ;  /* 0x0000000820037981 */ /* 0x000ea2000c1e1900 */
[----:B----4-:R-:W-:-:S05]  /*0b30*/  IMAD.WIDE R24, R5, 0x4, R24 ;  /* 0x0000000405187825 */ /* 0x010fca00078e0218 */
[----:B------:R-:W2:Y:S01]  /*0b40*/  LDG.E R28, desc[UR8][R24.64] ;  /* 0x00000008181c7981 */ /* 0x000ea2000c1e1900 */
[----:B------:R-:W-:Y:S01]  /*0b50*/  BSSY.RECONVERGENT B0, `(.L_x_657) ;  /* 0x0000006000007945 */ /* 0x000fe20003800200 */
[----:B------:R-:W-:Y:S01]  /*0b60*/  MOV R0, 0xbb0 ;  /* 0x00000bb000007802 */ /* 0x000fe20000000f00 */
[----:B--2---:R-:W-:-:S04]  /*0b70*/  FADD R28, R28, -R3 ;  /* 0x800000031c1c7221 */ /* 0x004fc80000000000 */
[----:B------:R-:W2:Y:S02]  /*0b80*/  F2F.F64.F32 R16, R28 ;  /* 0x0000001c00107310 */ /* 0x000ea40000201800 */
[----:B--2---:R-:W-:-:S11]  /*0b90*/  DADD R2, -RZ, |R16| ;  /* 0x00000000ff027229 */ /* 0x004fd60000000510 */
[----:B01----:R-:W-:Y:S05]  /*0ba0*/  CALL.REL.NOINC `($_ZN3cub18CUB_300001_SM_10006detail8for_each13static_kernelINS2_12policy_hub_t12policy_500_tElNS2_12op_wrapper_tIl20findNearestCentroidsN6thrust24THRUST_300001_SM_1000_NS6detail15normal_iteratorINS9_10device_ptrIiEEEEEEEEvT0_T1_$__internal_accurate_pow) ;  /* 0x0000009000007944 */ /* 0x003fea0003c00000 */
[----:B------:R-:W-:Y:S05]  /*0bb0*/  BSYNC.RECONVERGENT B0 ;  /* 0x0000000000007941 */ /* 0x000fea0003800200 */
.L_x_657:
        /* <DEDUP_REMOVED lines=15> */
.L_x_660:
[----:B------:R-:W-:-:S11]  /*0cb0*/  DADD R2, R16, 2 ;  /* 0x4000000010027429 */ /* 0x000fd60000000000 */
.L_x_659:
[----:B------:R-:W-:Y:S05]  /*0cc0*/  BSYNC.RECONVERGENT B0 ;  /* 0x0000000000007941 */ /* 0x000fea0003800200 */
.L_x_658:
[----:B------:R-:W-:Y:S01]  /*0cd0*/  FSETP.NEU.AND P0, PT, R28, 1, PT ;  /* 0x3f8000001c00780b */ /* 0x000fe20003f0d000 */
[----:B------:R-:W-:-:S03]  /*0ce0*/  UISETP.NE.AND UP0, UPT, UR5, 0x1, UPT ;  /* 0x000000010500788c */ /* 0x000fc6000bf05270 */
[----:B------:R-:W-:Y:S02]  /*0cf0*/  FSEL R2, R2, RZ, P0 ;  /* 0x000000ff02027208 */ /* 0x000fe40000000000 */
[----:B------:R-:W-:-:S06]  /*0d00*/  FSEL R3, R3, 1.875, P0 ;  /* 0x3ff0000003037808 */ /* 0x000fcc0000000000 */
[----:B------:R-:W-:-:S06]  /*0d10*/  DADD R26, R26, R2 ;  /* 0x000000001a1a7229 */ /* 0x000fcc0000000002 */
[----:B------:R3:W4:Y:S01]  /*0d20*/  F2F.F32.F64 R29, R26 ;  /* 0x0000001a001d7310 */ /* 0x0007220000301000 */
[----:B------:R-:W-:Y:S05]  /*0d30*/  BRA.U !UP0, `(.L_x_638) ;  /* 0x0000000508087547 */ /* 0x000fea000b800000 */
[----:B---3--:R-:W2:Y:S04]  /*0d40*/  LDG.E R26, desc[UR8][R24.64+0x4] ;  /* 0x00000408181a7981 */ /* 0x008ea8000c1e1900 */
[----:B------:R-:W2:Y:S01]  /*0d50*/  LDG.E R3, desc[UR8][R32.64+0x4] ;  /* 0x0000040820037981 */ /* 0x000ea2000c1e1900 */
[----:B------:R-:W-:Y:S01]  /*0d60*/  BSSY.RECONVERGENT B0, `(.L_x_661) ;  /* 0x0000006000007945 */ /* 0x000fe20003800200 */
[----:B------:R-:W-:Y:S01]  /*0d70*/  MOV R0, 0xdc0 ;  /* 0x00000dc000007802 */ /* 0x000fe20000000f00 */
[----:B--2---:R-:W-:-:S04]  /*0d80*/  FADD R26, R26, -R3 ;  /* 0x800000031a1a7221 */ /* 0x004fc80000000000 */
[----:B------:R-:W0:Y:S02]  /*0d90*/  F2F.F64.F32 R16, R26 ;  /* 0x0000001a00107310 */ /* 0x000e240000201800 */
[----:B0-----:R-:W-:-:S11]  /*0da0*/  DADD R2, -RZ, |R16| ;  /* 0x00000000ff027229 */ /* 0x001fd60000000510 */
[----:B----4-:R-:W-:Y:S05]  /*0db0*/  CALL.REL.NOINC `($_ZN3cub18CUB_300001_SM_10006detail8for_each13static_kernelINS2_12policy_hub_t12policy_500_tElNS2_12op_wrapper_tIl20findNearestCentroidsN6thrust24THRUST_300001_SM_1000_NS6detail15normal_iteratorINS9_10device_ptrIiEEEEEEEEvT0_T1_$__internal_accurate_pow) ;  /* 0x0000008c007c7944 */ /* 0x010fea0003c00000 */
[----:B------:R-:W-:Y:S05]  /*0dc0*/  BSYNC.RECONVERGENT B0 ;  /* 0x0000000000007941 */ /* 0x000fea0003800200 */
.L_x_661:
        /* <DEDUP_REMOVED lines=15> */
.L_x_664:
[----:B------:R-:W-:-:S11]  /*0ec0*/  DADD R2, R16, 2 ;  /* 0x4000000010027429 */ /* 0x000fd60000000000 */
.L_x_663:
[----:B------:R-:W-:Y:S05]  /*0ed0*/  BSYNC.RECONVERGENT B0 ;  /* 0x0000000000007941 */ /* 0x000fea0003800200 */
.L_x_662:
[----:B------:R-:W0:Y:S01]  /*0ee0*/  F2F.F64.F32 R4, R29 ;  /* 0x0000001d00047310 */ /* 0x000e220000201800 */
[----:B------:R-:W-:Y:S01]  /*0ef0*/  FSETP.NEU.AND P0, PT, R26, 1, PT ;  /* 0x3f8000001a00780b */ /* 0x000fe20003f0d000 */
[----:B------:R-:W-:-:S03]  /*0f00*/  UISETP.NE.AND UP0, UPT, UR5, 0x2, UPT ;  /* 0x000000020500788c */ /* 0x000fc6000bf05270 */
[----:B------:R-:W-:Y:S02]  /*0f10*/  FSEL R2, R2, RZ, P0 ;  /* 0x000000ff02027208 */ /* 0x000fe40000000000 */
[----:B------:R-:W-:-:S06]  /*0f20*/  FSEL R3, R3, 1.875, P0 ;  /* 0x3ff0000003037808 */ /* 0x000fcc0000000000 */
[----:B0-----:R-:W-:-:S06]  /*0f30*/  DADD R2, R4, R2 ;  /* 0x0000000004027229 */ /* 0x001fcc0000000002 */
[----:B------:R0:W1:Y:S01]  /*0f40*/  F2F.F32.F64 R29, R2 ;  /* 0x00000002001d7310 */ /* 0x0000620000301000 */
[----:B------:R-:W-:Y:S05]  /*0f50*/  BRA.U !UP0, `(.L_x_638) ;  /* 0x0000000108807547 */ /* 0x000fea000b800000 */
[----:B------:R-:W2:Y:S04]  /*0f60*/  LDG.E R24, desc[UR8][R24.64+0x8] ;  /* 0x0000080818187981 */ /* 0x000ea8000c1e1900 */
[----:B------:R-:W2:Y:S01]  /*0f70*/  LDG.E R33, desc[UR8][R32.64+0x8] ;  /* 0x0000080820217981 */ /* 0x000ea2000c1e1900 */
[----:B------:R-:W-:Y:S01]  /*0f80*/  BSSY.RECONVERGENT B0, `(.L_x_665) ;  /* 0x0000006000007945 */ /* 0x000fe20003800200 */
[----:B------:R-:W-:Y:S01]  /*0f90*/  MOV R0, 0xfe0 ;  /* 0x00000fe000007802 */ /* 0x000fe20000000f00 */
[----:B--2---:R-:W-:-:S04]  /*0fa0*/  FADD R24, R24, -R33 ;  /* 0x8000002118187221 */ /* 0x004fc80000000000 */
[----:B------:R-:W0:Y:S02]  /*0fb0*/  F2F.F64.F32 R16, R24 ;  /* 0x0000001800107310 */ /* 0x000e240000201800 */
[----:B0-----:R-:W-:-:S11]  /*0fc0*/  DADD R2, -RZ, |R16| ;  /* 0x00000000ff027229 */ /* 0x001fd60000000510 */
[----:B-1----:R-:W-:Y:S05]  /*0fd0*/  CALL.REL.NOINC `($_ZN3cub18CUB_300001_SM_10006detail8for_each13static_kernelINS2_12policy_hub_t12policy_500_tElNS2_12op_wrapper_tIl20findNearestCentroidsN6thrust24THRUST_300001_SM_1000_NS6detail15normal_iteratorINS9_10device_ptrIiEEEEEEEEvT0_T1_$__internal_accurate_pow) ;  /* 0x0000008800f47944 */ /* 0x002fea0003c00000 */
[----:B------:R-:W-:Y:S05]  /*0fe0*/  BSYNC.RECONVERGENT B0 ;  /* 0x0000000000007941 */ /* 0x000fea0003800200 */
.L_x_665:
        /* <DEDUP_REMOVED lines=15> */
.L_x_668:
[----:B------:R-:W-:-:S11]  /*10e0*/  DADD R2, R16, 2 ;  /* 0x4000000010027429 */ /* 0x000fd60000000000 */
.L_x_667:
[----:B------:R-:W-:Y:S05]  /*10f0*/  BSYNC.RECONVERGENT B0 ;  /* 0x0000000000007941 */ /* 0x000fea0003800200 */
.L_x_666:
[----:B------:R-:W0:Y:S01]  /*1100*/  F2F.F64.F32 R4, R29 ;  /* 0x0000001d00047310 */ /* 0x000e220000201800 */
[----:B------:R-:W-:-:S04]  /*1110*/  FSETP.NEU.AND P0, PT, R24, 1, PT ;  /* 0x3f8000001800780b */ /* 0x000fc80003f0d000 */
[----:B------:R-:W-:Y:S02]  /*1120*/  FSEL R2, R2, RZ, P0 ;  /* 0x000000ff02027208 */ /* 0x000fe40000000000 */
[----:B------:R-:W-:-:S06]  /*1130*/  FSEL R3, R3, 1.875, P0 ;  /* 0x3ff0000003037808 */ /* 0x000fcc0000000000 */
[----:B0-----:R-:W-:-:S06]  /*1140*/  DADD R2, R4, R2 ;  /* 0x0000000004027229 */ /* 0x001fcc0000000002 */
[----:B------:R0:W1:Y:S05]  /*1150*/  F2F.F32.F64 R29, R2 ;  /* 0x00000002001d7310 */ /* 0x00006a0000301000 */
.L_x_638:
[----:B------:R-:W2:Y:S01]  /*1160*/  LDCU UR4, c[0x0][0x390] ;  /* 0x00007200ff0477ac */ /* 0x000ea20008000800 */
[----:B01--4-:R-:W-:Y:S01]  /*1170*/  VIADD R2, R29, 0xf3000000 ;  /* 0xf30000001d027836 */ /* 0x013fe20000000000 */
[----:B------:R0:W1:Y:S01]  /*1180*/  MUFU.RSQ R0, R29 ;  /* 0x0000001d00007308 */ /* 0x0000620000001400 */
[----:B------:R-:W-:Y:S03]  /*1190*/  BSSY.RECONVERGENT B0, `(.L_x_669) ;  /* 0x000000e000007945 */ /* 0x000fe60003800200 */
[----:B------:R-:W-:Y:S01]  /*11a0*/  ISETP.GT.U32.AND P0, PT, R2, 0x727fffff, PT ;  /* 0x727fffff0200780c */ /* 0x000fe20003f04070 */
[----:B--2---:R-:W-:-:S12]  /*11b0*/  UISETP.GE.AND UP0, UPT, UR4, 0x1, UPT ;  /* 0x000000010400788c */ /* 0x004fd8000bf06270 */
[----:B01----:R-:W-:Y:S05]  /*11c0*/  @!P0 BRA `(.L_x_670) ;  /* 0x0000000000188947 */ /* 0x003fea0003800000 */
[----:B------:R-:W-:Y:S01]  /*11d0*/  BSSY.RECONVERGENT B1, `(.L_x_671) ;  /* 0x0000003000017945 */ /* 0x000fe20003800200 */
[----:B------:R-:W-:-:S07]  /*11e0*/  MOV R6, 0x1200 ;  /* 0x0000120000067802 */ /* 0x000fce0000000f00 */
[----:B---3-5:R-:W-:Y:S05]  /*11f0*/  CALL.REL.NOINC `($__internal_1_$__cuda_sm20_sqrt_rn_f32_slowpath) ;  /* 0x0000008800147944 */ /* 0x028fea0003c00000 */
[----:B------:R-:W-:Y:S05]  /*1200*/  BSYNC.RECONVERGENT B1 ;  /* 0x0000000000017941 */ /* 0x000fea0003800200 */
.L_x_671:
[----:B------:R-:W-:Y:S01]  /*1210*/  IMAD.MOV.U32 R32, RZ, RZ, R0 ;  /* 0x000000ffff207224 */ /* 0x000fe200078e0000 */
[----:B------:R-:W-:Y:S06]  /*1220*/  BRA `(.L_x_672) ;  /* 0x0000000000107947 */ /* 0x000fec0003800000 */
.L_x_670:
[C---:B------:R-:W-:Y:S01]  /*1230*/  FMUL.FTZ R32, R0.reuse, R29 ;  /* 0x0000001d00207220 */ /* 0x040fe20000410000 */
[----:B------:R-:W-:-:S03]  /*1240*/  FMUL.FTZ R0, R0, 0.5 ;  /* 0x3f00000000007820 */ /* 0x000fc60000410000 */
[----:B------:R-:W-:-:S04]  /*1250*/  FFMA R29, -R32, R32, R29 ;  /* 0x00000020201d7223 */ /* 0x000fc8000000011d */
[----:B------:R-:W-:-:S07]  /*1260*/  FFMA R32, R29, R0, R32 ;  /* 0x000000001d207223 */ /* 0x000fce0000000020 */
.L_x_672:
[----:B------:R-:W-:Y:S05]  /*1270*/  BSYNC.RECONVERGENT B0 ;  /* 0x0000000000007941 */ /* 0x000fea0003800200 */
.L_x_669:
[----:B------:R-:W-:Y:S05]  /*1280*/  BRA.U UP0, `(.L_x_673) ;  /* 0x0000000100587547 */ /* 0x000fea000b800000 */
[----:B------:R-:W0:Y:S01]  /*1290*/  LDC R4, c[0x0][0x394] ;  /* 0x0000e500ff047b82 */ /* 0x000e220000000800 */
[----:B------:R-:W-:Y:S02]  /*12a0*/  IMAD.MOV.U32 R2, RZ, RZ, 0x1 ;  /* 0x00000001ff027424 */ /* 0x000fe400078e00ff */
[----:B------:R-:W-:Y:S02]  /*12b0*/  IMAD.MOV.U32 R35, RZ, RZ, RZ ;  /* 0x000000ffff237224 */ /* 0x000fe400078e00ff */
[C---:B0-----:R-:W-:Y:S02]  /*12c0*/  VIADD R0, R4.reuse, 0xfffffffe ;  /* 0xfffffffe04007836 */ /* 0x041fe40000000000 */
[----:B------:R-:W-:-:S03]  /*12d0*/  VIADD R4, R4, 0xffffffff ;  /* 0xffffffff04047836 */ /* 0x000fc60000000000 */
[----:B------:R-:W-:-:S13]  /*12e0*/  ISETP.GE.U32.AND P0, PT, R0, 0x3, PT ;  /* 0x000000030000780c */ /* 0x000fda0003f06070 */
[----:B------:R-:W-:Y:S05]  /*12f0*/  @!P0 BRA `(.L_x_674) ;  /* 0x00000000002c8947 */ /* 0x000fea0003800000 */
[----:B------:R-:W-:Y:S01]  /*1300*/  LOP3.LUT R3, R4, 0xfffffffc, RZ, 0xc0, !PT ;  /* 0xfffffffc04037812 */ /* 0x000fe200078ec0ff */
[----:B------:R-:W-:Y:S02]  /*1310*/  IMAD.MOV.U32 R0, RZ, RZ, 0x1 ;  /* 0x00000001ff007424 */ /* 0x000fe400078e00ff */
[----:B------:R-:W-:-:S07]  /*1320*/  IMAD.MOV.U32 R35, RZ, RZ, RZ ;  /* 0x000000ffff237224 */ /* 0x000fce00078e00ff */
.L_x_675:
[----:B------:R-:W-:Y:S01]  /*1330*/  VIADD R2, R0, 0x3 ;  /* 0x0000000300027836 */ /* 0x000fe20000000000 */
[----:B------:R-:W-:-:S04]  /*1340*/  FSETP.GT.AND P0, PT, R32, RZ, PT ;  /* 0x000000ff2000720b */ /* 0x000fc80003f04000 */
[----:B------:R-:W-:Y:S01]  /*1350*/  ISETP.NE.AND P1, PT, R2, R3, PT ;  /* 0x000000030200720c */ /* 0x000fe20003f25270 */
[C---:B------:R-:W-:Y:S01]  /*1360*/  VIADD R2, R0.reuse, 0x4 ;  /* 0x0000000400027836 */ /* 0x040fe20000000000 */
[----:B------:R-:W-:Y:S02]  /*1370*/  SEL R35, R0, R35, P0 ;  /* 0x0000002300237207 */ /* 0x000fe40000000000 */
[----:B------:R-:W-:Y:S01]  /*1380*/  FSEL R32, R32, RZ, !P0 ;  /* 0x000000ff20207208 */ /* 0x000fe20004000000 */
[----:B------:R-:W-:-:S08]  /*1390*/  IMAD.MOV.U32 R0, RZ, RZ, R2 ;  /* 0x000000ffff007224 */ /* 0x000fd000078e0002 */
[----:B------:R-:W-:Y:S05]  /*13a0*/  @P1 BRA `(.L_x_675) ;  /* 0xfffffffc00e01947 */ /* 0x000fea000383ffff */
.L_x_674:
[----:B------:R-:W-:Y:S02]  /*13b0*/  LOP3.LUT P0, RZ, R4, 0x3, RZ, 0xc0, !PT ;  /* 0x0000000304ff7812 */ /* 0x000fe4000780c0ff */
[----:B------:R-:W-:-:S11]  /*13c0*/  FSETP.GT.AND P1, PT, R32, RZ, PT ;  /* 0x000000ff2000720b */ /* 0x000fd60003f24000 */
[----:B------:R-:W-:Y:S01]  /*13d0*/  @P0 SEL R35, R2, R35, P1 ;  /* 0x0000002302230207 */ /* 0x000fe20000800000 */
[----:B------:R-:W-:Y:S06]  /*13e0*/  BRA `(.L_x_676) ;  /* 0x00000010007c7947 */ /* 0x000fec0003800000 */
.L_x_673:
[----:B------:R-:W0:Y:S01]  /*13f0*/  LDCU UR4, c[0x0][0x390] ;  /* 0x00007200ff0477ac */ /* 0x000e220008000800 */
[----:B------:R-:W-:Y:S02]  /*1400*/  IMAD.MOV.U32 R34, RZ, RZ, 0x1 ;  /* 0x00000001ff227424 */ /* 0x000fe400078e00ff */
[----:B------:R-:W-:Y:S01]  /*1410*/  IMAD.MOV.U32 R35, RZ, RZ, RZ ;  /* 0x000000ffff237224 */ /* 0x000fe200078e00ff */
[----:B0-----:R-:W-:-:S12]  /*1420*/  ULOP3.LUT UR5, UR4, 0x3, URZ, 0xc0, !UPT ;  /* 0x0000000304057892 */ /* 0x001fd8000f8ec0ff */
.L_x_711:
[----:B------:R-:W0:Y:S01]  /*1430*/  LDCU UR6, c[0x0][0x390] ;  /* 0x00007200ff0677ac */ /* 0x000e220008000800 */
[----:B------:R-:W-:Y:S01]  /*1440*/  IMAD.MOV.U32 R33, RZ, RZ, RZ ;  /* 0x000000ffff217224 */ /* 0x000fe200078e00ff */
[----:B----4-:R-:W-:Y:S01]  /*1450*/  CS2R R24, SRZ ;  /* 0x0000000000187805 */ /* 0x010fe2000001ff00 */
[----:B0-----:R-:W-:Y:S02]  /*1460*/  UISETP.GE.U32.AND UP0, UPT, UR6, 0x4, UPT ;  /* 0x000000040600788c */ /* 0x001fe4000bf06070 */
[----:B------:R-:W-:-:S07]  /*1470*/  IMAD R30, R34, UR6, RZ ;  /* 0x00000006221e7c24 */ /* 0x000fce000f8e02ff */
[----:B--2---:R-:W-:Y:S05]  /*1480*/  BRA.U !UP0, `(.L_x_677) ;  /* 0x0000000908407547 */ /* 0x004fea000b800000 */
[----:B------:R-:W0:Y:S01]  /*1490*/  LDC R33, c[0x0][0x390] ;  /* 0x0000e400ff217b82 */ /* 0x000e220000000800 */
[----:B------:R-:W-:Y:S01]  /*14a0*/  IMAD.MOV.U32 R29, RZ, RZ, RZ ;  /* 0x000000ffff1d7224 */ /* 0x000fe200078e00ff */
[----:B------:R-:W1:Y:S01]  /*14b0*/  LDCU UR6, c[0x0][0x390] ;  /* 0x00007200ff0677ac */ /* 0x000e620008000800 */
[----:B------:R-:W-:-:S05]  /*14c0*/  UMOV UR4, URZ ;  /* 0x000000ff00047c82 */ /* 0x000fca0008000000 */
.L_x_694:
[----:B--2---:R-:W2:Y:S01]  /*14d0*/  LDC.64 R4, c[0x0][0x398] ;  /* 0x0000e600ff047b82 */ /* 0x004ea20000000a00 */
[----:B0--3-5:R-:W-:Y:S02]  /*14e0*/  IMAD R26, R31, R33, UR4 ;  /* 0x000000041f1a7e24 */ /* 0x029fe4000f8e0221 */
[----:B------:R-:W-:-:S05]  /*14f0*/  VIADD R24, R30, UR4 ;  /* 0x000000041e187c36 */ /* 0x000fca0008000000 */
[----:B------:R-:W0:Y:S01]  /*1500*/  LDC.64 R2, c[0x0][0x3a0] ;  /* 0x0000e800ff027b82 */ /* 0x000e220000000a00 */
[----:B--2---:R-:W-:-:S05]  /*1510*/  IMAD.WIDE R26, R26, 0x4, R4 ;  /* 0x000000041a1a7825 */ /* 0x004fca00078e0204 */
[----:B------:R-:W2:Y:S01]  /*1520*/  LDG.E R28, desc[UR8][R26.64] ;  /* 0x000000081a1c7981 */ /* 0x000ea2000c1e1900 */
[----:B0-----:R-:W-:-:S05]  /*1530*/  IMAD.WIDE.U32 R24, R24, 0x4, R2 ;  /* 0x0000000418187825 */ /* 0x001fca00078e0002 */
[----:B------:R-:W2:Y:S01]  /*1540*/  LDG.E R3, desc[UR8][R24.64] ;  /* 0x0000000818037981 */ /* 0x000ea2000c1e1900 */
[----:B------:R-:W-:Y:S01]  /*1550*/  BSSY.RECONVERGENT B0, `(.L_x_678) ;  /* 0x0000006000007945 */ /* 0x000fe20003800200 */
[----:B------:R-:W-:Y:S01]  /*1560*/  MOV R0, 0x15b0 ;  /* 0x000015b000007802 */ /* 0x000fe20000000f00 */
[----:B--2---:R-:W-:-:S04]  /*1570*/  FADD R28, R28, -R3 ;  /* 0x800000031c1c7221 */ /* 0x004fc80000000000 */
[----:B------:R-:W0:Y:S02]  /*1580*/  F2F.F64.F32 R16, R28 ;  /* 0x0000001c00107310 */ /* 0x000e240000201800 */
[----:B0---4-:R-:W-:-:S11]  /*1590*/  DADD R2, -RZ, |R16| ;  /* 0x00000000ff027229 */ /* 0x011fd60000000510 */
[----:B-1----:R-:W-:Y:S05]  /*15a0*/  CALL.REL.NOINC `($_ZN3cub18CUB_300001_SM_10006detail8for_each13static_kernelINS2_12policy_hub_t12policy_500_tElNS2_12op_wrapper_tIl20findNearestCentroidsN6thrust24THRUST_300001_SM_1000_NS6detail15normal_iteratorINS9_10device_ptrIiEEEEEEEEvT0_T1_$__internal_accurate_pow) ;  /* 0x0000008400807944 */ /* 0x002fea0003c00000 */
[----:B------:R-:W-:Y:S05]  /*15b0*/  BSYNC.RECONVERGENT B0 ;  /* 0x0000000000007941 */ /* 0x000fea0003800200 */
.L_x_678:
        /* <DEDUP_REMOVED lines=15> */
.L_x_681:
[----:B------:R-:W-:-:S11]  /*16b0*/  DADD R2, R16, 2 ;  /* 0x4000000010027429 */ /* 0x000fd60000000000 */
.L_x_680:
[----:B------:R-:W-:Y:S05]  /*16c0*/  BSYNC.RECONVERGENT B0 ;  /* 0x0000000000007941 */ /* 0x000fea0003800200 */
.L_x_679:
        /* <DEDUP_REMOVED lines=15> */
.L_x_682:
        /* <DEDUP_REMOVED lines=15> */
.L_x_685:
[----:B------:R-:W-:-:S11]  /*18b0*/  DADD R2, R16, 2 ;  /* 0x4000000010027429 */ /* 0x000fd60000000000 */
.L_x_684:
[----:B------:R-:W-:Y:S05]  /*18c0*/  BSYNC.RECONVERGENT B0 ;  /* 0x0000000000007941 */ /* 0x000fea0003800200 */
.L_x_683:
        /* <DEDUP_REMOVED lines=15> */
.L_x_686:
        /* <DEDUP_REMOVED lines=15> */
.L_x_689:
[----:B------:R-:W-:-:S11]  /*1ab0*/  DADD R2, R16, 2 ;  /* 0x4000000010027429 */ /* 0x000fd60000000000 */
.L_x_688:
[----:B------:R-:W-:Y:S05]  /*1ac0*/  BSYNC.RECONVERGENT B0 ;  /* 0x0000000000007941 */ /* 0x000fea0003800200 */
.L_x_687:
        /* <DEDUP_REMOVED lines=15> */
.L_x_690:
        /* <DEDUP_REMOVED lines=15> */
.L_x_693:
[----:B------:R-:W-:-:S11]  /*1cb0*/  DADD R2, R16, 2 ;  /* 0x4000000010027429 */ /* 0x000fd60000000000 */
.L_x_692:
[----:B------:R-:W-:Y:S05]  /*1cc0*/  BSYNC.RECONVERGENT B0 ;  /* 0x0000000000007941 */ /* 0x000fea0003800200 */
.L_x_691:
[----:B------:R-:W0:Y:S01]  /*1cd0*/  F2F.F64.F32 R4, R25 ;  /* 0x0000001900047310 */ /* 0x000e220000201800 */
[----:B------:R-:W-:Y:S01]  /*1ce0*/  FSETP.NEU.AND P0, PT, R24, 1, PT ;  /* 0x3f8000001800780b */ /* 0x000fe20003f0d000 */
[----:B------:R-:W-:Y:S02]  /*1cf0*/  UIADD3 UR4, UPT, UPT, UR4, 0x4, URZ ;  /* 0x0000000404047890 */ /* 0x000fe4000fffe0ff */
[----:B------:R-:W-:Y:S01]  /*1d00*/  ULOP3.LUT UR7, UR6, 0x7ffffffc, URZ, 0xc0, !UPT ;  /* 0x7ffffffc06077892 */ /* 0x000fe2000f8ec0ff */
[----:B------:R-:W-:Y:S02]  /*1d10*/  FSEL R2, R2, RZ, P0 ;  /* 0x000000ff02027208 */ /* 0x000fe40000000000 */
[----:B------:R-:W-:Y:S01]  /*1d20*/  FSEL R3, R3, 1.875, P0 ;  /* 0x3ff0000003037808 */ /* 0x000fe20000000000 */
[----:B------:R-:W-:-:S05]  /*1d30*/  UISETP.NE.AND UP0, UPT, UR4, UR7, UPT ;  /* 0x000000070400728c */ /* 0x000fca000bf05270 */
[----:B0-----:R-:W-:-:S06]  /*1d40*/  DADD R4, R4, R2 ;  /* 0x0000000004047229 */ /* 0x001fcc0000000002 */
[----:B------:R2:W4:Y:S01]  /*1d50*/  F2F.F32.F64 R29, R4 ;  /* 0x00000004001d7310 */ /* 0x0005220000301000 */
[----:B------:R-:W-:Y:S05]  /*1d60*/  BRA.U UP0, `(.L_x_694) ;  /* 0xfffffff500d87547 */ /* 0x000fea000b83ffff */
[----:B----4-:R0:W1:Y:S01]  /*1d70*/  F2F.F64.F32 R24, R29 ;  /* 0x0000001d00187310 */ /* 0x0100620000201800 */
[----:B------:R-:W-:-:S07]  /*1d80*/  IMAD.U32 R33, RZ, RZ, UR7 ;  /* 0x00000007ff217e24 */ /* 0x000fce000f8e00ff */
.L_x_677:
[----:B------:R-:W-:-:S09]  /*1d90*/  UISETP.NE.AND UP0, UPT, UR5, URZ, UPT ;  /* 0x000000ff0500728c */ /* 0x000fd2000bf05270 */
[----:B------:R-:W-:Y:S05]  /*1da0*/  BRA.U !UP0, `(.L_x_695) ;  /* 0x0000000508b87547 */ /* 0x000fea000b800000 */
[----:B--2---:R-:W2:Y:S01]  /*1db0*/  LDC.64 R4, c[0x0][0x3a0] ;  /* 0x0000e800ff047b82 */ /* 0x004ea20000000a00 */
[--C-:B------:R-:W-:Y:S02]  /*1dc0*/  IMAD.IADD R7, R30, 0x1, R33.reuse ;  /* 0x000000011e077824 */ /* 0x100fe400078e0221 */
[----:B-----5:R-:W-:-:S05]  /*1dd0*/  IMAD R3, R31, UR6, R33 ;  /* 0x000000061f037c24 */ /* 0x020fca000f8e0221 */
[----:B---3--:R-:W3:Y:S01]  /*1de0*/  LDC.64 R26, c[0x0][0x398] ;  /* 0x0000e600ff1a7b82 */ /* 0x008ee20000000a00 */
[----:B--2---:R-:W-:-:S06]  /*1df0*/  IMAD.WIDE.U32 R4, R7, 0x4, R4 ;  /* 0x0000000407047825 */ /* 0x004fcc00078e0004 */
[----:B------:R-:W2:Y:S01]  /*1e00*/  LDG.E R5, desc[UR8][R4.64] ;  /* 0x0000000804057981 */ /* 0x000ea2000c1e1900 */
[----:B---3--:R-:W-:-:S05]  /*1e10*/  IMAD.WIDE R26, R3, 0x4, R26 ;  /* 0x00000004031a7825 */ /* 0x008fca00078e021a */
        /* <DEDUP_REMOVED lines=8> */
.L_x_696:
        /* <DEDUP_REMOVED lines=15> */
.L_x_699:
[----:B------:R-:W-:-:S11]  /*1f90*/  DADD R2, R16, 2 ;  /* 0x4000000010027429 */ /* 0x000fd60000000000 */
.L_x_698:
[----:B------:R-:W-:Y:S05]  /*1fa0*/  BSYNC.RECONVERGENT B0 ;  /* 0x0000000000007941 */ /* 0x000fea0003800200 */
.L_x_697:
[----:B------:R-:W-:Y:S01]  /*1fb0*/  FSETP.NEU.AND P0, PT, R28, 1, PT ;  /* 0x3f8000001c00780b */ /* 0x000fe20003f0d000 */
[----:B------:R-:W-:-:S03]  /*1fc0*/  UISETP.NE.AND UP0, UPT, UR5, 0x1, UPT ;  /* 0x000000010500788c */ /* 0x000fc6000bf05270 */
[----:B------:R-:W-:Y:S02]  /*1fd0*/  FSEL R2, R2, RZ, P0 ;  /* 0x000000ff02027208 */ /* 0x000fe40000000000 */
[----:B------:R-:W-:-:S06]  /*1fe0*/  FSEL R3, R3, 1.875, P0 ;  /* 0x3ff0000003037808 */ /* 0x000fcc0000000000 */
[----:B------:R-:W-:-:S06]  /*1ff0*/  DADD R24, R24, R2 ;  /* 0x0000000018187229 */ /* 0x000fcc0000000002 */
[----:B------:R4:W0:Y:S01]  /*2000*/  F2F.F32.F64 R29, R24 ;  /* 0x00000018001d7310 */ /* 0x0008220000301000 */
[----:B------:R-:W-:Y:S05]  /*2010*/  BRA.U !UP0, `(.L_x_695) ;  /* 0x00000005081c7547 */ /* 0x000fea000b800000 */
[----:B----4-:R-:W1:Y:S01]  /*2020*/  LDC.64 R24, c[0x0][0x3a0] ;  /* 0x0000e800ff187b82 */ /* 0x010e620000000a00 */
[----:B------:R-:W-:Y:S01]  /*2030*/  IADD3 R30, P0, PT, R30, R33, RZ ;  /* 0x000000211e1e7210 */ /* 0x000fe20007f1e0ff */
[----:B------:R-:W2:Y:S04]  /*2040*/  LDG.E R28, desc[UR8][R26.64+0x4] ;  /* 0x000004081a1c7981 */ /* 0x000ea8000c1e1900 */
[----:B------:R-:W-:Y:S01]  /*2050*/  IMAD.X R0, RZ, RZ, RZ, P0 ;  /* 0x000000ffff007224 */ /* 0x000fe200000e06ff */
[----:B-1----:R-:W-:-:S04]  /*2060*/  LEA R24, P0, R30, R24, 0x2 ;  /* 0x000000181e187211 */ /* 0x002fc800078010ff */
[----:B------:R-:W-:-:S05]  /*2070*/  LEA.HI.X R25, R30, R25, R0, 0x2, P0 ;  /* 0x000000191e197211 */ /* 0x000fca00000f1400 */
[----:B------:R-:W2:Y:S01]  /*2080*/  LDG.E R3, desc[UR8][R24.64+0x4] ;  /* 0x0000040818037981 */ /* 0x000ea2000c1e1900 */
[----:B------:R-:W-:Y:S01]  /*2090*/  BSSY.RECONVERGENT B0, `(.L_x_700) ;  /* 0x0000006000007945 */ /* 0x000fe20003800200 */
[----:B------:R-:W-:Y:S01]  /*20a0*/  MOV R0, 0x20f0 ;  /* 0x000020f000007802 */ /* 0x000fe20000000f00 */
[----:B--2---:R-:W-:-:S04]  /*20b0*/  FADD R28, R28, -R3 ;  /* 0x800000031c1c7221 */ /* 0x004fc80000000000 */
[----:B------:R-:W1:Y:S02]  /*20c0*/  F2F.F64.F32 R16, R28 ;  /* 0x0000001c00107310 */ /* 0x000e640000201800 */
[----:B-1----:R-:W-:-:S11]  /*20d0*/  DADD R2, -RZ, |R16| ;  /* 0x00000000ff027229 */ /* 0x002fd60000000510 */
[----:B0-----:R-:W-:Y:S05]  /*20e0*/  CALL.REL.NOINC `($_ZN3cub18CUB_300001_SM_10006detail8for_each13static_kernelINS2_12policy_hub_t12policy_500_tElNS2_12op_wrapper_tIl20findNearestCentroidsN6thrust24THRUST_300001_SM_1000_NS6detail15normal_iteratorINS9_10device_ptrIiEEEEEEEEvT0_T1_$__internal_accurate_pow) ;  /* 0x0000007800b07944 */ /* 0x001fea0003c00000 */
[----:B------:R-:W-:Y:S05]  /*20f0*/  BSYNC.RECONVERGENT B0 ;  /* 0x0000000000007941 */ /* 0x000fea0003800200 */
.L_x_700:
        /* <DEDUP_REMOVED lines=15> */
.L_x_703:
[----:B------:R-:W-:-:S11]  /*21f0*/  DADD R2, R16, 2 ;  /* 0x4000000010027429 */ /* 0x000fd60000000000 */
.L_x_702:
[----:B------:R-:W-:Y:S05]  /*2200*/  BSYNC.RECONVERGENT B0 ;  /* 0x0000000000007941 */ /* 0x000fea0003800200 */
.L_x_701:
        /* <DEDUP_REMOVED lines=17> */
.L_x_704:
        /* <DEDUP_REMOVED lines=15> */
.L_x_707:
[----:B------:R-:W-:-:S11]  /*2410*/  DADD R2, R16, 2 ;  /* 0x4000000010027429 */ /* 0x000fd60000000000 */
.L_x_706:
[----:B------:R-:W-:Y:S05]  /*2420*/  BSYNC.RECONVERGENT B0 ;  /* 0x0000000000007941 */ /* 0x000fea0003800200 */
.L_x_705:
[----:B------:R-:W0:Y:S01]  /*2430*/  F2F.F64.F32 R4, R29 ;  /* 0x0000001d00047310 */ /* 0x000e220000201800 */
[----:B------:R-:W-:-:S04]  /*2440*/  FSETP.NEU.AND P0, PT, R24, 1, PT ;  /* 0x3f8000001800780b */ /* 0x000fc80003f0d000 */
[----:B------:R-:W-:Y:S02]  /*2450*/  FSEL R2, R2, RZ, P0 ;  /* 0x000000ff02027208 */ /* 0x000fe40000000000 */
[----:B------:R-:W-:-:S06]  /*2460*/  FSEL R3, R3, 1.875, P0 ;  /* 0x3ff0000003037808 */ /* 0x000fcc0000000000 */
[----:B0-----:R-:W-:-:S06]  /*2470*/  DADD R2, R4, R2 ;  /* 0x0000000004027229 */ /* 0x001fcc0000000002 */
[----:B------:R0:W1:Y:S05]  /*2480*/  F2F.F32.F64 R29, R2 ;  /* 0x00000002001d7310 */ /* 0x00006a0000301000 */
.L_x_695:
[----:B01----:R-:W-:Y:S01]  /*2490*/  VIADD R0, R29, 0xf3000000 ;  /* 0xf30000001d007836 */ /* 0x003fe20000000000 */
[----:B------:R0:W1:Y:S01]  /*24a0*/  MUFU.RSQ R2, R29 ;  /* 0x0000001d00027308 */ /* 0x0000620000001400 */
[----:B------:R-:W-:Y:S03]  /*24b0*/  BSSY.RECONVERGENT B0, `(.L_x_708) ;  /* 0x000000b000007945 */ /* 0x000fe60003800200 */
[----:B------:R-:W-:-:S13]  /*24c0*/  ISETP.GT.U32.AND P0, PT, R0, 0x727fffff, PT ;  /* 0x727fffff0000780c */ /* 0x000fda0003f04070 */
[----:B01----:R-:W-:Y:S05]  /*24d0*/  @!P0 BRA `(.L_x_709) ;  /* 0x0000000000108947 */ /* 0x003fea0003800000 */
[----:B------:R-:W-:-:S07]  /*24e0*/  MOV R6, 0x2500 ;  /* 0x0000250000067802 */ /* 0x000fce0000000f00 */
[----:B--2345:R-:W-:Y:S05]  /*24f0*/  CALL.REL.NOINC `($__internal_1_$__cuda_sm20_sqrt_rn_f32_slowpath) ;  /* 0x0000007400547944 */ /* 0x03cfea0003c00000 */
[----:B------:R-:W-:Y:S01]  /*2500*/  IMAD.MOV.U32 R3, RZ, RZ, R0 ;  /* 0x000000ffff037224 */ /* 0x000fe200078e0000 */
[----:B------:R-:W-:Y:S06]  /*2510*/  BRA `(.L_x_710) ;  /* 0x0000000000107947 */ /* 0x000fec0003800000 */
.L_x_709:
[----:B------:R-:W-:Y:S01]  /*2520*/  FMUL.FTZ R0, R29, R2 ;  /* 0x000000021d007220 */ /* 0x000fe20000410000 */
[----:B------:R-:W-:-:S03]  /*2530*/  FMUL.FTZ R2, R2, 0.5 ;  /* 0x3f00000002027820 */ /* 0x000fc60000410000 */
[----:B------:R-:W-:-:S04]  /*2540*/  FFMA R3, -R0, R0, R29 ;  /* 0x0000000000037223 */ /* 0x000fc8000000011d */
[----:B------:R-:W-:-:S07]  /*2550*/  FFMA R3, R3, R2, R0 ;  /* 0x0000000203037223 */ /* 0x000fce0000000000 */
.L_x_710:
[----:B------:R-:W-:Y:S05]  /*2560*/  BSYNC.RECONVERGENT B0 ;  /* 0x0000000000007941 */ /* 0x000fea0003800200 */
.L_x_708:
[----:B------:R-:W0:Y:S01]  /*2570*/  LDCU UR4, c[0x0][0x394] ;  /* 0x00007280ff0477ac */ /* 0x000e220008000800 */
[----:B------:R-:W-:-:S04]  /*2580*/  FSETP.GEU.AND P0, PT, R3, R32, PT ;  /* 0x000000200300720b */ /* 0x000fc80003f0e000 */
[C---:B------:R-:W-:Y:S01]  /*2590*/  SEL R35, R34.reuse, R35, !P0 ;  /* 0x0000002322237207 */ /* 0x040fe20004000000 */
[----:B------:R-:W-:Y:S01]  /*25a0*/  VIADD R34, R34, 0x1 ;  /* 0x0000000122227836 */ /* 0x000fe20000000000 */
[----:B------:R-:W-:-:S04]  /*25b0*/  FSEL R32, R3, R32, !P0 ;  /* 0x0000002003207208 */ /* 0x000fc80004000000 */
[----:B0-----:R-:W-:-:S13]  /*25c0*/  ISETP.NE.AND P1, PT, R34, UR4, PT ;  /* 0x0000000422007c0c */ /* 0x001fda000bf25270 */
[----:B------:R-:W-:Y:S05]  /*25d0*/  @P1 BRA `(.L_x_711) ;  /* 0xffffffec00941947 */ /* 0x000fea000383ffff */
.L_x_676:
[----:B------:R-:W0:Y:S01]  /*25e0*/  LDC.64 R2, c[0x0][0x3a8] ;  /* 0x0000ea00ff027b82 */ /* 0x000e220000000a00 */
[----:B------:R-:W1:Y:S01]  /*25f0*/  LDCU UR4, c[0x0][0x390] ;  /* 0x00007200ff0477ac */ /* 0x000e620008000800 */
[----:B0----5:R-:W-:-:S05]  /*2600*/  IMAD.WIDE R2, R31, 0x4, R2 ;  /* 0x000000041f027825 */ /* 0x021fca00078e0202 */
[----:B------:R0:W-:Y:S04]  /*2610*/  STG.E desc[UR8][R2.64], R35 ;  /* 0x0000002302007986 */ /* 0x0001e8000c101908 */
[----:B------:R0:W5:Y:S01]  /*2620*/  LDG.E R34, desc[UR8][R36.64+0x400] ;  /* 0x0004000824227981 */ /* 0x000162000c1e1900 */
[----:B-1----:R-:W-:Y:S01]  /*2630*/  UISETP.GT.AND UP0, UPT, UR4, URZ, UPT ;  /* 0x000000ff0400728c */ /* 0x002fe2000bf04270 */
        /* <DEDUP_REMOVED lines=12> */
[----:B------:R-:W-:Y:S01]  /*2700*/  IMAD.U32 R31, RZ, RZ, UR4 ;  /* 0x00000004ff1f7e24 */ /* 0x000fe2000f8e00ff */
[----:B------:R-:W0:Y:S06]  /*2710*/  LDC.64 R32, c[0x0][0x3a0] ;  /* 0x0000e800ff207b82 */ /* 0x000e2c0000000a00 */
.L_x_730:
[----:B-1-3-5:R-:W-:Y:S02]  /*2720*/  IMAD R27, R34, UR6, R30 ;  /* 0x00000006221b7c24 */ /* 0x02afe4000f8e021e */
[----:B0---4-:R-:W-:-:S04]  /*2730*/  IMAD.WIDE.U32 R24, R30, 0x4, R32 ;  /* 0x000000041e187825 */ /* 0x011fc800078e0020 */
[----:B------:R-:W-:Y:S01]  /*2740*/  IMAD.WIDE R26, R27, 0x4, R36 ;  /* 0x000000041b1a7825 */ /* 0x000fe200078e0224 */
[----:B------:R-:W3:Y:S04]  /*2750*/  LDG.E R3, desc[UR8][R24.64] ;  /* 0x0000000818037981 */ /* 0x000ee8000c1e1900 */
[----:B------:R-:W3:Y:S01]  /*2760*/  LDG.E R28, desc[UR8][R26.64] ;  /* 0x000000081a1c7981 */ /* 0x000ee2000c1e1900 */
[----:B------:R-:W-:Y:S01]  /*2770*/  VIADD R30, R30, 0x4 ;  /* 0x000000041e1e7836 */ /* 0x000fe20000000000 */
[----:B------:R-:W-:Y:S01]  /*2780*/  BSSY.RECONVERGENT B0, `(.L_x_714) ;  /* 0x0000007000007945 */ /* 0x000fe20003800200 */
[----:B------:R-:W-:-:S03]  /*2790*/  MOV R0, 0x27f0 ;  /* 0x000027f000007802 */ /* 0x000fc60000000f00 */
[----:B------:R-:W-:Y:S01]  /*27a0*/  ISETP.NE.AND P0, PT, R30, R31, PT ;  /* 0x0000001f1e00720c */ /* 0x000fe20003f05270 */
[----:B---3--:R-:W-:-:S04]  /*27b0*/  FADD R28, R28, -R3 ;  /* 0x800000031c1c7221 */ /* 0x008fc80000000000 */
[----:B------:R-:W0:Y:S02]  /*27c0*/  F2F.F64.F32 R16, R28 ;  /* 0x0000001c00107310 */ /* 0x000e240000201800 */
[----:B0-----:R-:W-:-:S11]  /*27d0*/  DADD R2, -RZ, |R16| ;  /* 0x00000000ff027229 */ /* 0x001fd60000000510 */
[----:B--2---:R-:W-:Y:S05]  /*27e0*/  CALL.REL.NOINC `($_ZN3cub18CUB_300001_SM_10006detail8for_each13static_kernelINS2_12policy_hub_t12policy_500_tElNS2_12op_wrapper_tIl20findNearestCentroidsN6thrust24THRUST_300001_SM_1000_NS6detail15normal_iteratorINS9_10device_ptrIiEEEEEEEEvT0_T1_$__internal_accurate_pow) ;  /* 0x0000007000f07944 */ /* 0x004fea0003c00000 */
[----:B------:R-:W-:Y:S05]  /*27f0*/  BSYNC.RECONVERGENT B0 ;  /* 0x0000000000007941 */ /* 0x000fea0003800200 */
.L_x_714:
        /* <DEDUP_REMOVED lines=15> */
.L_x_717:
[----:B------:R-:W-:-:S11]  /*28f0*/  DADD R2, R16, 2 ;  /* 0x4000000010027429 */ /* 0x000fd60000000000 */
.L_x_716:
[----:B------:R-:W-:Y:S05]  /*2900*/  BSYNC.RECONVERGENT B0 ;  /* 0x0000000000007941 */ /* 0x000fea0003800200 */
.L_x_715:
        /* <DEDUP_REMOVED lines=15> */
.L_x_718:
        /* <DEDUP_REMOVED lines=15> */
.L_x_721:
[----:B------:R-:W-:-:S11]  /*2af0*/  DADD R2, R16, 2 ;  /* 0x4000000010027429 */ /* 0x000fd60000000000 */
.L_x_720:
[----:B------:R-:W-:Y:S05]  /*2b00*/  BSYNC.RECONVERGENT B0 ;  /* 0x0000000000007941 */ /* 0x000fea0003800200 */
.L_x_719:
        /* <DEDUP_REMOVED lines=15> */
.L_x_722:
        /* <DEDUP_REMOVED lines=15> */
.L_x_725:
[----:B------:R-:W-:-:S11]  /*2cf0*/  DADD R2, R16, 2 ;  /* 0x4000000010027429 */ /* 0x000fd60000000000 */
.L_x_724:
[----:B------:R-:W-:Y:S05]  /*2d00*/  BSYNC.RECONVERGENT B0 ;  /* 0x0000000000007941 */ /* 0x000fea0003800200 */
.L_x_723:
        /* <DEDUP_REMOVED lines=15> */
.L_x_726:
        /* <DEDUP_REMOVED lines=15> */
.L_x_729:
[----:B------:R-:W-:-:S11]  /*2ef0*/  DADD R2, R16, 2 ;  /* 0x4000000010027429 */ /* 0x000fd60000000000 */
.L_x_728:
[----:B------:R-:W-:Y:S05]  /*2f00*/  BSYNC.RECONVERGENT B0 ;  /* 0x0000000000007941 */ /* 0x000fea0003800200 */
.L_x_727:
[----:B------:R-:W0:Y:S01]  /*2f10*/  F2F.F64.F32 R4, R25 ;  /* 0x0000001900047310 */ /* 0x000e220000201800 */
[----:B------:R-:W-:-:S04]  /*2f20*/  FSETP.NEU.AND P1, PT, R24, 1, PT ;  /* 0x3f8000001800780b */ /* 0x000fc80003f2d000 */
[----:B------:R-:W-:Y:S02]  /*2f30*/  FSEL R2, R2, RZ, P1 ;  /* 0x000000ff02027208 */ /* 0x000fe40000800000 */
[----:B------:R-:W-:-:S06]  /*2f40*/  FSEL R3, R3, 1.875, P1 ;  /* 0x3ff0000003037808 */ /* 0x000fcc0000800000 */
[----:B0-----:R-:W-:-:S06]  /*2f50*/  DADD R4, R4, R2 ;  /* 0x0000000004047229 */ /* 0x001fcc0000000002 */
[----:B------:R0:W1:Y:S01]  /*2f60*/  F2F.F32.F64 R29, R4 ;  /* 0x00000004001d7310 */ /* 0x0000620000301000 */
[----:B------:R-:W-:Y:S05]  /*2f70*/  @P0 BRA `(.L_x_730) ;  /* 0xfffffff400e80947 */ /* 0x000fea000383ffff */
[----:B-1----:R1:W2:Y:S02]  /*2f80*/  F2F.F64.F32 R32, R29 ;  /* 0x0000001d00207310 */ /* 0x0022a40000201800 */
.L_x_713:
[----:B------:R-:W-:-:S09]  /*2f90*/  UISETP.NE.AND UP0, UPT, UR5, URZ, UPT ;  /* 0x000000ff0500728c */ /* 0x000fd2000bf05270 */
[----:B------:R-:W-:Y:S05]  /*2fa0*/  BRA.U !UP0, `(.L_x_712) ;  /* 0x0000000508a47547 */ /* 0x000fea000b800000 */
[----:B----4-:R-:W4:Y:S01]  /*2fb0*/  LDC.64 R24, c[0x0][0x3a0] ;  /* 0x0000e800ff187b82 */ /* 0x010f220000000a00 */
[----:B------:R-:W0:Y:S07]  /*2fc0*/  LDCU UR4, c[0x0][0x390] ;  /* 0x00007200ff0477ac */ /* 0x000e2e0008000800 */
[----:B---3--:R-:W3:Y:S01]  /*2fd0*/  LDC.64 R26, c[0x0][0x398] ;  /* 0x0000e600ff1a7b82 */ /* 0x008ee20000000a00 */
[----:B0----5:R-:W-:Y:S02]  /*2fe0*/  IMAD R3, R34, UR4, R31 ;  /* 0x0000000422037c24 */ /* 0x021fe4000f8e021f */
[----:B----4-:R-:W-:-:S04]  /*2ff0*/  IMAD.WIDE.U32 R24, R31, 0x4, R24 ;  /* 0x000000041f187825 */ /* 0x010fc800078e0018 */
[----:B---3--:R-:W-:Y:S02]  /*3000*/  IMAD.WIDE R26, R3, 0x4, R26 ;  /* 0x00000004031a7825 */ /* 0x008fe400078e021a */
[----:B------:R-:W3:Y:S04]  /*3010*/  LDG.E R3, desc[UR8][R24.64] ;  /* 0x0000000818037981 */ /* 0x000ee8000c1e1900 */
[----:B------:R-:W3:Y:S01]  /*3020*/  LDG.E R28, desc[UR8][R26.64] ;  /* 0x000000081a1c7981 */ /* 0x000ee2000c1e1900 */
[----:B------:R-:W-:Y:S01]  /*3030*/  BSSY.RECONVERGENT B0, `(.L_x_731) ;  /* 0x0000006000007945 */ /* 0x000fe20003800200 */
[----:B------:R-:W-:Y:S01]  /*3040*/  MOV R0, 0x3090 ;  /* 0x0000309000007802 */ /* 0x000fe20000000f00 */
[----:B---3--:R-:W-:-:S04]  /*3050*/  FADD R28, R28, -R3 ;  /* 0x800000031c1c7221 */ /* 0x008fc80000000000 */
[----:B------:R-:W0:Y:S02]  /*3060*/  F2F.F64.F32 R16, R28 ;  /* 0x0000001c00107310 */ /* 0x000e240000201800 */
[----:B0-----:R-:W-:-:S11]  /*3070*/  DADD R2, -RZ, |R16| ;  /* 0x00000000ff027229 */ /* 0x001fd60000000510 */
[----:B-12---:R-:W-:Y:S05]  /*3080*/  CALL.REL.NOINC `($_ZN3cub18CUB_300001_SM_10006detail8for_each13static_kernelINS2_12policy_hub_t12policy_500_tElNS2_12op_wrapper_tIl20findNearestCentroidsN6thrust24THRUST_300001_SM_1000_NS6detail15normal_iteratorINS9_10device_ptrIiEEEEEEEEvT0_T1_$__internal_accurate_pow) ;  /* 0x0000006800c87944 */ /* 0x006fea0003c00000 */
[----:B------:R-:W-:Y:S05]  /*3090*/  BSYNC.RECONVERGENT B0 ;  /* 0x0000000000007941 */ /* 0x000fea0003800200 */
.L_x_731:
        /* <DEDUP_REMOVED lines=15> */
.L_x_734:
[----:B------:R-:W-:-:S11]  /*3190*/  DADD R2, R16, 2 ;  /* 0x4000000010027429 */ /* 0x000fd60000000000 */
.L_x_733:
[----:B------:R-:W-:Y:S05]  /*31a0*/  BSYNC.RECONVERGENT B0 ;  /* 0x0000000000007941 */ /* 0x000fea0003800200 */
.L_x_732:
[----:B------:R-:W-:Y:S01]  /*31b0*/  FSETP.NEU.AND P0, PT, R28, 1, PT ;  /* 0x3f8000001c00780b */ /* 0x000fe20003f0d000 */
[----:B------:R-:W-:-:S03]  /*31c0*/  UISETP.NE.AND UP0, UPT, UR5, 0x1, UPT ;  /* 0x000000010500788c */ /* 0x000fc6000bf05270 */
[----:B------:R-:W-:Y:S02]  /*31d0*/  FSEL R2, R2, RZ, P0 ;  /* 0x000000ff02027208 */ /* 0x000fe40000000000 */
[----:B------:R-:W-:-:S06]  /*31e0*/  FSEL R3, R3, 1.875, P0 ;  /* 0x3ff0000003037808 */ /* 0x000fcc0000000000 */
[----:B------:R-:W-:-:S06]  /*31f0*/  DADD R32, R32, R2 ;  /* 0x0000000020207229 */ /* 0x000fcc0000000002 */
[----:B------:R0:W1:Y:S01]  /*3200*/  F2F.F32.F64 R29, R32 ;  /* 0x00000020001d7310 */ /* 0x0000620000301000 */
[----:B------:R-:W-:Y:S05]  /*3210*/  BRA.U !UP0, `(.L_x_712) ;  /* 0x0000000508087547 */ /* 0x000fea000b800000 */
[----:B------:R-:W2:Y:S04]  /*3220*/  LDG.E R28, desc[UR8][R26.64+0x4] ;  /* 0x000004081a1c7981 */ /* 0x000ea8000c1e1900 */
        /* <DEDUP_REMOVED lines=8> */
.L_x_735:
        /* <DEDUP_REMOVED lines=15> */
.L_x_738:
[----:B------:R-:W-:-:S11]  /*33a0*/  DADD R2, R16, 2 ;  /* 0x4000000010027429 */ /* 0x000fd60000000000 */
.L_x_737:
[----:B------:R-:W-:Y:S05]  /*33b0*/  BSYNC.RECONVERGENT B0 ;  /* 0x0000000000007941 */ /* 0x000fea0003800200 */
.L_x_736:
        /* <DEDUP_REMOVED lines=17> */
.L_x_739:
        /* <DEDUP_REMOVED lines=15> */
.L_x_742:
[----:B------:R-:W-:-:S11]  /*35c0*/  DADD R2, R16, 2 ;  /* 0x4000000010027429 */ /* 0x000fd60000000000 */
.L_x_741:
[----:B------:R-:W-:Y:S05]  /*35d0*/  BSYNC.RECONVERGENT B0 ;  /* 0x0000000000007941 */ /* 0x000fea0003800200 */
.L_x_740:
[----:B------:R-:W0:Y:S01]  /*35e0*/  F2F.F64.F32 R4, R29 ;  /* 0x0000001d00047310 */ /* 0x000e220000201800 */
[----:B------:R-:W-:-:S04]  /*35f0*/  FSETP.NEU.AND P0, PT, R24, 1, PT ;  /* 0x3f8000001800780b */ /* 0x000fc80003f0d000 */
[----:B------:R-:W-:Y:S02]  /*3600*/  FSEL R2, R2, RZ, P0 ;  /* 0x000000ff02027208 */ /* 0x000fe40000000000 */
[----:B------:R-:W-:-:S06]  /*3610*/  FSEL R3, R3, 1.875, P0 ;  /* 0x3ff0000003037808 */ /* 0x000fcc0000000000 */
[----:B0-----:R-:W-:-:S06]  /*3620*/  DADD R2, R4, R2 ;  /* 0x0000000004027229 */ /* 0x001fcc0000000002 */
[----:B------:R0:W1:Y:S05]  /*3630*/  F2F.F32.F64 R29, R2 ;  /* 0x00000002001d7310 */ /* 0x00006a0000301000 */
.L_x_712:
[----:B------:R-:W2:Y:S01]  /*3640*/  LDCU UR4, c[0x0][0x390] ;  /* 0x00007200ff0477ac */ /* 0x000ea20008000800 */
[----:B-1----:R-:W-:Y:S01]  /*3650*/  VIADD R0, R29, 0xf3000000 ;  /* 0xf30000001d007836 */ /* 0x002fe20000000000 */
[----:B0-----:R0:W1:Y:S01]  /*3660*/  MUFU.RSQ R2, R29 ;  /* 0x0000001d00027308 */ /* 0x0010620000001400 */
[----:B------:R-:W-:Y:S03]  /*3670*/  BSSY.RECONVERGENT B0, `(.L_x_743) ;  /* 0x000000e000007945 */ /* 0x000fe60003800200 */
[----:B------:R-:W-:Y:S01]  /*3680*/  ISETP.GT.U32.AND P0, PT, R0, 0x727fffff, PT ;  /* 0x727fffff0000780c */ /* 0x000fe20003f04070 */
[----:B--2---:R-:W-:-:S12]  /*3690*/  UISETP.GE.AND UP0, UPT, UR4, 0x1, UPT ;  /* 0x000000010400788c */ /* 0x004fd8000bf06270 */
[----:B01----:R-:W-:Y:S05]  /*36a0*/  @!P0 BRA `(.L_x_744) ;  /* 0x0000000000188947 */ /* 0x003fea0003800000 */
[----:B------:R-:W-:Y:S01]  /*36b0*/  BSSY.RECONVERGENT B1, `(.L_x_745) ;  /* 0x0000003000017945 */ /* 0x000fe20003800200 */
[----:B------:R-:W-:-:S07]  /*36c0*/  MOV R6, 0x36e0 ;  /* 0x000036e000067802 */ /* 0x000fce0000000f00 */
[----:B---345:R-:W-:Y:S05]  /*36d0*/  CALL.REL.NOINC `($__internal_1_$__cuda_sm20_sqrt_rn_f32_slowpath) ;  /* 0x0000006000dc7944 */ /* 0x038fea0003c00000 */
[----:B------:R-:W-:Y:S05]  /*36e0*/  BSYNC.RECONVERGENT B1 ;  /* 0x0000000000017941 */ /* 0x000fea0003800200 */
.L_x_745:
[----:B------:R-:W-:Y:S01]  /*36f0*/  IMAD.MOV.U32 R31, RZ, RZ, R0 ;  /* 0x000000ffff1f7224 */ /* 0x000fe200078e0000 */
[----:B------:R-:W-:Y:S06]  /*3700*/  BRA `(.L_x_746) ;  /* 0x0000000000107947 */ /* 0x000fec0003800000 */
.L_x_744:
[C---:B------:R-:W-:Y:S01]  /*3710*/  FMUL.FTZ R0, R2.reuse, R29 ;  /* 0x0000001d02007220 */ /* 0x040fe20000410000 */
[----:B------:R-:W-:-:S03]  /*3720*/  FMUL.FTZ R31, R2, 0.5 ;  /* 0x3f000000021f7820 */ /* 0x000fc60000410000 */
[----:B------:R-:W-:-:S04]  /*3730*/  FFMA R29, -R0, R0, R29 ;  /* 0x00000000001d7223 */ /* 0x000fc8000000011d */
[----:B------:R-:W-:-:S07]  /*3740*/  FFMA R31, R29, R31, R0 ;  /* 0x0000001f1d1f7223 */ /* 0x000fce0000000000 */
.L_x_746:
[----:B------:R-:W-:Y:S05]  /*3750*/  BSYNC.RECONVERGENT B0 ;  /* 0x0000000000007941 */ /* 0x000fea0003800200 */
.L_x_743:
[----:B------:R-:W-:Y:S05]  /*3760*/  BRA.U !UP0, `(.L_x_747) ;  /* 0x00000011088c7547 */ /* 0x000fea000b800000 */
[----:B------:R-:W0:Y:S01]  /*3770*/  LDCU UR4, c[0x0][0x390] ;  /* 0x00007200ff0477ac */ /* 0x000e220008000800 */
[----:B------:R-:W-:Y:S02]  /*3780*/  IMAD.MOV.U32 R32, RZ, RZ, 0x1 ;  /* 0x00000001ff207424 */ /* 0x000fe400078e00ff */
[----:B------:R-:W-:Y:S01]  /*3790*/  IMAD.MOV.U32 R35, RZ, RZ, RZ ;  /* 0x000000ffff237224 */ /* 0x000fe200078e00ff */
[----:B0-----:R-:W-:-:S12]  /*37a0*/  ULOP3.LUT UR5, UR4, 0x3, URZ, 0xc0, !UPT ;  /* 0x0000000304057892 */ /* 0x001fd8000f8ec0ff */
.L_x_782:
[----:B------:R-:W0:Y:S01]  /*37b0*/  LDCU UR6, c[0x0][0x390] ;  /* 0x00007200ff0677ac */ /* 0x000e220008000800 */
[----:B------:R-:W-:Y:S01]  /*37c0*/  IMAD.MOV.U32 R30, RZ, RZ, RZ ;  /* 0x000000ffff1e7224 */ /* 0x000fe200078e00ff */
[----:B----4-:R-:W-:Y:S01]  /*37d0*/  CS2R R24, SRZ ;  /* 0x0000000000187805 */ /* 0x010fe2000001ff00 */
[----:B0-----:R-:W-:Y:S02]  /*37e0*/  UISETP.GE.U32.AND UP0, UPT, UR6, 0x4, UPT ;  /* 0x000000040600788c */ /* 0x001fe4000bf06070 */
[----:B------:R-:W-:-:S07]  /*37f0*/  IMAD R33, R32, UR6, RZ ;  /* 0x0000000620217c24 */ /* 0x000fce000f8e02ff */
[----:B------:R-:W-:Y:S05]  /*3800*/  BRA.U !UP0, `(.L_x_748) ;  /* 0x0000000908507547 */ /* 0x000fea000b800000 */
[----:B------:R-:W0:Y:S01]  /*3810*/  LDC.64 R2, c[0x0][0x3a0] ;  /* 0x0000e800ff027b82 */ /* 0x000e220000000a00 */
[----:B------:R-:W-:Y:S02]  /*3820*/  ULOP3.LUT UR4, UR6, 0x7ffffffc, URZ, 0xc0, !UPT ;  /* 0x7ffffffc06047892 */ /* 0x000fe4000f8ec0ff */
[----:B-----5:R-:W-:Y:S02]  /*3830*/  IMAD R30, R34, UR6, RZ ;  /* 0x00000006221e7c24 */ /* 0x020fe4000f8e02ff */
[----:B------:R-:W-:Y:S01]  /*3840*/  IMAD.MOV.U32 R29, RZ, RZ, RZ ;  /* 0x000000ffff1d7224 */ /* 0x000fe200078e00ff */
[----:B------:R-:W-:Y:S02]  /*3850*/  UIADD3 UR4, UPT, UPT, -UR4, URZ, URZ ;  /* 0x000000ff04047290 */ /* 0x000fe4000fffe1ff */
[----:B------:R-:W1:Y:S01]  /*3860*/  LDC.64 R36, c[0x0][0x398] ;  /* 0x0000e600ff247b82 */ /* 0x000e620000000a00 */
[----:B0-----:R-:W-:-:S03]  /*3870*/  IMAD.WIDE.U32 R2, R33, 0x4, R2 ;  /* 0x0000000421027825 */ /* 0x001fc600078e0002 */
[----:B------:R-:W-:-:S05]  /*3880*/  IADD3 R16, P0, PT, R2, 0x8, RZ ;  /* 0x0000000802107810 */ /* 0x000fca0007f1e0ff */
[----:B-1----:R-:W-:-:S08]  /*3890*/  IMAD.X R17, RZ, RZ, R3, P0 ;  /* 0x000000ffff117224 */ /* 0x002fd000000e0603 */
.L_x_765:
[----:B---3--:R-:W-:Y:S01]  /*38a0*/  IMAD.WIDE R26, R30, 0x4, R36 ;  /* 0x000000041e1a7825 */ /* 0x008fe200078e0224 */
[----:B------:R-:W2:Y:S04]  /*38b0*/  LDG.E R3, desc[UR8][R16.64+-0x8] ;  /* 0xfffff80810037981 */ /* 0x000ea8000c1e1900 */
[----:B------:R-:W2:Y:S01]  /*38c0*/  LDG.E R28, desc[UR8][R26.64] ;  /* 0x000000081a1c7981 */ /* 0x000ea2000c1e1900 */
[----:B------:R-:W-:Y:S01]  /*38d0*/  BSSY.RECONVERGENT B0, `(.L_x_749) ;  /* 0x0000006000007945 */ /* 0x000fe20003800200 */
[----:B------:R-:W-:Y:S01]  /*38e0*/  MOV R0, 0x3930 ;  /* 0x0000393000007802 */ /* 0x000fe20000000f00 */
[----:B--2---:R-:W-:-:S04]  /*38f0*/  FADD R28, R28, -R3 ;  /* 0x800000031c1c7221 */ /* 0x004fc80000000000 */
[----:B0-----:R-:W0:Y:S02]  /*3900*/  F2F.F64.F32 R24, R28 ;  /* 0x0000001c00187310 */ /* 0x001e240000201800 */
[----:B01----:R-:W-:-:S11]  /*3910*/  DADD R2, -RZ, |R24| ;  /* 0x00000000ff027229 */ /* 0x003fd60000000518 */
[----:B------:R-:W-:Y:S05]  /*3920*/  CALL.REL.NOINC `($_ZN3cub18CUB_300001_SM_10006detail8for_each13static_kernelINS2_12policy_hub_t12policy_500_tElNS2_12op_wrapper_tIl20findNearestCentroidsN6thrust24THRUST_300001_SM_1000_NS6detail15normal_iteratorINS9_10device_ptrIiEEEEEEEEvT0_T1_$__internal_accurate_pow) ;  /* 0x0000006000a07944 */ /* 0x000fea0003c00000 */
[----:B------:R-:W-:Y:S05]  /*3930*/  BSYNC.RECONVERGENT B0 ;  /* 0x0000000000007941 */ /* 0x000fea0003800200 */
.L_x_749:
        /* <DEDUP_REMOVED lines=15> */
.L_x_752:
[----:B------:R-:W-:-:S11]  /*3a30*/  DADD R2, R24, 2 ;  /* 0x4000000018027429 */ /* 0x000fd60000000000 */
.L_x_751:
[----:B------:R-:W-:Y:S05]  /*3a40*/  BSYNC.RECONVERGENT B0 ;  /* 0x0000000000007941 */ /* 0x000fea0003800200 */
.L_x_750:
        /* <DEDUP_REMOVED lines=15> */
.L_x_753:
        /* <DEDUP_REMOVED lines=15> */
.L_x_756:
[----:B------:R-:W-:-:S11]  /*3c30*/  DADD R2, R24, 2 ;  /* 0x4000000018027429 */ /* 0x000fd60000000000 */
.L_x_755:
[----:B------:R-:W-:Y:S05]  /*3c40*/  BSYNC.RECONVERGENT B0 ;  /* 0x0000000000007941 */ /* 0x000fea0003800200 */
.L_x_754:
        /* <DEDUP_REMOVED lines=15> */
.L_x_757:
        /* <DEDUP_REMOVED lines=15> */
.L_x_760:
[----:B------:R-:W-:-:S11]  /*3e30*/  DADD R2, R24, 2 ;  /* 0x4000000018027429 */ /* 0x000fd60000000000 */
.L_x_759:
[----:B------:R-:W-:Y:S05]  /*3e40*/  BSYNC.RECONVERGENT B0 ;  /* 0x0000000000007941 */ /* 0x000fea0003800200 */
.L_x_758:
[----:B------:R0:W2:Y:S04]  /*3e50*/  LDG.E R26, desc[UR8][R26.64+0xc] ;  /* 0x00000c081a1a7981 */ /* 0x0000a8000c1e1900 */
[----:B------:R-:W2:Y:S01]  /*3e60*/  LDG.E R7, desc[UR8][R16.64+0x4] ;  /* 0x0000040810077981 */ /* 0x000ea2000c1e1900 */
[----:B------:R-:W1:Y:S01]  /*3e70*/  F2F.F64.F32 R4, R29 ;  /* 0x0000001d00047310 */ /* 0x000e620000201800 */
[----:B------:R-:W-:Y:S01]  /*3e80*/  FSETP.NEU.AND P0, PT, R28, 1, PT ;  /* 0x3f8000001c00780b */ /* 0x000fe20003f0d000 */
[----:B------:R-:W-:Y:S01]  /*3e90*/  BSSY.RECONVERGENT B0, `(.L_x_761) ;  /* 0x000000a000007945 */ /* 0x000fe20003800200 */
[----:B------:R-:W-:Y:S02]  /*3ea0*/  MOV R0, 0x3f30 ;  /* 0x00003f3000007802 */ /* 0x000fe40000000f00 */
[----:B------:R-:W-:-:S02]  /*3eb0*/  FSEL R2, R2, RZ, P0 ;  /* 0x000000ff02027208 */ /* 0x000fc40000000000 */
[----:B------:R-:W-:-:S06]  /*3ec0*/  FSEL R3, R3, 1.875, P0 ;  /* 0x3ff0000003037808 */ /* 0x000fcc0000000000 */
[----:B-1----:R-:W-:-:S06]  /*3ed0*/  DADD R4, R4, R2 ;  /* 0x0000000004047229 */ /* 0x002fcc0000000002 */
[----:B0-----:R-:W-:Y:S01]  /*3ee0*/  F2F.F32.F64 R27, R4 ;  /* 0x00000004001b7310 */ /* 0x001fe20000301000 */
[----:B--2---:R-:W-:-:S07]  /*3ef0*/  FADD R26, R26, -R7 ;  /* 0x800000071a1a7221 */ /* 0x004fce0000000000 */
[----:B------:R-:W0:Y:S02]  /*3f00*/  F2F.F64.F32 R24, R26 ;  /* 0x0000001a00187310 */ /* 0x000e240000201800 */
[----:B0-----:R-:W-:-:S11]  /*3f10*/  DADD R2, -RZ, |R24| ;  /* 0x00000000ff027229 */ /* 0x001fd60000000518 */
[----:B------:R-:W-:Y:S05]  /*3f20*/  CALL.REL.NOINC `($_ZN3cub18CUB_300001_SM_10006detail8for_each13static_kernelINS2_12policy_hub_t12policy_500_tElNS2_12op_wrapper_tIl20findNearestCentroidsN6thrust24THRUST_300001_SM_1000_NS6detail15normal_iteratorINS9_10device_ptrIiEEEEEEEEvT0_T1_$__internal_accurate_pow) ;  /* 0x0000005c00207944 */ /* 0x000fea0003c00000 */
[----:B------:R-:W-:Y:S05]  /*3f30*/  BSYNC.RECONVERGENT B0 ;  /* 0x0000000000007941 */ /* 0x000fea0003800200 */
.L_x_761:
        /* <DEDUP_REMOVED lines=15> */
.L_x_764:
[----:B------:R-:W-:-:S11]  /*4030*/  DADD R2, R24, 2 ;  /* 0x4000000018027429 */ /* 0x000fd60000000000 */
.L_x_763:
[----:B------:R-:W-:Y:S05]  /*4040*/  BSYNC.RECONVERGENT B0 ;  /* 0x0000000000007941 */ /* 0x000fea0003800200 */
.L_x_762:
[----:B------:R-:W0:Y:S01]  /*4050*/  F2F.F64.F32 R4, R27 ;  /* 0x0000001b00047310 */ /* 0x000e220000201800 */
[----:B------:R-:W-:Y:S01]  /*4060*/  FSETP.NEU.AND P0, PT, R26, 1, PT ;  /* 0x3f8000001a00780b */ /* 0x000fe20003f0d000 */
[----:B------:R-:W-:Y:S01]  /*4070*/  UIADD3 UR4, UPT, UPT, UR4, 0x4, URZ ;  /* 0x0000000404047890 */ /* 0x000fe2000fffe0ff */
[----:B------:R-:W-:Y:S02]  /*4080*/  VIADD R30, R30, 0x4 ;  /* 0x000000041e1e7836 */ /* 0x000fe40000000000 */
[----:B------:R-:W-:Y:S01]  /*4090*/  FSEL R2, R2, RZ, P0 ;  /* 0x000000ff02027208 */ /* 0x000fe20000000000 */
[----:B------:R-:W-:Y:S01]  /*40a0*/  UISETP.NE.AND UP0, UPT, UR4, URZ, UPT ;  /* 0x000000ff0400728c */ /* 0x000fe2000bf05270 */
[----:B------:R-:W-:Y:S02]  /*40b0*/  FSEL R3, R3, 1.875, P0 ;  /* 0x3ff0000003037808 */ /* 0x000fe40000000000 */
[----:B------:R-:W-:-:S05]  /*40c0*/  IADD3 R16, P0, PT, R16, 0x10, RZ ;  /* 0x0000001010107810 */ /* 0x000fca0007f1e0ff */
[----:B------:R-:W-:Y:S01]  /*40d0*/  IMAD.X R17, RZ, RZ, R17, P0 ;  /* 0x000000ffff117224 */ /* 0x000fe200000e0611 */
[----:B0-----:R-:W-:-:S06]  /*40e0*/  DADD R4, R4, R2 ;  /* 0x0000000004047229 */ /* 0x001fcc0000000002 */
[----:B------:R0:W1:Y:S01]  /*40f0*/  F2F.F32.F64 R29, R4 ;  /* 0x00000004001d7310 */ /* 0x0000620000301000 */
[----:B------:R-:W-:Y:S05]  /*4100*/  BRA.U UP0, `(.L_x_765) ;  /* 0xfffffff500e47547 */ /* 0x000fea000b83ffff */
[----:B------:R-:W2:Y:S01]  /*4110*/  LDCU UR6, c[0x0][0x390] ;  /* 0x00007200ff0677ac */ /* 0x000ea20008000800 */
[----:B-1----:R1:W4:Y:S01]  /*4120*/  F2F.F64.F32 R24, R29 ;  /* 0x0000001d00187310 */ /* 0x0023220000201800 */
[----:B--2---:R-:W-:-:S06]  /*4130*/  ULOP3.LUT UR4, UR6, 0x7ffffffc, URZ, 0xc0, !UPT ;  /* 0x7ffffffc06047892 */ /* 0x004fcc000f8ec0ff */
[----:B-1--4-:R-:W-:-:S07]  /*4140*/  IMAD.U32 R30, RZ, RZ, UR4 ;  /* 0x00000004ff1e7e24 */ /* 0x012fce000f8e00ff */
.L_x_748:
[----:B------:R-:W-:-:S09]  /*4150*/  UISETP.NE.AND UP0, UPT, UR5, URZ, UPT ;  /* 0x000000ff0500728c */ /* 0x000fd2000bf05270 */
[----:B------:R-:W-:Y:S05]  /*4160*/  BRA.U !UP0, `(.L_x_766) ;  /* 0x0000000508b87547 */ /* 0x000fea000b800000 */
[----:B0-----:R-:W0:Y:S01]  /*4170*/  LDC.64 R4, c[0x0][0x3a0] ;  /* 0x0000e800ff047b82 */ /* 0x001e220000000a00 */
[--C-:B------:R-:W-:Y:S02]  /*4180*/  IMAD.IADD R7, R33, 0x1, R30.reuse ;  /* 0x0000000121077824 */ /* 0x100fe400078e021e */
[----:B-----5:R-:W-:-:S05]  /*4190*/  IMAD R3, R34, UR6, R30 ;  /* 0x0000000622037c24 */ /* 0x020fca000f8e021e */
[----:B---3--:R-:W1:Y:S01]  /*41a0*/  LDC.64 R26, c[0x0][0x398] ;  /* 0x0000e600ff1a7b82 */ /* 0x008e620000000a00 */
[----:B0-----:R-:W-:-:S06]  /*41b0*/  IMAD.WIDE.U32 R4, R7, 0x4, R4 ;  /* 0x0000000407047825 */ /* 0x001fcc00078e0004 */
[----:B------:R-:W2:Y:S01]  /*41c0*/  LDG.E R5, desc[UR8][R4.64] ;  /* 0x0000000804057981 */ /* 0x000ea2000c1e1900 */
[----:B-1----:R-:W-:-:S05]  /*41d0*/  IMAD.WIDE R26, R3, 0x4, R26 ;  /* 0x00000004031a7825 */ /* 0x002fca00078e021a */
[----:B------:R-:W2:Y:S01]  /*41e0*/  LDG.E R28, desc[UR8][R26.64] ;  /* 0x000000081a1c7981 */ /* 0x000ea2000c1e1900 */
[----:B------:R-:W-:Y:S01]  /*41f0*/  BSSY.RECONVERGENT B0, `(.L_x_767) ;  /* 0x0000006000007945 */ /* 0x000fe20003800200 */
[----:B------:R-:W-:Y:S01]  /*4200*/  MOV R0, 0x4250 ;  /* 0x0000425000007802 */ /* 0x000fe20000000f00 */
[----:B--2---:R-:W-:-:S04]  /*4210*/  FADD R28, R28, -R5 ;  /* 0x800000051c1c7221 */ /* 0x004fc80000000000 */
[----:B------:R-:W0:Y:S02]  /*4220*/  F2F.F64.F32 R16, R28 ;  /* 0x0000001c00107310 */ /* 0x000e240000201800 */
[----:B0-----:R-:W-:-:S11]  /*4230*/  DADD R2, -RZ, |R16| ;  /* 0x00000000ff027229 */ /* 0x001fd60000000510 */
[----:B------:R-:W-:Y:S05]  /*4240*/  CALL.REL.NOINC `($_ZN3cub18CUB_300001_SM_10006detail8for_each13static_kernelINS2_12policy_hub_t12policy_500_tElNS2_12op_wrapper_tIl20findNearestCentroidsN6thrust24THRUST_300001_SM_1000_NS6detail15normal_iteratorINS9_10device_ptrIiEEEEEEEEvT0_T1_$__internal_accurate_pow) ;  /* 0x0000005800587944 */ /* 0x000fea0003c00000 */
[----:B------:R-:W-:Y:S05]  /*4250*/  BSYNC.RECONVERGENT B0 ;  /* 0x0000000000007941 */ /* 0x000fea0003800200 */
.L_x_767:
        /* <DEDUP_REMOVED lines=15> */
.L_x_770:
[----:B------:R-:W-:-:S11]  /*4350*/  DADD R2, R16, 2 ;  /* 0x4000000010027429 */ /* 0x000fd60000000000 */
.L_x_769:
[----:B------:R-:W-:Y:S05]  /*4360*/  BSYNC.RECONVERGENT B0 ;  /* 0x0000000000007941 */ /* 0x000fea0003800200 */
.L_x_768:
[----:B------:R-:W-:Y:S01]  /*4370*/  FSETP.NEU.AND P0, PT, R28, 1, PT ;  /* 0x3f8000001c00780b */ /* 0x000fe20003f0d000 */
[----:B------:R-:W-:-:S03]  /*4380*/  UISETP.NE.AND UP0, UPT, UR5, 0x1, UPT ;  /* 0x000000010500788c */ /* 0x000fc6000bf05270 */
[----:B------:R-:W-:Y:S02]  /*4390*/  FSEL R2, R2, RZ, P0 ;  /* 0x000000ff02027208 */ /* 0x000fe40000000000 */
[----:B------:R-:W-:-:S06]  /*43a0*/  FSEL R3, R3, 1.875, P0 ;  /* 0x3ff0000003037808 */ /* 0x000fcc0000000000 */
[----:B------:R-:W-:-:S06]  /*43b0*/  DADD R24, R24, R2 ;  /* 0x0000000018187229 */ /* 0x000fcc0000000002 */
[----:B------:R1:W2:Y:S01]  /*43c0*/  F2F.F32.F64 R29, R24 ;  /* 0x00000018001d7310 */ /* 0x0002a20000301000 */
[----:B------:R-:W-:Y:S05]  /*43d0*/  BRA.U !UP0, `(.L_x_766) ;  /* 0x00000005081c7547 */ /* 0x000fea000b800000 */
[----:B-1----:R-:W0:Y:S01]  /*43e0*/  LDC.64 R24, c[0x0][0x3a0] ;  /* 0x0000e800ff187b82 */ /* 0x002e220000000a00 */
[----:B------:R-:W-:Y:S01]  /*43f0*/  IADD3 R30, P0, PT, R33, R30, RZ ;  /* 0x0000001e211e7210 */ /* 0x000fe20007f1e0ff */
[----:B------:R-:W3:Y:S04]  /*4400*/  LDG.E R28, desc[UR8][R26.64+0x4] ;  /* 0x000004081a1c7981 */ /* 0x000ee8000c1e1900 */
[----:B------:R-:W-:Y:S01]  /*4410*/  IMAD.X R0, RZ, RZ, RZ, P0 ;  /* 0x000000ffff007224 */ /* 0x000fe200000e06ff */
[----:B0-----:R-:W-:-:S04]  /*4420*/  LEA R24, P0, R30, R24, 0x2 ;  /* 0x000000181e187211 */ /* 0x001fc800078010ff */
[----:B------:R-:W-:-:S05]  /*4430*/  LEA.HI.X R25, R30, R25, R0, 0x2, P0 ;  /* 0x000000191e197211 */ /* 0x000fca00000f1400 */
[----:B------:R-:W3:Y:S01]  /*4440*/  LDG.E R3, desc[UR8][R24.64+0x4] ;  /* 0x0000040818037981 */ /* 0x000ee2000c1e1900 */
[----:B------:R-:W-:Y:S01]  /*4450*/  BSSY.RECONVERGENT B0, `(.L_x_771) ;  /* 0x0000006000007945 */ /* 0x000fe20003800200 */
[----:B------:R-:W-:Y:S01]  /*4460*/  MOV R0, 0x44b0 ;  /* 0x000044b000007802 */ /* 0x000fe20000000f00 */
[----:B---3--:R-:W-:-:S04]  /*4470*/  FADD R28, R28, -R3 ;  /* 0x800000031c1c7221 */ /* 0x008fc80000000000 */
[----:B------:R-:W0:Y:S02]  /*4480*/  F2F.F64.F32 R16, R28 ;  /* 0x0000001c00107310 */ /* 0x000e240000201800 */
[----:B0-----:R-:W-:-:S11]  /*4490*/  DADD R2, -RZ, |R16| ;  /* 0x00000000ff027229 */ /* 0x001fd60000000510 */
[----:B--2---:R-:W-:Y:S05]  /*44a0*/  CALL.REL.NOINC `($_ZN3cub18CUB_300001_SM_10006detail8for_each13static_kernelINS2_12policy_hub_t12policy_500_tElNS2_12op_wrapper_tIl20findNearestCentroidsN6thrust24THRUST_300001_SM_1000_NS6detail15normal_iteratorINS9_10device_ptrIiEEEEEEEEvT0_T1_$__internal_accurate_pow) ;  /* 0x0000005400c07944 */ /* 0x004fea0003c00000 */
[----:B------:R-:W-:Y:S05]  /*44b0*/  BSYNC.RECONVERGENT B0 ;  /* 0x0000000000007941 */ /* 0x000fea0003800200 */
.L_x_771:
        /* <DEDUP_REMOVED lines=15> */
.L_x_774:
[----:B------:R-:W-:-:S11]  /*45b0*/  DADD R2, R16, 2 ;  /* 0x4000000010027429 */ /* 0x000fd60000000000 */
.L_x_773:
[----:B------:R-:W-:Y:S05]  /*45c0*/  BSYNC.RECONVERGENT B0 ;  /* 0x0000000000007941 */ /* 0x000fea0003800200 */
.L_x_772:
[----:B------:R-:W0:Y:S01]  /*45d0*/  F2F.F64.F32 R4, R29 ;  /* 0x0000001d00047310 */ /* 0x000e220000201800 */
[----:B------:R-:W-:Y:S01]  /*45e0*/  FSETP.NEU.AND P0, PT, R28, 1, PT ;  /* 0x3f8000001c00780b */ /* 0x000fe20003f0d000 */
[----:B------:R-:W-:-:S03]  /*45f0*/  UISETP.NE.AND UP0, UPT, UR5, 0x2, UPT ;  /* 0x000000020500788c */ /* 0x000fc6000bf05270 */
[----:B------:R-:W-:Y:S02]  /*4600*/  FSEL R2, R2, RZ, P0 ;  /* 0x000000ff02027208 */ /* 0x000fe40000000000 */
[----:B------:R-:W-:-:S06]  /*4610*/  FSEL R3, R3, 1.875, P0 ;  /* 0x3ff0000003037808 */ /* 0x000fcc0000000000 */
[----:B0-----:R-:W-:-:S06]  /*4620*/  DADD R2, R4, R2 ;  /* 0x0000000004027229 */ /* 0x001fcc0000000002 */
[----:B------:R4:W0:Y:S01]  /*4630*/  F2F.F32.F64 R29, R2 ;  /* 0x00000002001d7310 */ /* 0x0008220000301000 */
[----:B------:R-:W-:Y:S05]  /*4640*/  BRA.U !UP0, `(.L_x_766) ;  /* 0x0000000108807547 */ /* 0x000fea000b800000 */
[----:B------:R-:W2:Y:S04]  /*4650*/  LDG.E R26, desc[UR8][R26.64+0x8] ;  /* 0x000008081a1a7981 */ /* 0x000ea8000c1e1900 */
[----:B------:R-:W2:Y:S01]  /*4660*/  LDG.E R25, desc[UR8][R24.64+0x8] ;  /* 0x0000080818197981 */ /* 0x000ea2000c1e1900 */
[----:B------:R-:W-:Y:S01]  /*4670*/  BSSY.RECONVERGENT B0, `(.L_x_775) ;  /* 0x0000006000007945 */ /* 0x000fe20003800200 */
[----:B------:R-:W-:Y:S01]  /*4680*/  MOV R0, 0x46d0 ;  /* 0x000046d000007802 */ /* 0x000fe20000000f00 */
[----:B--2---:R-:W-:-:S04]  /*4690*/  FADD R24, R26, -R25 ;  /* 0x800000191a187221 */ /* 0x004fc80000000000 */
[----:B------:R-:W4:Y:S02]  /*46a0*/  F2F.F64.F32 R16, R24 ;  /* 0x0000001800107310 */ /* 0x000f240000201800 */
[----:B----4-:R-:W-:-:S11]  /*46b0*/  DADD R2, -RZ, |R16| ;  /* 0x00000000ff027229 */ /* 0x010fd60000000510 */
[----:B0-----:R-:W-:Y:S05]  /*46c0*/  CALL.REL.NOINC `($_ZN3cub18CUB_300001_SM_10006detail8for_each13static_kernelINS2_12policy_hub_t12policy_500_tElNS2_12op_wrapper_tIl20findNearestCentroidsN6thrust24THRUST_300001_SM_1000_NS6detail15normal_iteratorINS9_10device_ptrIiEEEEEEEEvT0_T1_$__internal_accurate_pow) ;  /* 0x0000005400387944 */ /* 0x001fea0003c00000 */
[----:B------:R-:W-:Y:S05]  /*46d0*/  BSYNC.RECONVERGENT B0 ;  /* 0x0000000000007941 */ /* 0x000fea0003800200 */
.L_x_775:
        /* <DEDUP_REMOVED lines=15> */
.L_x_778:
[----:B------:R-:W-:-:S11]  /*47d0*/  DADD R2, R16, 2 ;  /* 0x4000000010027429 */ /* 0x000fd60000000000 */
.L_x_777:
[----:B------:R-:W-:Y:S05]  /*47e0*/  BSYNC.RECONVERGENT B0 ;  /* 0x0000000000007941 */ /* 0x000fea0003800200 */
.L_x_776:
[----:B------:R-:W0:Y:S01]  /*47f0*/  F2F.F64.F32 R4, R29 ;  /* 0x0000001d00047310 */ /* 0x000e220000201800 */
[----:B------:R-:W-:-:S04]  /*4800*/  FSETP.NEU.AND P0, PT, R24, 1, PT ;  /* 0x3f8000001800780b */ /* 0x000fc80003f0d000 */
[----:B------:R-:W-:Y:S02]  /*4810*/  FSEL R2, R2, RZ, P0 ;  /* 0x000000ff02027208 */ /* 0x000fe40000000000 */
[----:B------:R-:W-:-:S06]  /*4820*/  FSEL R3, R3, 1.875, P0 ;  /* 0x3ff0000003037808 */ /* 0x000fcc0000000000 */
[----:B0-----:R-:W-:-:S06]  /*4830*/  DADD R2, R4, R2 ;  /* 0x0000000004027229 */ /* 0x001fcc0000000002 */
[----:B------:R0:W1:Y:S05]  /*4840*/  F2F.F32.F64 R29, R2 ;  /* 0x00000002001d7310 */ /* 0x00006a0000301000 */
.L_x_766:
[----:B012---:R-:W-:Y:S01]  /*4850*/  VIADD R0, R29, 0xf3000000 ;  /* 0xf30000001d007836 */ /* 0x007fe20000000000 */
[----:B----4-:R0:W1:Y:S01]  /*4860*/  MUFU.RSQ R2, R29 ;  /* 0x0000001d00027308 */ /* 0x0100620000001400 */
[----:B------:R-:W-:Y:S03]  /*4870*/  BSSY.RECONVERGENT B0, `(.L_x_779) ;  /* 0x000000a000007945 */ /* 0x000fe60003800200 */
[----:B------:R-:W-:-:S13]  /*4880*/  ISETP.GT.U32.AND P0, PT, R0, 0x727fffff, PT ;  /* 0x727fffff0000780c */ /* 0x000fda0003f04070 */
[----:B01----:R-:W-:Y:S05]  /*4890*/  @!P0 BRA `(.L_x_780) ;  /* 0x00000000000c8947 */ /* 0x003fea0003800000 */
[----:B------:R-:W-:-:S07]  /*48a0*/  MOV R6, 0x48c0 ;  /* 0x000048c000067802 */ /* 0x000fce0000000f00 */
[----:B---3-5:R-:W-:Y:S05]  /*48b0*/  CALL.REL.NOINC `($__internal_1_$__cuda_sm20_sqrt_rn_f32_slowpath) ;  /* 0x0000005000647944 */ /* 0x028fea0003c00000 */
[----:B------:R-:W-:Y:S05]  /*48c0*/  BRA `(.L_x_781) ;  /* 0x0000000000107947 */ /* 0x000fea0003800000 */
.L_x_780:
[----:B------:R-:W-:Y:S01]  /*48d0*/  FMUL.FTZ R0, R29, R2 ;  /* 0x000000021d007220 */ /* 0x000fe20000410000 */
[----:B------:R-:W-:-:S03]  /*48e0*/  FMUL.FTZ R2, R2, 0.5 ;  /* 0x3f00000002027820 */ /* 0x000fc60000410000 */
[----:B------:R-:W-:-:S04]  /*48f0*/  FFMA R3, -R0, R0, R29 ;  /* 0x0000000000037223 */ /* 0x000fc8000000011d */
[----:B------:R-:W-:-:S07]  /*4900*/  FFMA R0, R3, R2, R0 ;  /* 0x0000000203007223 */ /* 0x000fce0000000000 */
.L_x_781:
[----:B------:R-:W-:Y:S05]  /*4910*/  BSYNC.RECONVERGENT B0 ;  /* 0x0000000000007941 */ /* 0x000fea0003800200 */
.L_x_779:
[----:B------:R-:W0:Y:S01]  /*4920*/  LDCU UR4, c[0x0][0x394] ;  /* 0x00007280ff0477ac */ /* 0x000e220008000800 */
[----:B------:R-:W-:-:S04]  /*4930*/  FSETP.GEU.AND P0, PT, R0, R31, PT ;  /* 0x0000001f0000720b */ /* 0x000fc80003f0e000 */
[C---:B------:R-:W-:Y:S01]  /*4940*/  SEL R35, R32.reuse, R35, !P0 ;  /* 0x0000002320237207 */ /* 0x040fe20004000000 */
[----:B------:R-:W-:Y:S01]  /*4950*/  VIADD R32, R32, 0x1 ;  /* 0x0000000120207836 */ /* 0x000fe20000000000 */
[----:B------:R-:W-:-:S04]  /*4960*/  FSEL R31, R0, R31, !P0 ;  /* 0x0000001f001f7208 */ /* 0x000fc80004000000 */
[----:B0-----:R-:W-:-:S13]  /*4970*/  ISETP.NE.AND P1, PT, R32, UR4, PT ;  /* 0x0000000420007c0c */ /* 0x001fda000bf25270 */
[----:B------:R-:W-:Y:S05]  /*4980*/  @P1 BRA `(.L_x_782) ;  /* 0xffffffec00881947 */ /* 0x000fea000383ffff */
[----:B------:R-:W-:Y:S05]  /*4990*/  BRA `(.L_x_783) ;  /* 0x0000000000587947 */ /* 0x000fea0003800000 */
.L_x_747:
[----:B------:R-:W0:Y:S01]  /*49a0*/  LDC R2, c[0x0][0x394] ;  /* 0x0000e500ff027b82 */ /* 0x000e220000000800 */
[----:B------:R-:W-:Y:S02]  /*49b0*/  IMAD.MOV.U32 R35, RZ, RZ, RZ ;  /* 0x000000ffff237224 */ /* 0x000fe400078e00ff */
[C---:B0-----:R-:W-:Y:S02]  /*49c0*/  VIADD R0, R2.reuse, 0xfffffffe ;  /* 0xfffffffe02007836 */ /* 0x041fe40000000000 */
[----:B------:R-:W-:-:S03]  /*49d0*/  VIADD R3, R2, 0xffffffff ;  /* 0xffffffff02037836 */ /* 0x000fc60000000000 */
[----:B------:R-:W-:Y:S01]  /*49e0*/  ISETP.GE.U32.AND P0, PT, R0, 0x3, PT ;  /* 0x000000030000780c */ /* 0x000fe20003f06070 */
[----:B------:R-:W-:-:S12]  /*49f0*/  IMAD.MOV.U32 R0, RZ, RZ, 0x1 ;  /* 0x00000001ff007424 */ /* 0x000fd800078e00ff */
[----:B------:R-:W-:Y:S05]  /*4a00*/  @!P0 BRA `(.L_x_784) ;  /* 0x0000000000308947 */ /* 0x000fea0003800000 */
[----:B------:R-:W-:Y:S01]  /*4a10*/  LOP3.LUT R5, R3, 0xfffffffc, RZ, 0xc0, !PT ;  /* 0xfffffffc03057812 */ /* 0x000fe200078ec0ff */
[----:B------:R-:W-:Y:S02]  /*4a20*/  IMAD.MOV.U32 R0, RZ, RZ, 0x1 ;  /* 0x00000001ff007424 */ /* 0x000fe400078e00ff */
[----:B------:R-:W-:-:S07]  /*4a30*/  IMAD.MOV.U32 R35, RZ, RZ, RZ ;  /* 0x000000ffff237224 */ /* 0x000fce00078e00ff */
.L_x_785:
        /* <DEDUP_REMOVED lines=8> */
[----:B------:R-:W-:-:S07]  /*4ac0*/  IMAD.MOV.U32 R0, RZ, RZ, R2 ;  /* 0x000000ffff007224 */ /* 0x000fce00078e0002 */
.L_x_784:
[----:B------:R-:W-:Y:S02]  /*4ad0*/  LOP3.LUT P0, RZ, R3, 0x3, RZ, 0xc0, !PT ;  /* 0x0000000303ff7812 */ /* 0x000fe4000780c0ff */
[----:B------:R-:W-:-:S11]  /*4ae0*/  FSETP.GT.AND P1, PT, R31, RZ, PT ;  /* 0x000000ff1f00720b */ /* 0x000fd60003f24000 */
[----:B------:R-:W-:-:S07]  /*4af0*/  @P0 SEL R35, R0, R35, P1 ;  /* 0x0000002300230207 */ /* 0x000fce0000800000 */
.L_x_783:
[----:B------:R-:W0:Y:S02]  /*4b00*/  LDC.64 R2, c[0x0][0x3a8] ;  /* 0x0000ea00ff027b82 */ /* 0x000e240000000a00 */
[----:B0----5:R-:W-:-:S05]  /*4b10*/  IMAD.WIDE R2, R34, 0x4, R2 ;  /* 0x0000000422027825 */ /* 0x021fca00078e0202 */
[----:B------:R-:W-:Y:S01]  /*4b20*/  STG.E desc[UR8][R2.64], R35 ;  /* 0x0000002302007986 */ /* 0x000fe2000c101908 */
[----:B------:R-:W-:Y:S05]  /*4b30*/  EXIT ;  /* 0x000000000000794d */ /* 0x000fea0003800000 */
.L_x_637:
[----:B------:R-:W0:Y:S02]  /*4b40*/  LDCU UR6, c[0x0][0x390] ;  /* 0x00007200ff0677ac */ /* 0x000e240008000800 */
[----:B0-----:R-:W-:-:S09]  /*4b50*/  UISETP.GE.AND UP0, UPT, UR6, 0x1, UPT ;  /* 0x000000010600788c */ /* 0x001fd2000bf06270 */
[----:B------:R-:W-:Y:S05]  /*4b60*/  BRA.U !UP0, `(.L_x_786) ;  /* 0x0000000108347547 */ /* 0x000fea000b800000 */
[----:B------:R-:W0:Y:S01]  /*4b70*/  LDCU.64 UR6, c[0x0][0x388] ;  /* 0x00007100ff0677ac */ /* 0x000e220008000a00 */
[----:B-1----:R-:W-:Y:S01]  /*4b80*/  IADD3 R0, P0, PT, R0, UR4, RZ ;  /* 0x0000000400007c10 */ /* 0x002fe2000ff1e0ff */
[----:B------:R-:W1:Y:S04]  /*4b90*/  LDC.64 R4, c[0x0][0x3a8] ;  /* 0x0000ea00ff047b82 */ /* 0x000e680000000a00 */
[----:B------:R-:W-:Y:S01]  /*4ba0*/  IMAD.X R3, RZ, RZ, UR5, P0 ;  /* 0x00000005ff037e24 */ /* 0x000fe200080e06ff */
[----:B0-----:R-:W-:-:S04]  /*4bb0*/  LEA R6, P0, R0, UR6, 0x2 ;  /* 0x0000000600067c11 */ /* 0x001fc8000f8010ff */
[----:B------:R-:W-:-:S05]  /*4bc0*/  LEA.HI.X R7, R0, UR7, R3, 0x2, P0 ;  /* 0x0000000700077c11 */ /* 0x000fca00080f1403 */
[----:B------:R-:W1:Y:S02]  /*4bd0*/  LDG.E R3, desc[UR8][R6.64] ;  /* 0x0000000806037981 */ /* 0x000e64000c1e1900 */
[----:B-1----:R-:W-:-:S05]  /*4be0*/  IMAD.WIDE R2, R3, 0x4, R4 ;  /* 0x0000000403027825 */ /* 0x002fca00078e0204 */
[----:B------:R-:W-:Y:S04]  /*4bf0*/  STG.E desc[UR8][R2.64], RZ ;  /* 0x000000ff02007986 */ /* 0x000fe8000c101908 */
[----:B------:R-:W2:Y:S02]  /*4c00*/  LDG.E R9, desc[UR8][R6.64+0x400] ;  /* 0x0004000806097981 */ /* 0x000ea4000c1e1900 */
[----:B--2---:R-:W-:-:S05]  /*4c10*/  IMAD.WIDE R4, R9, 0x4, R4 ;  /* 0x0000000409047825 */ /* 0x004fca00078e0204 */
[----:B------:R-:W-:Y:S01]  /*4c20*/  STG.E desc[UR8][R4.64], RZ ;  /* 0x000000ff04007986 */ /* 0x000fe2000c101908 */
[----:B------:R-:W-:Y:S05]  /*4c30*/  EXIT ;  /* 0x000000000000794d */ /* 0x000fea0003800000 */
.L_x_786:
        /* <DEDUP_REMOVED lines=13> */
.L_x_636:
[----:B------:R-:W0:Y:S01]  /*4d10*/  LDCU UR10, c[0x0][0x394] ;  /* 0x00007280ff0a77ac */ /* 0x000e220008000800 */
[----:B------:R-:W1:Y:S01]  /*4d20*/  S2R R2, SR_TID.X ;  /* 0x0000000000027919 */ /* 0x000e620000002100 */
[----:B------:R-:W-:Y:S02]  /*4d30*/  USHF.R.S32.HI UR7, URZ, 0x1f, UR6 ;  /* 0x0000001fff077899 */ /* 0x000fe40008011406 */
[----:B0-----:R-:W-:-:S09]  /*4d40*/  UISETP.GE.AND UP0, UPT, UR10, 0x2, UPT ;  /* 0x000000020a00788c */ /* 0x001fd2000bf06270 */
[----:B------:R-:W-:Y:S05]  /*4d50*/  BRA.U !UP0, `(.L_x_787) ;  /* 0x0000004908607547 */ /* 0x000fea000b800000 */
[----:B------:R-:W0:Y:S02]  /*4d60*/  LDC R0, c[0x0][0x390] ;  /* 0x0000e400ff007b82 */ /* 0x000e240000000800 */
[----:B0-----:R-:W-:-:S13]  /*4d70*/  ISETP.GE.AND P0, PT, R0, 0x1, PT ;  /* 0x000000010000780c */ /* 0x001fda0003f06270 */
[----:B------:R-:W-:Y:S05]  /*4d80*/  @!P0 BRA `(.L_x_788) ;  /* 0x0000004400ec8947 */ /* 0x000fea0003800000 */
[----:B------:R-:W0:Y:S01]  /*4d90*/  LDCU.64 UR10, c[0x0][0x388] ;  /* 0x00007100ff0a77ac */ /* 0x000e220008000a00 */
[----:B------:R-:W-:Y:S01]  /*4da0*/  IMAD.U32 R4, RZ, RZ, UR7 ;  /* 0x00000007ff047e24 */ /* 0x000fe2000f8e00ff */
[C---:B-1----:R-:W-:Y:S01]  /*4db0*/  ISETP.LT.U32.AND P0, PT, R2.reuse, UR6, PT ;  /* 0x0000000602007c0c */ /* 0x042fe2000bf01070 */
[----:B------:R-:W-:Y:S01]  /*4dc0*/  BSSY.RECONVERGENT B0, `(.L_x_789) ;  /* 0x0000240000007945 */ /* 0x000fe20003800200 */
[----:B------:R-:W-:Y:S01]  /*4dd0*/  IADD3 R2, P1, PT, R2, UR4, RZ ;  /* 0x0000000402027c10 */ /* 0x000fe2000ff3e0ff */
[----:B------:R-:W1:Y:S01]  /*4de0*/  LDCU UR4, c[0x0][0x390] ;  /* 0x00007200ff0477ac */ /* 0x000e620008000800 */
[----:B------:R-:W-:-:S03]  /*4df0*/  ISETP.GT.AND.EX P0, PT, R4, RZ, PT, P0 ;  /* 0x000000ff0400720c */ /* 0x000fc60003f04300 */
[----:B------:R-:W-:Y:S01]  /*4e00*/  IMAD.X R3, RZ, RZ, UR5, P1 ;  /* 0x00000005ff037e24 */ /* 0x000fe200088e06ff */
[----:B0-----:R-:W-:-:S04]  /*4e10*/  LEA R36, P1, R2, UR10, 0x2 ;  /* 0x0000000a02247c11 */ /* 0x001fc8000f8210ff */
[----:B------:R-:W-:-:S05]  /*4e20*/  LEA.HI.X R37, R2, UR11, R3, 0x2, P1 ;  /* 0x0000000b02257c11 */ /* 0x000fca00088f1403 */
[----:B-1----:R-:W-:Y:S05]  /*4e30*/  @!P0 BRA `(.L_x_790) ;  /* 0x0000002000e08947 */ /* 0x002fea0003800000 */
[----:B------:R0:W5:Y:S01]  /*4e40*/  LDG.E R32, desc[UR8][R36.64] ;  /* 0x0000000824207981 */ /* 0x000162000c1e1900 */
[----:B------:R-:W-:Y:S01]  /*4e50*/  ISETP.GE.U32.AND P0, PT, R0, 0x4, PT ;  /* 0x000000040000780c */ /* 0x000fe20003f06070 */
[----:B------:R-:W-:Y:S01]  /*4e60*/  IMAD.MOV.U32 R31, RZ, RZ, RZ ;  /* 0x000000ffff1f7224 */ /* 0x000fe200078e00ff */
[----:B------:R-:W-:-:S11]  /*4e70*/  CS2R R34, SRZ ;  /* 0x0000000000227805 */ /* 0x000fd6000001ff00 */
[----:B0-----:R-:W-:Y:S05]  /*4e80*/  @!P0 BRA `(.L_x_791) ;  /* 0x0000000800308947 */ /* 0x001fea0003800000 */
[----:B------:R-:W0:Y:S01]  /*4e90*/  LDC.64 R34, c[0x0][0x3a0] ;  /* 0x0000e800ff227b82 */ /* 0x000e220000000a00 */
[----:B------:R-:W-:Y:S01]  /*4ea0*/  LOP3.LUT R31, R0, 0x7ffffffc, RZ, 0xc0, !PT ;  /* 0x7ffffffc001f7812 */ /* 0x000fe200078ec0ff */
[----:B------:R-:W-:Y:S02]  /*4eb0*/  IMAD.MOV.U32 R30, RZ, RZ, RZ ;  /* 0x000000ffff1e7224 */ /* 0x000fe400078e00ff */
[----:B------:R-:W-:-:S07]  /*4ec0*/  IMAD.MOV.U32 R29, RZ, RZ, RZ ;  /* 0x000000ffff1d7224 */ /* 0x000fce00078e00ff */
.L_x_808:
[----:B-1----:R-:W1:Y:S01]  /*4ed0*/  LDC.64 R2, c[0x0][0x398] ;  /* 0x0000e600ff027b82 */ /* 0x002e620000000a00 */
[----:B-----5:R-:W-:Y:S02]  /*4ee0*/  IMAD R26, R32, UR4, R30 ;  /* 0x00000004201a7c24 */ /* 0x020fe4000f8e021e */
[----:B0-----:R-:W-:-:S04]  /*4ef0*/  IMAD.WIDE.U32 R24, R30, 0x4, R34 ;  /* 0x000000041e187825 */ /* 0x001fc800078e0022 */
[----:B-1----:R-:W-:Y:S02]  /*4f00*/  IMAD.WIDE R26, R26, 0x4, R2 ;  /* 0x000000041a1a7825 */ /* 0x002fe400078e0202 */
[----:B--2---:R-:W2:Y:S04]  /*4f10*/  LDG.E R3, desc[UR8][R24.64] ;  /* 0x0000000818037981 */ /* 0x004ea8000c1e1900 */
[----:B------:R-:W2:Y:S01]  /*4f20*/  LDG.E R28, desc[UR8][R26.64] ;  /* 0x000000081a1c7981 */ /* 0x000ea2000c1e1900 */
[----:B------:R-:W-:Y:S01]  /*4f30*/  VIADD R30, R30, 0x4 ;  /* 0x000000041e1e7836 */ /* 0x000fe20000000000 */
[----:B------:R-:W-:Y:S01]  /*4f40*/  BSSY.RECONVERGENT B1, `(.L_x_792) ;  /* 0x0000007000017945 */ /* 0x000fe20003800200 */
[----:B------:R-:W-:-:S03]  /*4f50*/  MOV R0, 0x4fb0 ;  /* 0x00004fb000007802 */ /* 0x000fc60000000f00 */
[----:B------:R-:W-:Y:S01]  /*4f60*/  ISETP.NE.AND P0, PT, R30, R31, PT ;  /* 0x0000001f1e00720c */ /* 0x000fe20003f05270 */
[----:B--2---:R-:W-:-:S04]  /*4f70*/  FADD R28, R28, -R3 ;  /* 0x800000031c1c7221 */ /* 0x004fc80000000000 */
[----:B------:R-:W0:Y:S02]  /*4f80*/  F2F.F64.F32 R16, R28 ;  /* 0x0000001c00107310 */ /* 0x000e240000201800 */
[----:B0-----:R-:W-:-:S11]  /*4f90*/  DADD R2, -RZ, |R16| ;  /* 0x00000000ff027229 */ /* 0x001fd60000000510 */
[----:B------:R-:W-:Y:S05]  /*4fa0*/  CALL.REL.NOINC `($_ZN3cub18CUB_300001_SM_10006detail8for_each13static_kernelINS2_12policy_hub_t12policy_500_tElNS2_12op_wrapper_tIl20findNearestCentroidsN6thrust24THRUST_300001_SM_1000_NS6detail15normal_iteratorINS9_10device_ptrIiEEEEEEEEvT0_T1_$__internal_accurate_pow) ;  /* 0x0000004c00007944 */ /* 0x000fea0003c00000 */
[----:B------:R-:W-:Y:S05]  /*4fb0*/  BSYNC.RECONVERGENT B1 ;  /* 0x0000000000017941 */ /* 0x000fea0003800200 */
.L_x_792:
        /* <DEDUP_REMOVED lines=15> */
.L_x_795:
[----:B------:R-:W-:-:S11]  /*50b0*/  DADD R2, R16, 2 ;  /* 0x4000000010027429 */ /* 0x000fd60000000000 */
.L_x_794:
[----:B------:R-:W-:Y:S05]  /*50c0*/  BSYNC.RECONVERGENT B1 ;  /* 0x0000000000017941 */ /* 0x000fea0003800200 */
.L_x_793:
        /* <DEDUP_REMOVED lines=15> */
.L_x_796:
        /* <DEDUP_REMOVED lines=15> */
.L_x_799:
[----:B------:R-:W-:-:S11]  /*52b0*/  DADD R2, R16, 2 ;  /* 0x4000000010027429 */ /* 0x000fd60000000000 */
.L_x_798:
[----:B------:R-:W-:Y:S05]  /*52c0*/  BSYNC.RECONVERGENT B1 ;  /* 0x0000000000017941 */ /* 0x000fea0003800200 */
.L_x_797:
        /* <DEDUP_REMOVED lines=15> */
.L_x_800:
        /* <DEDUP_REMOVED lines=15> */
.L_x_803:
[----:B------:R-:W-:-:S11]  /*54b0*/  DADD R2, R16, 2 ;  /* 0x4000000010027429 */ /* 0x000fd60000000000 */
.L_x_802:
[----:B------:R-:W-:Y:S05]  /*54c0*/  BSYNC.RECONVERGENT B1 ;  /* 0x0000000000017941 */ /* 0x000fea0003800200 */
.L_x_801:
        /* <DEDUP_REMOVED lines=15> */
.L_x_804:
        /* <DEDUP_REMOVED lines=15> */
.L_x_807:
[----:B------:R-:W-:-:S11]  /*56b0*/  DADD R2, R16, 2 ;  /* 0x4000000010027429 */ /* 0x000fd60000000000 */
.L_x_806:
[----:B------:R-:W-:Y:S05]  /*56c0*/  BSYNC.RECONVERGENT B1 ;  /* 0x0000000000017941 */ /* 0x000fea0003800200 */
.L_x_805:
[----:B------:R-:W0:Y:S01]  /*56d0*/  F2F.F64.F32 R4, R25 ;  /* 0x0000001900047310 */ /* 0x000e220000201800 */
[----:B------:R-:W-:-:S04]  /*56e0*/  FSETP.NEU.AND P1, PT, R24, 1, PT ;  /* 0x3f8000001800780b */ /* 0x000fc80003f2d000 */
[----:B------:R-:W-:Y:S02]  /*56f0*/  FSEL R2, R2, RZ, P1 ;  /* 0x000000ff02027208 */ /* 0x000fe40000800000 */
[----:B------:R-:W-:-:S06]  /*5700*/  FSEL R3, R3, 1.875, P1 ;  /* 0x3ff0000003037808 */ /* 0x000fcc0000800000 */
[----:B0-----:R-:W-:-:S06]  /*5710*/  DADD R4, R4, R2 ;  /* 0x0000000004047229 */ /* 0x001fcc0000000002 */
[----:B------:R1:W2:Y:S01]  /*5720*/  F2F.F32.F64 R29, R4 ;  /* 0x00000004001d7310 */ /* 0x0002a20000301000 */
[----:B------:R-:W-:Y:S05]  /*5730*/  @P0 BRA `(.L_x_808) ;  /* 0xfffffff400e40947 */ /* 0x000fea000383ffff */
[----:B--2---:R0:W2:Y:S02]  /*5740*/  F2F.F64.F32 R34, R29 ;  /* 0x0000001d00227310 */ /* 0x0040a40000201800 */
.L_x_791:
[----:B------:R-:W3:Y:S02]  /*5750*/  LDC R0, c[0x0][0x390] ;  /* 0x0000e400ff007b82 */ /* 0x000ee40000000800 */
[----:B---3--:R-:W-:-:S04]  /*5760*/  LOP3.LUT R0, R0, 0x3, RZ, 0xc0, !PT ;  /* 0x0000000300007812 */ /* 0x008fc800078ec0ff */
[----:B------:R-:W-:-:S13]  /*5770*/  ISETP.NE.AND P0, PT, R0, RZ, PT ;  /* 0x000000ff0000720c */ /* 0x000fda0003f05270 */
[----:B------:R-:W-:Y:S05]  /*5780*/  @!P0 BRA `(.L_x_809) ;  /* 0x0000000400b48947 */ /* 0x000fea0003800000 */
[----:B------:R-:W3:Y:S01]  /*5790*/  LDC.64 R24, c[0x0][0x3a0] ;  /* 0x0000e800ff187b82 */ /* 0x000ee20000000a00 */
[----:B------:R-:W4:Y:S07]  /*57a0*/  LDCU UR5, c[0x0][0x390] ;  /* 0x00007200ff0577ac */ /* 0x000f2e0008000800 */
[----:B------:R-:W0:Y:S01]  /*57b0*/  LDC.64 R26, c[0x0][0x398] ;  /* 0x0000e600ff1a7b82 */ /* 0x000e220000000a00 */
[----:B----45:R-:W-:Y:S02]  /*57c0*/  IMAD R3, R32, UR5, R31 ;  /* 0x0000000520037c24 */ /* 0x030fe4000f8e021f */
[----:B---3--:R-:W-:-:S04]  /*57d0*/  IMAD.WIDE.U32 R24, R31, 0x4, R24 ;  /* 0x000000041f187825 */ /* 0x008fc800078e0018 */
[----:B0-----:R-:W-:Y:S02]  /*57e0*/  IMAD.WIDE R26, R3, 0x4, R26 ;  /* 0x00000004031a7825 */ /* 0x001fe400078e021a */
        /* <DEDUP_REMOVED lines=9> */
.L_x_810:
        /* <DEDUP_REMOVED lines=15> */
.L_x_813:
[----:B------:R-:W-:-:S11]  /*5970*/  DADD R2, R16, 2 ;  /* 0x4000000010027429 */ /* 0x000fd60000000000 */
.L_x_812:
[----:B------:R-:W-:Y:S05]  /*5980*/  BSYNC.RECONVERGENT B1 ;  /* 0x0000000000017941 */ /* 0x000fea0003800200 */
.L_x_811:
[----:B------:R-:W0:Y:S01]  /*5990*/  LDC R0, c[0x0][0x390] ;  /* 0x0000e400ff007b82 */ /* 0x000e220000000800 */
[----:B------:R-:W-:-:S04]  /*59a0*/  FSETP.NEU.AND P0, PT, R28, 1, PT ;  /* 0x3f8000001c00780b */ /* 0x000fc80003f0d000 */
[----:B------:R-:W-:Y:S02]  /*59b0*/  FSEL R2, R2, RZ, P0 ;  /* 0x000000ff02027208 */ /* 0x000fe40000000000 */
[----:B------:R-:W-:-:S06]  /*59c0*/  FSEL R3, R3, 1.875, P0 ;  /* 0x3ff0000003037808 */ /* 0x000fcc0000000000 */
[----:B------:R-:W-:-:S06]  /*59d0*/  DADD R34, R34, R2 ;  /* 0x0000000022227229 */ /* 0x000fcc0000000002 */
[----:B------:R3:W4:Y:S01]  /*59e0*/  F2F.F32.F64 R29, R34 ;  /* 0x00000022001d7310 */ /* 0x0007220000301000 */
[----:B0-----:R-:W-:-:S04]  /*59f0*/  LOP3.LUT R0, R0, 0x3, RZ, 0xc0, !PT ;  /* 0x0000000300007812 */ /* 0x001fc800078ec0ff */
[----:B------:R-:W-:-:S13]  /*5a00*/  ISETP.NE.AND P0, PT, R0, 0x1, PT ;  /* 0x000000010000780c */ /* 0x000fda0003f05270 */
[----:B---34-:R-:W-:Y:S05]  /*5a10*/  @!P0 BRA `(.L_x_809) ;  /* 0x0000000400108947 */ /* 0x018fea0003800000 */
[----:B------:R-:W2:Y:S04]  /*5a20*/  LDG.E R28, desc[UR8][R26.64+0x4] ;  /* 0x000004081a1c7981 */ /* 0x000ea8000c1e1900 */
        /* <DEDUP_REMOVED lines=8> */
.L_x_814:
        /* <DEDUP_REMOVED lines=15> */
.L_x_817:
[----:B------:R-:W-:-:S11]  /*5ba0*/  DADD R2, R16, 2 ;  /* 0x4000000010027429 */ /* 0x000fd60000000000 */
.L_x_816:
[----:B------:R-:W-:Y:S05]  /*5bb0*/  BSYNC.RECONVERGENT B1 ;  /* 0x0000000000017941 */ /* 0x000fea0003800200 */
.L_x_815:
[----:B------:R-:W0:Y:S01]  /*5bc0*/  LDC R0, c[0x0][0x390] ;  /* 0x0000e400ff007b82 */ /* 0x000e220000000800 */
[----:B------:R-:W1:Y:S01]  /*5bd0*/  F2F.F64.F32 R4, R29 ;  /* 0x0000001d00047310 */ /* 0x000e620000201800 */
[----:B------:R-:W-:-:S04]  /*5be0*/  FSETP.NEU.AND P0, PT, R28, 1, PT ;  /* 0x3f8000001c00780b */ /* 0x000fc80003f0d000 */
[----:B------:R-:W-:Y:S02]  /*5bf0*/  FSEL R2, R2, RZ, P0 ;  /* 0x000000ff02027208 */ /* 0x000fe40000000000 */
[----:B------:R-:W-:-:S06]  /*5c00*/  FSEL R3, R3, 1.875, P0 ;  /* 0x3ff0000003037808 */ /* 0x000fcc0000000000 */
[----:B-1----:R-:W-:-:S06]  /*5c10*/  DADD R2, R4, R2 ;  /* 0x0000000004027229 */ /* 0x002fcc0000000002 */
        /* <DEDUP_REMOVED lines=13> */
.L_x_818:
        /* <DEDUP_REMOVED lines=15> */
.L_x_821:
[----:B------:R-:W-:-:S11]  /*5de0*/  DADD R2, R16, 2 ;  /* 0x4000000010027429 */ /* 0x000fd60000000000 */
.L_x_820:
[----:B------:R-:W-:Y:S05]  /*5df0*/  BSYNC.RECONVERGENT B1 ;  /* 0x0000000000017941 */ /* 0x000fea0003800200 */
.L_x_819:
[----:B------:R-:W0:Y:S01]  /*5e00*/  F2F.F64.F32 R4, R29 ;  /* 0x0000001d00047310 */ /* 0x000e220000201800 */
[----:B------:R-:W-:-:S04]  /*5e10*/  FSETP.NEU.AND P0, PT, R24, 1, PT ;  /* 0x3f8000001800780b */ /* 0x000fc80003f0d000 */
[----:B------:R-:W-:Y:S02]  /*5e20*/  FSEL R2, R2, RZ, P0 ;  /* 0x000000ff02027208 */ /* 0x000fe40000000000 */
[----:B------:R-:W-:-:S06]  /*5e30*/  FSEL R3, R3, 1.875, P0 ;  /* 0x3ff0000003037808 */ /* 0x000fcc0000000000 */
[----:B0-----:R-:W-:-:S06]  /*5e40*/  DADD R2, R4, R2 ;  /* 0x0000000004027229 */ /* 0x001fcc0000000002 */
[----:B------:R3:W4:Y:S05]  /*5e50*/  F2F.F32.F64 R29, R2 ;  /* 0x00000002001d7310 */ /* 0x00072a0000301000 */
.L_x_809:
[----:B----4-:R-:W-:Y:S01]  /*5e60*/  VIADD R0, R29, 0xf3000000 ;  /* 0xf30000001d007836 */ /* 0x010fe20000000000 */
[----:B---3--:R3:W4:Y:S01]  /*5e70*/  MUFU.RSQ R2, R29 ;  /* 0x0000001d00027308 */ /* 0x0087220000001400 */
[----:B------:R-:W-:Y:S03]  /*5e80*/  BSSY.RECONVERGENT B1, `(.L_x_822) ;  /* 0x000000b000017945 */ /* 0x000fe60003800200 */
[----:B------:R-:W-:-:S13]  /*5e90*/  ISETP.GT.U32.AND P0, PT, R0, 0x727fffff, PT ;  /* 0x727fffff0000780c */ /* 0x000fda0003f04070 */
[----:B---34-:R-:W-:Y:S05]  /*5ea0*/  @!P0 BRA `(.L_x_823) ;  /* 0x0000000000108947 */ /* 0x018fea0003800000 */
[----:B------:R-:W-:-:S07]  /*5eb0*/  MOV R6, 0x5ed0 ;  /* 0x00005ed000067802 */ /* 0x000fce0000000f00 */
[----:B012--5:R-:W-:Y:S05]  /*5ec0*/  CALL.REL.NOINC `($__internal_1_$__cuda_sm20_sqrt_rn_f32_slowpath) ;  /* 0x0000003800e07944 */ /* 0x027fea0003c00000 */
[----:B------:R-:W-:Y:S01]  /*5ed0*/  IMAD.MOV.U32 R33, RZ, RZ, R0 ;  /* 0x000000ffff217224 */ /* 0x000fe200078e0000 */
[----:B------:R-:W-:Y:S06]  /*5ee0*/  BRA `(.L_x_824) ;  /* 0x0000000000107947 */ /* 0x000fec0003800000 */
.L_x_823:
[C---:B------:R-:W-:Y:S01]  /*5ef0*/  FMUL.FTZ R0, R2.reuse, R29 ;  /* 0x0000001d02007220 */ /* 0x040fe20000410000 */
[----:B------:R-:W-:-:S03]  /*5f00*/  FMUL.FTZ R33, R2, 0.5 ;  /* 0x3f00000002217820 */ /* 0x000fc60000410000 */
[----:B0-----:R-:W-:-:S04]  /*5f10*/  FFMA R29, -R0, R0, R29 ;  /* 0x00000000001d7223 */ /* 0x001fc8000000011d */
[----:B------:R-:W-:-:S07]  /*5f20*/  FFMA R33, R29, R33, R0 ;  /* 0x000000211d217223 */ /* 0x000fce0000000000 */
.L_x_824:
[----:B------:R-:W-:Y:S05]  /*5f30*/  BSYNC.RECONVERGENT B1 ;  /* 0x0000000000017941 */ /* 0x000fea0003800200 */
.L_x_822:
[----:B------:R-:W-:Y:S02]  /*5f40*/  IMAD.MOV.U32 R31, RZ, RZ, 0x1 ;  /* 0x00000001ff1f7424 */ /* 0x000fe400078e00ff */
[----:B--2---:R-:W-:-:S07]  /*5f50*/  IMAD.MOV.U32 R34, RZ, RZ, RZ ;  /* 0x000000ffff227224 */ /* 0x004fce00078e00ff */
.L_x_859:
[----:B0-----:R-:W0:Y:S01]  /*5f60*/  LDCU UR5, c[0x0][0x390] ;  /* 0x00007200ff0577ac */ /* 0x001e220008000800 */
[----:B------:R-:W-:Y:S01]  /*5f70*/  IMAD.MOV.U32 R30, RZ, RZ, RZ ;  /* 0x000000ffff1e7224 */ /* 0x000fe200078e00ff */
[----:B--2---:R-:W-:Y:S01]  /*5f80*/  CS2R R24, SRZ ;  /* 0x0000000000187805 */ /* 0x004fe2000001ff00 */
[----:B0-----:R-:W-:-:S05]  /*5f90*/  IMAD.U32 R9, RZ, RZ, UR5 ;  /* 0x00000005ff097e24 */ /* 0x001fca000f8e00ff */
[----:B------:R-:W-:-:S13]  /*5fa0*/  ISETP.GE.U32.AND P0, PT, R9, 0x4, PT ;  /* 0x000000040900780c */ /* 0x000fda0003f06070 */
[----:B------:R-:W-:Y:S05]  /*5fb0*/  @!P0 BRA `(.L_x_825) ;  /* 0x0000000800448947 */ /* 0x000fea0003800000 */
[----:B------:R-:W-:Y:S02]  /*5fc0*/  IMAD.MOV.U32 R29, RZ, RZ, RZ ;  /* 0x000000ffff1d7224 */ /* 0x000fe400078e00ff */
[----:B------:R-:W-:-:S07]  /*5fd0*/  IMAD.MOV.U32 R30, RZ, RZ, RZ ;  /* 0x000000ffff1e7224 */ /* 0x000fce00078e00ff */
.L_x_842:
[----:B-1----:R-:W0:Y:S01]  /*5fe0*/  LDC.64 R4, c[0x0][0x398] ;  /* 0x0000e600ff047b82 */ /* 0x002e220000000a00 */
[----:B------:R-:W1:Y:S07]  /*5ff0*/  LDCU UR5, c[0x0][0x390] ;  /* 0x00007200ff0577ac */ /* 0x000e6e0008000800 */
[----:B------:R-:W2:Y:S01]  /*6000*/  LDC.64 R2, c[0x0][0x3a0] ;  /* 0x0000e800ff027b82 */ /* 0x000ea20000000a00 */
[--C-:B-1---5:R-:W-:Y:S02]  /*6010*/  IMAD R26, R32, UR5, R30.reuse ;  /* 0x00000005201a7c24 */ /* 0x122fe4000f8e021e */
[----:B------:R-:W-:-:S02]  /*6020*/  IMAD R24, R31, UR5, R30 ;  /* 0x000000051f187c24 */ /* 0x000fc4000f8e021e */
[----:B0-----:R-:W-:-:S05]  /*6030*/  IMAD.WIDE R26, R26, 0x4, R4 ;  /* 0x000000041a1a7825 */ /* 0x001fca00078e0204 */
[----:B------:R-:W3:Y:S01]  /*6040*/  LDG.E R28, desc[UR8][R26.64] ;  /* 0x000000081a1c7981 */ /* 0x000ee2000c1e1900 */
[----:B--2---:R-:W-:-:S05]  /*6050*/  IMAD.WIDE.U32 R24, R24, 0x4, R2 ;  /* 0x0000000418187825 */ /* 0x004fca00078e0002 */
[----:B------:R-:W3:Y:S01]  /*6060*/  LDG.E R3, desc[UR8][R24.64] ;  /* 0x0000000818037981 */ /* 0x000ee2000c1e1900 */
[----:B------:R-:W-:Y:S01]  /*6070*/  BSSY.RECONVERGENT B1, `(.L_x_826) ;  /* 0x0000006000017945 */ /* 0x000fe20003800200 */
[----:B------:R-:W-:Y:S01]  /*6080*/  MOV R0, 0x60d0 ;  /* 0x000060d000007802 */ /* 0x000fe20000000f00 */
[----:B---3--:R-:W-:-:S04]  /*6090*/  FADD R28, R28, -R3 ;  /* 0x800000031c1c7221 */ /* 0x008fc80000000000 */
[----:B------:R-:W0:Y:S02]  /*60a0*/  F2F.F64.F32 R16, R28 ;  /* 0x0000001c00107310 */ /* 0x000e240000201800 */
[----:B0-----:R-:W-:-:S11]  /*60b0*/  DADD R2, -RZ, |R16| ;  /* 0x00000000ff027229 */ /* 0x001fd60000000510 */
[----:B------:R-:W-:Y:S05]  /*60c0*/  CALL.REL.NOINC `($_ZN3cub18CUB_300001_SM_10006detail8for_each13static_kernelINS2_12policy_hub_t12policy_500_tElNS2_12op_wrapper_tIl20findNearestCentroidsN6thrust24THRUST_300001_SM_1000_NS6detail15normal_iteratorINS9_10device_ptrIiEEEEEEEEvT0_T1_$__internal_accurate_pow) ;  /* 0x0000003800b87944 */ /* 0x000fea0003c00000 */
[----:B------:R-:W-:Y:S05]  /*60d0*/  BSYNC.RECONVERGENT B1 ;  /* 0x0000000000017941 */ /* 0x000fea0003800200 */
.L_x_826:
        /* <DEDUP_REMOVED lines=15> */
.L_x_829:
[----:B------:R-:W-:-:S11]  /*61d0*/  DADD R2, R16, 2 ;  /* 0x4000000010027429 */ /* 0x000fd60000000000 */
.L_x_828:
[----:B------:R-:W-:Y:S05]  /*61e0*/  BSYNC.RECONVERGENT B1 ;  /* 0x0000000000017941 */ /* 0x000fea0003800200 */
.L_x_827:
        /* <DEDUP_REMOVED lines=15> */
.L_x_830:
        /* <DEDUP_REMOVED lines=15> */
.L_x_833:
[----:B------:R-:W-:-:S11]  /*63d0*/  DADD R2, R16, 2 ;  /* 0x4000000010027429 */ /* 0x000fd60000000000 */
.L_x_832:
[----:B------:R-:W-:Y:S05]  /*63e0*/  BSYNC.RECONVERGENT B1 ;  /* 0x0000000000017941 */ /* 0x000fea0003800200 */
.L_x_831:
        /* <DEDUP_REMOVED lines=15> */
.L_x_834:
        /* <DEDUP_REMOVED lines=15> */
.L_x_837:
[----:B------:R-:W-:-:S11]  /*65d0*/  DADD R2, R16, 2 ;  /* 0x4000000010027429 */ /* 0x000fd60000000000 */
.L_x_836:
[----:B------:R-:W-:Y:S05]  /*65e0*/  BSYNC.RECONVERGENT B1 ;  /* 0x0000000000017941 */ /* 0x000fea0003800200 */
.L_x_835:
        /* <DEDUP_REMOVED lines=15> */
.L_x_838:
        /* <DEDUP_REMOVED lines=15> */
.L_x_841:
[----:B------:R-:W-:-:S11]  /*67d0*/  DADD R2, R16, 2 ;  /* 0x4000000010027429 */ /* 0x000fd60000000000 */
.L_x_840:
[----:B------:R-:W-:Y:S05]  /*67e0*/  BSYNC.RECONVERGENT B1 ;  /* 0x0000000000017941 */ /* 0x000fea0003800200 */
.L_x_839:
[----:B------:R-:W0:Y:S01]  /*67f0*/  LDCU UR5, c[0x0][0x390] ;  /* 0x00007200ff0577ac */ /* 0x000e220008000800 */
[----:B------:R-:W1:Y:S01]  /*6800*/  F2F.F64.F32 R4, R25 ;  /* 0x0000001900047310 */ /* 0x000e620000201800 */
[----:B------:R-:W-:Y:S01]  /*6810*/  FSETP.NEU.AND P0, PT, R24, 1, PT ;  /* 0x3f8000001800780b */ /* 0x000fe20003f0d000 */
[----:B------:R-:W-:-:S03]  /*6820*/  VIADD R30, R30, 0x4 ;  /* 0x000000041e1e7836 */ /* 0x000fc60000000000 */
[----:B------:R-:W-:Y:S02]  /*6830*/  FSEL R2, R2, RZ, P0 ;  /* 0x000000ff02027208 */ /* 0x000fe40000000000 */
[----:B------:R-:W-:-:S06]  /*6840*/  FSEL R3, R3, 1.875, P0 ;  /* 0x3ff0000003037808 */ /* 0x000fcc0000000000 */
[----:B-1----:R-:W-:Y:S01]  /*6850*/  DADD R4, R4, R2 ;  /* 0x0000000004047229 */ /* 0x002fe20000000002 */
[----:B0-----:R-:W-:-:S05]  /*6860*/  IMAD.U32 R9, RZ, RZ, UR5 ;  /* 0x00000005ff097e24 */ /* 0x001fca000f8e00ff */
[----:B------:R0:W2:Y:S01]  /*6870*/  F2F.F32.F64 R29, R4 ;  /* 0x00000004001d7310 */ /* 0x0000a20000301000 */
[----:B------:R-:W-:-:S04]  /*6880*/  LOP3.LUT R3, R9, 0x7ffffffc, RZ, 0xc0, !PT ;  /* 0x7ffffffc09037812 */ /* 0x000fc800078ec0ff */
[----:B------:R-:W-:-:S13]  /*6890*/  ISETP.NE.AND P0, PT, R30, R3, PT ;  /* 0x000000031e00720c */ /* 0x000fda0003f05270 */
[----:B0-2---:R-:W-:Y:S05]  /*68a0*/  @P0 BRA `(.L_x_842) ;  /* 0xfffffff400cc0947 */ /* 0x005fea000383ffff */
[----:B------:R0:W2:Y:S01]  /*68b0*/  F2F.F64.F32 R24, R29 ;  /* 0x0000001d00187310 */ /* 0x0000a20000201800 */
[----:B------:R-:W-:-:S07]  /*68c0*/  IMAD.MOV.U32 R30, RZ, RZ, R3 ;  /* 0x000000ffff1e7224 */ /* 0x000fce00078e0003 */
.L_x_825:
[----:B------:R-:W3:Y:S02]  /*68d0*/  LDC R0, c[0x0][0x390] ;  /* 0x0000e400ff007b82 */ /* 0x000ee40000000800 */
[----:B---3--:R-:W-:-:S04]  /*68e0*/  LOP3.LUT R0, R0, 0x3, RZ, 0xc0, !PT ;  /* 0x0000000300007812 */ /* 0x008fc800078ec0ff */
[----:B------:R-:W-:-:S13]  /*68f0*/  ISETP.NE.AND P0, PT, R0, RZ, PT ;  /* 0x000000ff0000720c */ /* 0x000fda0003f05270 */
[----:B------:R-:W-:Y:S05]  /*6900*/  @!P0 BRA `(.L_x_843) ;  /* 0x0000000400d08947 */ /* 0x000fea0003800000 */
[----:B-1----:R-:W1:Y:S01]  /*6910*/  LDC.64 R4, c[0x0][0x3a0] ;  /* 0x0000e800ff047b82 */ /* 0x002e620000000a00 */
[-CC-:B------:R-:W-:Y:S02]  /*6920*/  IMAD R7, R31, R9.reuse, R30.reuse ;  /* 0x000000091f077224 */ /* 0x180fe400078e021e */
[----:B-----5:R-:W-:-:S05]  /*6930*/  IMAD R3, R32, R9, R30 ;  /* 0x0000000920037224 */ /* 0x020fca00078e021e */
[----:B------:R-:W3:Y:S01]  /*6940*/  LDC.64 R26, c[0x0][0x398] ;  /* 0x0000e600ff1a7b82 */ /* 0x000ee20000000a00 */
[----:B-1----:R-:W-:-:S06]  /*6950*/  IMAD.WIDE.U32 R4, R7, 0x4, R4 ;  /* 0x0000000407047825 */ /* 0x002fcc00078e0004 */
[----:B------:R-:W4:Y:S01]  /*6960*/  LDG.E R5, desc[UR8][R4.64] ;  /* 0x0000000804057981 */ /* 0x000f22000c1e1900 */
[----:B---3--:R-:W-:-:S05]  /*6970*/  IMAD.WIDE R26, R3, 0x4, R26 ;  /* 0x00000004031a7825 */ /* 0x008fca00078e021a */
[----:B------:R-:W4:Y:S01]  /*6980*/  LDG.E R28, desc[UR8][R26.64] ;  /* 0x000000081a1c7981 */ /* 0x000f22000c1e1900 */
[----:B------:R-:W-:Y:S01]  /*6990*/  BSSY.RECONVERGENT B1, `(.L_x_844) ;  /* 0x0000006000017945 */ /* 0x000fe20003800200 */
[----:B------:R-:W-:Y:S01]  /*69a0*/  MOV R0, 0x69f0 ;  /* 0x000069f000007802 */ /* 0x000fe20000000f00 */
[----:B----4-:R-:W-:-:S04]  /*69b0*/  FADD R28, R28, -R5 ;  /* 0x800000051c1c7221 */ /* 0x010fc80000000000 */
[----:B------:R-:W1:Y:S02]  /*69c0*/  F2F.F64.F32 R16, R28 ;  /* 0x0000001c00107310 */ /* 0x000e640000201800 */
[----:B-1----:R-:W-:-:S11]  /*69d0*/  DADD R2, -RZ, |R16| ;  /* 0x00000000ff027229 */ /* 0x002fd60000000510 */
[----:B0-2---:R-:W-:Y:S05]  /*69e0*/  CALL.REL.NOINC `($_ZN3cub18CUB_300001_SM_10006detail8for_each13static_kernelINS2_12policy_hub_t12policy_500_tElNS2_12op_wrapper_tIl20findNearestCentroidsN6thrust24THRUST_300001_SM_1000_NS6detail15normal_iteratorINS9_10device_ptrIiEEEEEEEEvT0_T1_$__internal_accurate_pow) ;  /* 0x0000003000707944 */ /* 0x005fea0003c00000 */
[----:B------:R-:W-:Y:S05]  /*69f0*/  BSYNC.RECONVERGENT B1 ;  /* 0x0000000000017941 */ /* 0x000fea0003800200 */
.L_x_844:
        /* <DEDUP_REMOVED lines=15> */
.L_x_847:
[----:B------:R-:W-:-:S11]  /*6af0*/  DADD R2, R16, 2 ;  /* 0x4000000010027429 */ /* 0x000fd60000000000 */
.L_x_846:
[----:B------:R-:W-:Y:S05]  /*6b00*/  BSYNC.RECONVERGENT B1 ;  /* 0x0000000000017941 */ /* 0x000fea0003800200 */
.L_x_845:
        /* <DEDUP_REMOVED lines=9> */
[----:B------:R-:W0:Y:S01]  /*6ba0*/  LDCU UR5, c[0x0][0x390] ;  /* 0x00007200ff0577ac */ /* 0x000e220008000800 */
[----:B------:R-:W1:Y:S01]  /*6bb0*/  LDC.64 R24, c[0x0][0x3a0] ;  /* 0x0000e800ff187b82 */ /* 0x000e620000000a00 */
[----:B------:R-:W2:Y:S01]  /*6bc0*/  LDG.E R28, desc[UR8][R26.64+0x4] ;  /* 0x000004081a1c7981 */ /* 0x000ea2000c1e1900 */
[----:B0-----:R-:W-:-:S05]  /*6bd0*/  IMAD R3, R31, UR5, RZ ;  /* 0x000000051f037c24 */ /* 0x001fca000f8e02ff */
[----:B------:R-:W-:-:S05]  /*6be0*/  IADD3 R30, P0, PT, R3, R30, RZ ;  /* 0x0000001e031e7210 */ /* 0x000fca0007f1e0ff */
[----:B------:R-:W-:Y:S01]  /*6bf0*/  IMAD.X R0, RZ, RZ, RZ, P0 ;  /* 0x000000ffff007224 */ /* 0x000fe200000e06ff */
[----:B-1----:R-:W-:-:S04]  /*6c00*/  LEA R24, P0, R30, R24, 0x2 ;  /* 0x000000181e187211 */ /* 0x002fc800078010ff */
[----:B------:R-:W-:-:S05]  /*6c10*/  LEA.HI.X R25, R30, R25, R0, 0x2, P0 ;  /* 0x000000191e197211 */ /* 0x000fca00000f1400 */
        /* <DEDUP_REMOVED lines=8> */
.L_x_848:
        /* <DEDUP_REMOVED lines=15> */
.L_x_851:
[----:B------:R-:W-:-:S11]  /*6d90*/  DADD R2, R16, 2 ;  /* 0x4000000010027429 */ /* 0x000fd60000000000 */
.L_x_850:
[----:B------:R-:W-:Y:S05]  /*6da0*/  BSYNC.RECONVERGENT B1 ;  /* 0x0000000000017941 */ /* 0x000fea0003800200 */
.L_x_849:
        /* <DEDUP_REMOVED lines=19> */
.L_x_852:
        /* <DEDUP_REMOVED lines=15> */
.L_x_855:
[----:B------:R-:W-:-:S11]  /*6fd0*/  DADD R2, R16, 2 ;  /* 0x4000000010027429 */ /* 0x000fd60000000000 */
.L_x_854:
[----:B------:R-:W-:Y:S05]  /*6fe0*/  BSYNC.RECONVERGENT B1 ;  /* 0x0000000000017941 */ /* 0x000fea0003800200 */
.L_x_853:
[----:B------:R-:W0:Y:S01]  /*6ff0*/  F2F.F64.F32 R4, R29 ;  /* 0x0000001d00047310 */ /* 0x000e220000201800 */
[----:B------:R-:W-:-:S04]  /*7000*/  FSETP.NEU.AND P0, PT, R24, 1, PT ;  /* 0x3f8000001800780b */ /* 0x000fc80003f0d000 */
[----:B------:R-:W-:Y:S02]  /*7010*/  FSEL R2, R2, RZ, P0 ;  /* 0x000000ff02027208 */ /* 0x000fe40000000000 */
[----:B------:R-:W-:-:S06]  /*7020*/  FSEL R3, R3, 1.875, P0 ;  /* 0x3ff0000003037808 */ /* 0x000fcc0000000000 */
[----:B0-----:R-:W-:-:S06]  /*7030*/  DADD R2, R4, R2 ;  /* 0x0000000004027229 */ /* 0x001fcc0000000002 */
[----:B------:R3:W4:Y:S05]  /*7040*/  F2F.F32.F64 R29, R2 ;  /* 0x00000002001d7310 */ /* 0x00072a0000301000 */
.L_x_843:
[----:B----4-:R-:W-:Y:S01]  /*7050*/  VIADD R0, R29, 0xf3000000 ;  /* 0xf30000001d007836 */ /* 0x010fe20000000000 */
[----:B---3--:R3:W4:Y:S01]  /*7060*/  MUFU.RSQ R2, R29 ;  /* 0x0000001d00027308 */ /* 0x0087220000001400 */
[----:B------:R-:W-:Y:S03]  /*7070*/  BSSY.RECONVERGENT B1, `(.L_x_856) ;  /* 0x000000a000017945 */ /* 0x000fe60003800200 */
[----:B------:R-:W-:-:S13]  /*7080*/  ISETP.GT.U32.AND P0, PT, R0, 0x727fffff, PT ;  /* 0x727fffff0000780c */ /* 0x000fda0003f04070 */
[----:B---34-:R-:W-:Y:S05]  /*7090*/  @!P0 BRA `(.L_x_857) ;  /* 0x00000000000c8947 */ /* 0x018fea0003800000 */
[----:B------:R-:W-:-:S07]  /*70a0*/  MOV R6, 0x70c0 ;  /* 0x000070c000067802 */ /* 0x000fce0000000f00 */
[----:B012--5:R-:W-:Y:S05]  /*70b0*/  CALL.REL.NOINC `($__internal_1_$__cuda_sm20_sqrt_rn_f32_slowpath) ;  /* 0x0000002800647944 */ /* 0x027fea0003c00000 */
[----:B------:R-:W-:Y:S05]  /*70c0*/  BRA `(.L_x_858) ;  /* 0x0000000000107947 */ /* 0x000fea0003800000 */
.L_x_857:
[----:B------:R-:W-:Y:S01]  /*70d0*/  FMUL.FTZ R0, R29, R2 ;  /* 0x000000021d007220 */ /* 0x000fe20000410000 */
[----:B------:R-:W-:-:S03]  /*70e0*/  FMUL.FTZ R2, R2, 0.5 ;  /* 0x3f00000002027820 */ /* 0x000fc60000410000 */
[----:B------:R-:W-:-:S04]  /*70f0*/  FFMA R3, -R0, R0, R29 ;  /* 0x0000000000037223 */ /* 0x000fc8000000011d */
[----:B------:R-:W-:-:S07]  /*7100*/  FFMA R0, R3, R2, R0 ;  /* 0x0000000203007223 */ /* 0x000fce0000000000 */
.L_x_858:
[----:B------:R-:W-:Y:S05]  /*7110*/  BSYNC.RECONVERGENT B1 ;  /* 0x0000000000017941 */ /* 0x000fea0003800200 */
.L_x_856:
[----:B------:R-:W3:Y:S01]  /*7120*/  LDCU UR5, c[0x0][0x394] ;  /* 0x00007280ff0577ac */ /* 0x000ee20008000800 */
[----:B------:R-:W-:-:S04]  /*7130*/  FSETP.GEU.AND P0, PT, R0, R33, PT ;  /* 0x000000210000720b */ /* 0x000fc80003f0e000 */
[C---:B------:R-:W-:Y:S01]  /*7140*/  SEL R34, R31.reuse, R34, !P0 ;  /* 0x000000221f227207 */ /* 0x040fe20004000000 */
[----:B------:R-:W-:Y:S01]  /*7150*/  VIADD R31, R31, 0x1 ;  /* 0x000000011f1f7836 */ /* 0x000fe20000000000 */
[----:B------:R-:W-:-:S04]  /*7160*/  FSEL R33, R0, R33, !P0 ;  /* 0x0000002100217208 */ /* 0x000fc80004000000 */
[----:B---3--:R-:W-:-:S13]  /*7170*/  ISETP.NE.AND P1, PT, R31, UR5, PT ;  /* 0x000000051f007c0c */ /* 0x008fda000bf25270 */
[----:B------:R-:W-:Y:S05]  /*7180*/  @P1 BRA `(.L_x_859) ;  /* 0xffffffec00741947 */ /* 0x000fea000383ffff */
[----:B------:R-:W3:Y:S02]  /*7190*/  LDC.64 R2, c[0x0][0x3a8] ;  /* 0x0000ea00ff027b82 */ /* 0x000ee40000000a00 */
[----:B---3-5:R-:W-:-:S05]  /*71a0*/  IMAD.WIDE R32, R32, 0x4, R2 ;  /* 0x0000000420207825 */ /* 0x028fca00078e0202 */
[----:B------:R3:W-:Y:S02]  /*71b0*/  STG.E desc[UR8][R32.64], R34 ;  /* 0x0000002220007986 */ /* 0x0007e4000c101908 */
.L_x_790:
[----:B------:R-:W-:Y:S05]  /*71c0*/  BSYNC.RECONVERGENT B0 ;  /* 0x0000000000007941 */ /* 0x000fea0003800200 */
.L_x_789:
[----:B------:R-:W4:Y:S01]  /*71d0*/  S2R R0, SR_TID.X ;  /* 0x0000000000007919 */ /* 0x000f220000002100 */
[----:B------:R-:W-:Y:S02]  /*71e0*/  IMAD.U32 R2, RZ, RZ, UR7 ;  /* 0x00000007ff027e24 */ /* 0x000fe4000f8e00ff */
[----:B----4-:R-:W-:-:S05]  /*71f0*/  VIADD R0, R0, 0x100 ;  /* 0x0000010000007836 */ /* 0x010fca0000000000 */
[----:B------:R-:W-:-:S04]  /*7200*/  ISETP.LT.U32.AND P0, PT, R0, UR6, PT ;  /* 0x0000000600007c0c */ /* 0x000fc8000bf01070 */
[----:B------:R-:W-:-:S13]  /*7210*/  ISETP.GT.AND.EX P0, PT, R2, RZ, PT, P0 ;  /* 0x000000ff0200720c */ /* 0x000fda0003f04300 */
[----:B------:R-:W-:Y:S05]  /*7220*/  @!P0 EXIT ;  /* 0x000000000000894d */ /* 0x000fea0003800000 */
[----:B------:R4:W5:Y:S01]  /*7230*/  LDG.E R31, desc[UR8][R36.64+0x400] ;  /* 0x00040008241f7981 */ /* 0x000962000c1e1900 */
[----:B------:R-:W0:Y:S01]  /*7240*/  LDCU UR4, c[0x0][0x390] ;  /* 0x00007200ff0477ac */ /* 0x000e220008000800 */
[----:B---3--:R-:W-:Y:S01]  /*7250*/  IMAD.MOV.U32 R32, RZ, RZ, RZ ;  /* 0x000000ffff207224 */ /* 0x008fe200078e00ff */
[----:B------:R-:W-:Y:S01]  /*7260*/  CS2R R26, SRZ ;  /* 0x00000000001a7805 */ /* 0x000fe2000001ff00 */
[----:B0-----:R-:W-:Y:S02]  /*7270*/  UISETP.GE.U32.AND UP0, UPT, UR4, 0x4, UPT ;  /* 0x000000040400788c */ /* 0x001fe4000bf06070 */
[----:B------:R-:W-:-:S07]  /*7280*/  ULOP3.LUT UR6, UR4, 0x3, URZ, 0xc0, !UPT ;  /* 0x0000000304067892 */ /* 0x000fce000f8ec0ff */
[----:B----4-:R-:W-:Y:S05]  /*7290*/  BRA.U !UP0, `(.L_x_860) ;  /* 0x0000000908387547 */ /* 0x010fea000b800000 */
[----:B------:R-:W0:Y:S01]  /*72a0*/  LDC.64 R36, c[0x0][0x398] ;  /* 0x0000e600ff247b82 */ /* 0x000e220000000a00 */
[----:B------:R-:W-:Y:S01]  /*72b0*/  ULOP3.LUT UR4, UR4, 0x7ffffffc, URZ, 0xc0, !UPT ;  /* 0x7ffffffc04047892 */ /* 0x000fe2000f8ec0ff */
[----:B------:R-:W-:Y:S01]  /*72c0*/  IMAD.MOV.U32 R30, RZ, RZ, RZ ;  /* 0x000000ffff1e7224 */ /* 0x000fe200078e00ff */
[----:B------:R-:W3:Y:S01]  /*72d0*/  LDCU UR5, c[0x0][0x390] ;  /* 0x00007200ff0577ac */ /* 0x000ee20008000800 */
[----:B------:R-:W-:-:S03]  /*72e0*/  IMAD.MOV.U32 R29, RZ, RZ, RZ ;  /* 0x000000ffff1d7224 */ /* 0x000fc600078e00ff */
[----:B------:R-:W-:Y:S01]  /*72f0*/  IMAD.U32 R32, RZ, RZ, UR4 ;  /* 0x00000004ff207e24 */ /* 0x000fe2000f8e00ff */
[----:B------:R-:W4:Y:S06]  /*7300*/  LDC.64 R34, c[0x0][0x3a0] ;  /* 0x0000e800ff227b82 */ /* 0x000f2c0000000a00 */
.L_x_877:
[----:B---3-5:R-:W-:Y:S02]  /*7310*/  IMAD R27, R31, UR5, R30 ;  /* 0x000000051f1b7c24 */ /* 0x028fe4000f8e021e */
[----:B--2-4-:R-:W-:-:S04]  /*7320*/  IMAD.WIDE.U32 R24, R30, 0x4, R34 ;  /* 0x000000041e187825 */ /* 0x014fc800078e0022 */
[----:B0-----:R-:W-:Y:S01]  /*7330*/  IMAD.WIDE R26, R27, 0x4, R36 ;  /* 0x000000041b1a7825 */ /* 0x001fe200078e0224 */
        /* <DEDUP_REMOVED lines=8> */
[----:B01----:R-:W-:-:S11]  /*73c0*/  DADD R2, -RZ, |R16| ;  /* 0x00000000ff027229 */ /* 0x003fd60000000510 */
[----:B-1----:R-:W-:Y:S05]  /*73d0*/  CALL.REL.NOINC `($_ZN3cub18CUB_300001_SM_10006detail8for_each13static_kernelINS2_12policy_hub_t12policy_500_tElNS2_12op_wrapper_tIl20findNearestCentroidsN6thrust24THRUST_300001_SM_1000_NS6detail15normal_iteratorINS9_10device_ptrIiEEEEEEEEvT0_T1_$__internal_accurate_pow) ;  /* 0x0000002400f47944 */ /* 0x002fea0003c00000 */
[----:B------:R-:W-:Y:S05]  /*73e0*/  BSYNC.RECONVERGENT B0 ;  /* 0x0000000000007941 */ /* 0x000fea0003800200 */
.L_x_861:
        /* <DEDUP_REMOVED lines=15> */
.L_x_864:
[----:B------:R-:W-:-:S11]  /*74e0*/  DADD R2, R16, 2 ;  /* 0x4000000010027429 */ /* 0x000fd60000000000 */
.L_x_863:
[----:B------:R-:W-:Y:S05]  /*74f0*/  BSYNC.RECONVERGENT B0 ;  /* 0x0000000000007941 */ /* 0x000fea0003800200 */
.L_x_862:
        /* <DEDUP_REMOVED lines=15> */
.L_x_865:
        /* <DEDUP_REMOVED lines=15> */
.L_x_868:
[----:B------:R-:W-:-:S11]  /*76e0*/  DADD R2, R16, 2 ;  /* 0x4000000010027429 */ /* 0x000fd60000000000 */
.L_x_867:
[----:B------:R-:W-:Y:S05]  /*76f0*/  BSYNC.RECONVERGENT B0 ;  /* 0x0000000000007941 */ /* 0x000fea0003800200 */
.L_x_866:
        /* <DEDUP_REMOVED lines=15> */
.L_x_869:
        /* <DEDUP_REMOVED lines=15> */
.L_x_872:
[----:B------:R-:W-:-:S11]  /*78e0*/  DADD R2, R16, 2 ;  /* 0x4000000010027429 */ /* 0x000fd60000000000 */
.L_x_871:
[----:B------:R-:W-:Y:S05]  /*78f0*/  BSYNC.RECONVERGENT B0 ;  /* 0x0000000000007941 */ /* 0x000fea0003800200 */
.L_x_870:
        /* <DEDUP_REMOVED lines=15> */
.L_x_873:
        /* <DEDUP_REMOVED lines=15> */
.L_x_876:
[----:B------:R-:W-:-:S11]  /*7ae0*/  DADD R2, R16, 2 ;  /* 0x4000000010027429 */ /* 0x000fd60000000000 */
.L_x_875:
[----:B------:R-:W-:Y:S05]  /*7af0*/  BSYNC.RECONVERGENT B0 ;  /* 0x0000000000007941 */ /* 0x000fea0003800200 */
.L_x_874:
[----:B------:R-:W0:Y:S01]  /*7b00*/  F2F.F64.F32 R4, R25 ;  /* 0x0000001900047310 */ /* 0x000e220000201800 */
[----:B------:R-:W-:-:S04]  /*7b10*/  FSETP.NEU.AND P1, PT, R24, 1, PT ;  /* 0x3f8000001800780b */ /* 0x000fc80003f2d000 */
[----:B------:R-:W-:Y:S02]  /*7b20*/  FSEL R2, R2, RZ, P1 ;  /* 0x000000ff02027208 */ /* 0x000fe40000800000 */
[----:B------:R-:W-:-:S06]  /*7b30*/  FSEL R3, R3, 1.875, P1 ;  /* 0x3ff0000003037808 */ /* 0x000fcc0000800000 */
[----:B0-----:R-:W-:-:S06]  /*7b40*/  DADD R4, R4, R2 ;  /* 0x0000000004047229 */ /* 0x001fcc0000000002 */
[----:B------:R0:W1:Y:S01]  /*7b50*/  F2F.F32.F64 R29, R4 ;  /* 0x00000004001d7310 */ /* 0x0000620000301000 */
[----:B------:R-:W-:Y:S05]  /*7b60*/  @P0 BRA `(.L_x_877) ;  /* 0xfffffff400e80947 */ /* 0x000fea000383ffff */
[----:B-1----:R3:W4:Y:S02]  /*7b70*/  F2F.F64.F32 R26, R29 ;  /* 0x0000001d001a7310 */ /* 0x0027240000201800 */
.L_x_860:
[----:B------:R-:W-:-:S09]  /*7b80*/  UISETP.NE.AND UP0, UPT, UR6, URZ, UPT ;  /* 0x000000ff0600728c */ /* 0x000fd2000bf05270 */
[----:B------:R-:W-:Y:S05]  /*7b90*/  BRA.U !UP0, `(.L_x_878) ;  /* 0x0000000508a47547 */ /* 0x000fea000b800000 */
[----:B------:R-:W3:Y:S01]  /*7ba0*/  LDC.64 R2, c[0x0][0x3a0] ;  /* 0x0000e800ff027b82 */ /* 0x000ee20000000a00 */
[----:B------:R-:W0:Y:S07]  /*7bb0*/  LDCU UR4, c[0x0][0x390] ;  /* 0x00007200ff0477ac */ /* 0x000e2e0008000800 */
[----:B--2---:R-:W2:Y:S01]  /*7bc0*/  LDC.64 R24, c[0x0][0x398] ;  /* 0x0000e600ff187b82 */ /* 0x004ea20000000a00 */
[----:B01---5:R-:W-:Y:S02]  /*7bd0*/  IMAD R5, R31, UR4, R32 ;  /* 0x000000041f057c24 */ /* 0x023fe4000f8e0220 */
[----:B---3--:R-:W-:-:S05]  /*7be0*/  IMAD.WIDE.U32 R32, R32, 0x4, R2 ;  /* 0x0000000420207825 */ /* 0x008fca00078e0002 */
[----:B------:R-:W3:Y:S01]  /*7bf0*/  LDG.E R3, desc[UR8][R32.64] ;  /* 0x0000000820037981 */ /* 0x000ee2000c1e1900 */
[----:B--2---:R-:W-:-:S05]  /*7c00*/  IMAD.WIDE R24, R5, 0x4, R24 ;  /* 0x0000000405187825 */ /* 0x004fca00078e0218 */
[----:B------:R-:W3:Y:S01]  /*7c10*/  LDG.E R28, desc[UR8][R24.64] ;  /* 0x00000008181c7981 */ /* 0x000ee2000c1e1900 */
[----:B------:R-:W-:Y:S01]  /*7c20*/  BSSY.RECONVERGENT B0, `(.L_x_879) ;  /* 0x0000006000007945 */ /* 0x000fe20003800200 */
[----:B------:R-:W-:Y:S01]  /*7c30*/  MOV R0, 0x7c80 ;  /* 0x00007c8000007802 */ /* 0x000fe20000000f00 */
[----:B---3--:R-:W-:-:S04]  /*7c40*/  FADD R28, R28, -R3 ;  /* 0x800000031c1c7221 */ /* 0x008fc80000000000 */
[----:B------:R-:W0:Y:S02]  /*7c50*/  F2F.F64.F32 R16, R28 ;  /* 0x0000001c00107310 */ /* 0x000e240000201800 */
[----:B0-----:R-:W-:-:S11]  /*7c60*/  DADD R2, -RZ, |R16| ;  /* 0x00000000ff027229 */ /* 0x001fd60000000510 */
[----:B----4-:R-:W-:Y:S05]  /*7c70*/  CALL.REL.NOINC `($_ZN3cub18CUB_300001_SM_10006detail8for_each13static_kernelINS2_12policy_hub_t12policy_500_tElNS2_12op_wrapper_tIl20findNearestCentroidsN6thrust24THRUST_300001_SM_1000_NS6detail15normal_iteratorINS9_10device_ptrIiEEEEEEEEvT0_T1_$__internal_accurate_pow) ;  /* 0x0000001c00cc7944 */ /* 0x010fea0003c00000 */
[----:B------:R-:W-:Y:S05]  /*7c80*/  BSYNC.RECONVERGENT B0 ;  /* 0x0000000000007941 */ /* 0x000fea0003800200 */
.L_x_879:
        /* <DEDUP_REMOVED lines=15> */
.L_x_882:
[----:B------:R-:W-:-:S11]  /*7d80*/  DADD R2, R16, 2 ;  /* 0x4000000010027429 */ /* 0x000fd60000000000 */
.L_x_881:
[----:B------:R-:W-:Y:S05]  /*7d90*/  BSYNC.RECONVERGENT B0 ;  /* 0x0000000000007941 */ /* 0x000fea0003800200 */
.L_x_880:
[----:B------:R-:W-:Y:S01]  /*7da0*/  FSETP.NEU.AND P0, PT, R28, 1, PT ;  /* 0x3f8000001c00780b */ /* 0x000fe20003f0d000 */
[----:B------:R-:W-:-:S03]  /*7db0*/  UISETP.NE.AND UP0, UPT, UR6, 0x1, UPT ;  /* 0x000000010600788c */ /* 0x000fc6000bf05270 */
[----:B------:R-:W-:Y:S02]  /*7dc0*/  FSEL R2, R2, RZ, P0 ;  /* 0x000000ff02027208 */ /* 0x000fe40000000000 */
[----:B------:R-:W-:-:S06]  /*7dd0*/  FSEL R3, R3, 1.875, P0 ;  /* 0x3ff0000003037808 */ /* 0x000fcc0000000000 */
[----:B------:R-:W-:-:S06]  /*7de0*/  DADD R26, R26, R2 ;  /* 0x000000001a1a7229 */ /* 0x000fcc0000000002 */
[----:B------:R0:W1:Y:S01]  /*7df0*/  F2F.F32.F64 R29, R26 ;  /* 0x0000001a001d7310 */ /* 0x0000620000301000 */
[----:B------:R-:W-:Y:S05]  /*7e00*/  BRA.U !UP0, `(.L_x_878) ;  /* 0x0000000508087547 */ /* 0x000fea000b800000 */
[----:B0-----:R-:W2:Y:S04]  /*7e10*/  LDG.E R26, desc[UR8][R24.64+0x4] ;  /* 0x00000408181a7981 */ /* 0x001ea8000c1e1900 */
        /* <DEDUP_REMOVED lines=8> */
.L_x_883:
        /* <DEDUP_REMOVED lines=15> */
.L_x_886:
[----:B------:R-:W-:-:S11]  /*7f90*/  DADD R2, R16, 2 ;  /* 0x4000000010027429 */ /* 0x000fd60000000000 */
.L_x_885:
[----:B------:R-:W-:Y:S05]  /*7fa0*/  BSYNC.RECONVERGENT B0 ;  /* 0x0000000000007941 */ /* 0x000fea0003800200 */
.L_x_884:
        /* <DEDUP_REMOVED lines=17> */
.L_x_887:
        /* <DEDUP_REMOVED lines=15> */
.L_x_890:
[----:B------:R-:W-:-:S11]  /*81b0*/  DADD R2, R16, 2 ;  /* 0x4000000010027429 */ /* 0x000fd60000000000 */
.L_x_889:
[----:B------:R-:W-:Y:S05]  /*81c0*/  BSYNC.RECONVERGENT B0 ;  /* 0x0000000000007941 */ /* 0x000fea0003800200 */
.L_x_888:
[----:B------:R-:W0:Y:S01]  /*81d0*/  F2F.F64.F32 R4, R29 ;  /* 0x0000001d00047310 */ /* 0x000e220000201800 */
[----:B------:R-:W-:-:S04]  /*81e0*/  FSETP.NEU.AND P0, PT, R24, 1, PT ;  /* 0x3f8000001800780b */ /* 0x000fc80003f0d000 */
[----:B------:R-:W-:Y:S02]  /*81f0*/  FSEL R2, R2, RZ, P0 ;  /* 0x000000ff02027208 */ /* 0x000fe40000000000 */
[----:B------:R-:W-:-:S06]  /*8200*/  FSEL R3, R3, 1.875, P0 ;  /* 0x3ff0000003037808 */ /* 0x000fcc0000000000 */
[----:B0-----:R-:W-:-:S06]  /*8210*/  DADD R2, R4, R2 ;  /* 0x0000000004027229 */ /* 0x001fcc0000000002 */
[----:B------:R0:W1:Y:S05]  /*8220*/  F2F.F32.F64 R29, R2 ;  /* 0x00000002001d7310 */ /* 0x00006a0000301000 */
.L_x_878:
[----:B-1----:R-:W-:Y:S01]  /*8230*/  VIADD R0, R29, 0xf3000000 ;  /* 0xf30000001d007836 */ /* 0x002fe20000000000 */
[----:B0-----:R0:W1:Y:S01]  /*8240*/  MUFU.RSQ R2, R29 ;  /* 0x0000001d00027308 */ /* 0x0010620000001400 */
[----:B------:R-:W-:Y:S03]  /*8250*/  BSSY.RECONVERGENT B0, `(.L_x_891) ;  /* 0x000000d000007945 */ /* 0x000fe60003800200 */
[----:B------:R-:W-:-:S13]  /*8260*/  ISETP.GT.U32.AND P0, PT, R0, 0x727fffff, PT ;  /* 0x727fffff0000780c */ /* 0x000fda0003f04070 */
[----:B01----:R-:W-:Y:S05]  /*8270*/  @!P0 BRA `(.L_x_892) ;  /* 0x0000000000188947 */ /* 0x003fea0003800000 */
[----:B------:R-:W-:Y:S01]  /*8280*/  BSSY.RECONVERGENT B1, `(.L_x_893) ;  /* 0x0000003000017945 */ /* 0x000fe20003800200 */
[----:B------:R-:W-:-:S07]  /*8290*/  MOV R6, 0x82b0 ;  /* 0x000082b000067802 */ /* 0x000fce0000000f00 */
[----:B--2345:R-:W-:Y:S05]  /*82a0*/  CALL.REL.NOINC `($__internal_1_$__cuda_sm20_sqrt_rn_f32_slowpath) ;  /* 0x0000001400e87944 */ /* 0x03cfea0003c00000 */
[----:B------:R-:W-:Y:S05]  /*82b0*/  BSYNC.RECONVERGENT B1 ;  /* 0x0000000000017941 */ /* 0x000fea0003800200 */
.L_x_893:
[----:B------:R-:W-:Y:S01]  /*82c0*/  IMAD.MOV.U32 R33, RZ, RZ, R0 ;  /* 0x000000ffff217224 */ /* 0x000fe200078e0000 */
[----:B------:R-:W-:Y:S06]  /*82d0*/  BRA `(.L_x_894) ;  /* 0x0000000000107947 */ /* 0x000fec0003800000 */
.L_x_892:
[C---:B------:R-:W-:Y:S01]  /*82e0*/  FMUL.FTZ R0, R2.reuse, R29 ;  /* 0x0000001d02007220 */ /* 0x040fe20000410000 */
[----:B------:R-:W-:-:S03]  /*82f0*/  FMUL.FTZ R33, R2, 0.5 ;  /* 0x3f00000002217820 */ /* 0x000fc60000410000 */
[----:B---3--:R-:W-:-:S04]  /*8300*/  FFMA R29, -R0, R0, R29 ;  /* 0x00000000001d7223 */ /* 0x008fc8000000011d */
[----:B------:R-:W-:-:S07]  /*8310*/  FFMA R33, R29, R33, R0 ;  /* 0x000000211d217223 */ /* 0x000fce0000000000 */
.L_x_894:
[----:B------:R-:W-:Y:S05]  /*8320*/  BSYNC.RECONVERGENT B0 ;  /* 0x0000000000007941 */ /* 0x000fea0003800200 */
.L_x_891:
[----:B------:R-:W0:Y:S01]  /*8330*/  LDCU UR4, c[0x0][0x390] ;  /* 0x00007200ff0477ac */ /* 0x000e220008000800 */
[----:B------:R-:W-:Y:S02]  /*8340*/  IMAD.MOV.U32 R32, RZ, RZ, 0x1 ;  /* 0x00000001ff207424 */ /* 0x000fe400078e00ff */
[----:B------:R-:W-:Y:S01]  /*8350*/  IMAD.MOV.U32 R34, RZ, RZ, RZ ;  /* 0x000000ffff227224 */ /* 0x000fe200078e00ff */
[----:B0-----:R-:W-:-:S12]  /*8360*/  ULOP3.LUT UR5, UR4, 0x7ffffffc, URZ, 0xc0, !UPT ;  /* 0x7ffffffc04057892 */ /* 0x001fd8000f8ec0ff */
.L_x_929:
[----:B------:R-:W0:Y:S01]  /*8370*/  LDCU UR4, c[0x0][0x390] ;  /* 0x00007200ff0477ac */ /* 0x000e220008000800 */
[----:B--23--:R-:W-:Y:S01]  /*8380*/  CS2R R24, SRZ ;  /* 0x0000000000187805 */ /* 0x00cfe2000001ff00 */
[----:B0-----:R-:W-:Y:S02]  /*8390*/  UISETP.GE.U32.AND UP0, UPT, UR4, 0x4, UPT ;  /* 0x000000040400788c */ /* 0x001fe4000bf06070 */
[----:B------:R-:W-:Y:S01]  /*83a0*/  IMAD R30, R32, UR4, RZ ;  /* 0x00000004201e7c24 */ /* 0x000fe2000f8e02ff */
[----:B------:R-:W-:-:S06]  /*83b0*/  UMOV UR4, URZ ;  /* 0x000000ff00047c82 */ /* 0x000fcc0008000000 */
[----:B------:R-:W-:Y:S05]  /*83c0*/  BRA.U !UP0, `(.L_x_895) ;  /* 0x0000000908387547 */ /* 0x000fea000b800000 */
[----:B------:R-:W0:Y:S01]  /*83d0*/  LDC R35, c[0x0][0x390] ;  /* 0x0000e400ff237b82 */ /* 0x000e220000000800 */
[----:B------:R-:W-:Y:S01]  /*83e0*/  IMAD.MOV.U32 R29, RZ, RZ, RZ ;  /* 0x000000ffff1d7224 */ /* 0x000fe200078e00ff */
[----:B------:R-:W-:-:S06]  /*83f0*/  UMOV UR4, URZ ;  /* 0x000000ff00047c82 */ /* 0x000fcc0008000000 */
[----:B------:R-:W1:Y:S02]  /*8400*/  LDC.64 R36, c[0x0][0x3a0] ;  /* 0x0000e800ff247b82 */ /* 0x000e640000000a00 */
.L_x_912:
[----:B--2---:R-:W2:Y:S01]  /*8410*/  LDC.64 R2, c[0x0][0x398] ;  /* 0x0000e600ff027b82 */ /* 0x004ea20000000a00 */
[----:B0---45:R-:W-:Y:S02]  /*8420*/  IMAD R26, R31, R35, UR4 ;  /* 0x000000041f1a7e24 */ /* 0x031fe4000f8e0223 */
[----:B------:R-:W-:-:S04]  /*8430*/  VIADD R25, R30, UR4 ;  /* 0x000000041e197c36 */ /* 0x000fc80008000000 */
[----:B-1----:R-:W-:-:S04]  /*8440*/  IMAD.WIDE.U32 R24, R25, 0x4, R36 ;  /* 0x0000000419187825 */ /* 0x002fc800078e0024 */
[----:B--2---:R-:W-:Y:S02]  /*8450*/  IMAD.WIDE R26, R26, 0x4, R2 ;  /* 0x000000041a1a7825 */ /* 0x004fe400078e0202 */
[----:B------:R-:W2:Y:S04]  /*8460*/  LDG.E R3, desc[UR8][R24.64] ;  /* 0x0000000818037981 */ /* 0x000ea8000c1e1900 */
[----:B------:R-:W2:Y:S01]  /*8470*/  LDG.E R28, desc[UR8][R26.64] ;  /* 0x000000081a1c7981 */ /* 0x000ea2000c1e1900 */
[----:B------:R-:W-:Y:S01]  /*8480*/  BSSY.RECONVERGENT B0, `(.L_x_896) ;  /* 0x0000008000007945 */ /* 0x000fe20003800200 */
[----:B------:R-:W-:Y:S01]  /*8490*/  UIADD3 UR4, UPT, UPT, UR4, 0x4, URZ ;  /* 0x0000000404047890 */ /* 0x000fe2000fffe0ff */
[----:B------:R-:W-:-:S03]  /*84a0*/  MOV R0, 0x8500 ;  /* 0x0000850000007802 */ /* 0x000fc60000000f00 */
[----:B------:R-:W-:Y:S01]  /*84b0*/  UISETP.NE.AND UP0, UPT, UR4, UR5, UPT ;  /* 0x000000050400728c */ /* 0x000fe2000bf05270 */
[----:B--2---:R-:W-:-:S04]  /*84c0*/  FADD R28, R28, -R3 ;  /* 0x800000031c1c7221 */ /* 0x004fc80000000000 */
[----:B------:R-:W0:Y:S02]  /*84d0*/  F2F.F64.F32 R16, R28 ;  /* 0x0000001c00107310 */ /* 0x000e240000201800 */
[----:B0--3--:R-:W-:-:S11]  /*84e0*/  DADD R2, -RZ, |R16| ;  /* 0x00000000ff027229 */ /* 0x009fd60000000510 */
[----:B------:R-:W-:Y:S05]  /*84f0*/  CALL.REL.NOINC `($_ZN3cub18CUB_300001_SM_10006detail8for_each13static_kernelINS2_12policy_hub_t12policy_500_tElNS2_12op_wrapper_tIl20findNearestCentroidsN6thrust24THRUST_300001_SM_1000_NS6detail15normal_iteratorINS9_10device_ptrIiEEEEEEEEvT0_T1_$__internal_accurate_pow) ;  /* 0x0000001400ac7944 */ /* 0x000fea0003c00000 */
[----:B------:R-:W-:Y:S05]  /*8500*/  BSYNC.RECONVERGENT B0 ;  /* 0x0000000000007941 */ /* 0x000fea0003800200 */
.L_x_896:
        /* <DEDUP_REMOVED lines=15> */
.L_x_899:
[----:B------:R-:W-:-:S11]  /*8600*/  DADD R2, R16, 2 ;  /* 0x4000000010027429 */ /* 0x000fd60000000000 */
.L_x_898:
[----:B------:R-:W-:Y:S05]  /*8610*/  BSYNC.RECONVERGENT B0 ;  /* 0x0000000000007941 */ /* 0x000fea0003800200 */
.L_x_897:
        /* <DEDUP_REMOVED lines=15> */
.L_x_900:
        /* <DEDUP_REMOVED lines=15> */
.L_x_903:
[----:B------:R-:W-:-:S11]  /*8800*/  DADD R2, R16, 2 ;  /* 0x4000000010027429 */ /* 0x000fd60000000000 */
.L_x_902:
[----:B------:R-:W-:Y:S05]  /*8810*/  BSYNC.RECONVERGENT B0 ;  /* 0x0000000000007941 */ /* 0x000fea0003800200 */
.L_x_901:
        /* <DEDUP_REMOVED lines=15> */
.L_x_904:
        /* <DEDUP_REMOVED lines=15> */
.L_x_907:
[----:B------:R-:W-:-:S11]  /*8a00*/  DADD R2, R16, 2 ;  /* 0x4000000010027429 */ /* 0x000fd60000000000 */
.L_x_906:
[----:B------:R-:W-:Y:S05]  /*8a10*/  BSYNC.RECONVERGENT B0 ;  /* 0x0000000000007941 */ /* 0x000fea0003800200 */
.L_x_905:
        /* <DEDUP_REMOVED lines=15> */
.L_x_908:
        /* <DEDUP_REMOVED lines=15> */
.L_x_911:
[----:B------:R-:W-:-:S11]  /*8c00*/  DADD R2, R16, 2 ;  /* 0x4000000010027429 */ /* 0x000fd60000000000 */
.L_x_910:
[----:B------:R-:W-:Y:S05]  /*8c10*/  BSYNC.RECONVERGENT B0 ;  /* 0x0000000000007941 */ /* 0x000fea0003800200 */
.L_x_909:
[----:B------:R-:W0:Y:S01]  /*8c20*/  F2F.F64.F32 R4, R25 ;  /* 0x0000001900047310 */ /* 0x000e220000201800 */
[----:B------:R-:W-:-:S04]  /*8c30*/  FSETP.NEU.AND P0, PT, R24, 1, PT ;  /* 0x3f8000001800780b */ /* 0x000fc80003f0d000 */
[----:B------:R-:W-:Y:S02]  /*8c40*/  FSEL R2, R2, RZ, P0 ;  /* 0x000000ff02027208 */ /* 0x000fe40000000000 */
[----:B------:R-:W-:-:S06]  /*8c50*/  FSEL R3, R3, 1.875, P0 ;  /* 0x3ff0000003037808 */ /* 0x000fcc0000000000 */
[----:B0-----:R-:W-:-:S06]  /*8c60*/  DADD R4, R4, R2 ;  /* 0x0000000004047229 */ /* 0x001fcc0000000002 */
[----:B------:R2:W3:Y:S01]  /*8c70*/  F2F.F32.F64 R29, R4 ;  /* 0x00000004001d7310 */ /* 0x0004e20000301000 */
[----:B------:R-:W-:Y:S05]  /*8c80*/  BRA.U UP0, `(.L_x_912) ;  /* 0xfffffff500e07547 */ /* 0x000fea000b83ffff */
[----:B---3--:R0:W1:Y:S01]  /*8c90*/  F2F.F64.F32 R24, R29 ;  /* 0x0000001d00187310 */ /* 0x0080620000201800 */
[----:B------:R-:W-:-:S05]  /*8ca0*/  UMOV UR4, UR5 ;  /* 0x0000000500047c82 */ /* 0x000fca0008000000 */
.L_x_895:
[----:B------:R-:W-:-:S09]  /*8cb0*/  UISETP.NE.AND UP0, UPT, UR6, URZ, UPT ;  /* 0x000000ff0600728c */ /* 0x000fd2000bf05270 */
[----:B------:R-:W-:Y:S05]  /*8cc0*/  BRA.U !UP0, `(.L_x_913) ;  /* 0x0000000508bc7547 */ /* 0x000fea000b800000 */
[----:B------:R-:W3:Y:S01]  /*8cd0*/  LDC R0, c[0x0][0x390] ;  /* 0x0000e400ff007b82 */ /* 0x000ee20000000800 */
[----:B------:R-:W-:-:S07]  /*8ce0*/  VIADD R7, R30, UR4 ;  /* 0x000000041e077c36 */ /* 0x000fce0008000000 */
[----:B--2---:R-:W2:Y:S08]  /*8cf0*/  LDC.64 R4, c[0x0][0x3a0] ;  /* 0x0000e800ff047b82 */ /* 0x004eb00000000a00 */
[----:B----4-:R-:W4:Y:S01]  /*8d00*/  LDC.64 R26, c[0x0][0x398] ;  /* 0x0000e600ff1a7b82 */ /* 0x010f220000000a00 */
[----:B---3-5:R-:W-:Y:S02]  /*8d10*/  IMAD R3, R31, R0, UR4 ;  /* 0x000000041f037e24 */ /* 0x028fe4000f8e0200 */
[----:B--2---:R-:W-:-:S06]  /*8d20*/  IMAD.WIDE.U32 R4, R7, 0x4, R4 ;  /* 0x0000000407047825 */ /* 0x004fcc00078e0004 */
        /* <DEDUP_REMOVED lines=10> */
.L_x_914:
        /* <DEDUP_REMOVED lines=15> */
.L_x_917:
[----:B------:R-:W-:-:S11]  /*8ec0*/  DADD R2, R16, 2 ;  /* 0x4000000010027429 */ /* 0x000fd60000000000 */
.L_x_916:
[----:B------:R-:W-:Y:S05]  /*8ed0*/  BSYNC.RECONVERGENT B0 ;  /* 0x0000000000007941 */ /* 0x000fea0003800200 */
.L_x_915:
[----:B------:R-:W-:Y:S01]  /*8ee0*/  FSETP.NEU.AND P0, PT, R28, 1, PT ;  /* 0x3f8000001c00780b */ /* 0x000fe20003f0d000 */
[----:B------:R-:W-:-:S03]  /*8ef0*/  UISETP.NE.AND UP0, UPT, UR6, 0x1, UPT ;  /* 0x000000010600788c */ /* 0x000fc6000bf05270 */
[----:B------:R-:W-:Y:S02]  /*8f00*/  FSEL R2, R2, RZ, P0 ;  /* 0x000000ff02027208 */ /* 0x000fe40000000000 */
[----:B------:R-:W-:-:S06]  /*8f10*/  FSEL R3, R3, 1.875, P0 ;  /* 0x3ff0000003037808 */ /* 0x000fcc0000000000 */
[----:B------:R-:W-:-:S06]  /*8f20*/  DADD R24, R24, R2 ;  /* 0x0000000018187229 */ /* 0x000fcc0000000002 */
[----:B------:R3:W0:Y:S01]  /*8f30*/  F2F.F32.F64 R29, R24 ;  /* 0x00000018001d7310 */ /* 0x0006220000301000 */
[----:B------:R-:W-:Y:S05]  /*8f40*/  BRA.U !UP0, `(.L_x_913) ;  /* 0x00000005081c7547 */ /* 0x000fea000b800000 */
[----:B---3--:R-:W1:Y:S01]  /*8f50*/  LDC.64 R24, c[0x0][0x3a0] ;  /* 0x0000e800ff187b82 */ /* 0x008e620000000a00 */
[----:B------:R-:W-:Y:S01]  /*8f60*/  IADD3 R30, P0, PT, R30, UR4, RZ ;  /* 0x000000041e1e7c10 */ /* 0x000fe2000ff1e0ff */
        /* <DEDUP_REMOVED lines=12> */
.L_x_918:
        /* <DEDUP_REMOVED lines=15> */
.L_x_921:
[----:B------:R-:W-:-:S11]  /*9120*/  DADD R2, R16, 2 ;  /* 0x4000000010027429 */ /* 0x000fd60000000000 */
.L_x_920:
[----:B------:R-:W-:Y:S05]  /*9130*/  BSYNC.RECONVERGENT B0 ;  /* 0x0000000000007941 */ /* 0x000fea0003800200 */
.L_x_919:
        /* <DEDUP_REMOVED lines=17> */
.L_x_922:
        /* <DEDUP_REMOVED lines=15> */
.L_x_925:
[----:B------:R-:W-:-:S11]  /*9340*/  DADD R2, R16, 2 ;  /* 0x4000000010027429 */ /* 0x000fd60000000000 */
.L_x_924:
[----:B------:R-:W-:Y:S05]  /*9350*/  BSYNC.RECONVERGENT B0 ;  /* 0x0000000000007941 */ /* 0x000fea0003800200 */
.L_x_923:
[----:B------:R-:W0:Y:S01]  /*9360*/  F2F.F64.F32 R4, R29 ;  /* 0x0000001d00047310 */ /* 0x000e220000201800 */
[----:B------:R-:W-:-:S04]  /*9370*/  FSETP.NEU.AND P0, PT, R24, 1, PT ;  /* 0x3f8000001800780b */ /* 0x000fc80003f0d000 */
[----:B------:R-:W-:Y:S02]  /*9380*/  FSEL R2, R2, RZ, P0 ;  /* 0x000000ff02027208 */ /* 0x000fe40000000000 */
[----:B------:R-:W-:-:S06]  /*9390*/  FSEL R3, R3, 1.875, P0 ;  /* 0x3ff0000003037808 */ /* 0x000fcc0000000000 */
[----:B0-----:R-:W-:-:S06]  /*93a0*/  DADD R2, R4, R2 ;  /* 0x0000000004027229 */ /* 0x001fcc0000000002 */
[----:B------:R0:W1:Y:S05]  /*93b0*/  F2F.F32.F64 R29, R2 ;  /* 0x00000002001d7310 */ /* 0x00006a0000301000 */
.L_x_913:
[----:B01----:R-:W-:Y:S01]  /*93c0*/  VIADD R0, R29, 0xf3000000 ;  /* 0xf30000001d007836 */ /* 0x003fe20000000000 */
[----:B------:R0:W1:Y:S01]  /*93d0*/  MUFU.RSQ R2, R29 ;  /* 0x0000001d00027308 */ /* 0x0000620000001400 */
[----:B------:R-:W-:Y:S03]  /*93e0*/  BSSY.RECONVERGENT B0, `(.L_x_926) ;  /* 0x000000a000007945 */ /* 0x000fe60003800200 */
[----:B------:R-:W-:-:S13]  /*93f0*/  ISETP.GT.U32.AND P0, PT, R0, 0x727fffff, PT ;  /* 0x727fffff0000780c */ /* 0x000fda0003f04070 */
[----:B01----:R-:W-:Y:S05]  /*9400*/  @!P0 BRA `(.L_x_927) ;  /* 0x00000000000c8947 */ /* 0x003fea0003800000 */
[----:B------:R-:W-:-:S07]  /*9410*/  MOV R6, 0x9430 ;  /* 0x0000943000067802 */ /* 0x000fce0000000f00 */
[----:B--2345:R-:W-:Y:S05]  /*9420*/  CALL.REL.NOINC `($__internal_1_$__cuda_sm20_sqrt_rn_f32_slowpath) ;  /* 0x0000000400887944 */ /* 0x03cfea0003c00000 */
[----:B------:R-:W-:Y:S05]  /*9430*/  BRA `(.L_x_928) ;  /* 0x0000000000107947 */ /* 0x000fea0003800000 */
.L_x_927:
[----:B------:R-:W-:Y:S01]  /*9440*/  FMUL.FTZ R0, R29, R2 ;  /* 0x000000021d007220 */ /* 0x000fe20000410000 */
[----:B------:R-:W-:-:S03]  /*9450*/  FMUL.FTZ R2, R2, 0.5 ;  /* 0x3f00000002027820 */ /* 0x000fc60000410000 */
[----:B------:R-:W-:-:S04]  /*9460*/  FFMA R3, -R0, R0, R29 ;  /* 0x0000000000037223 */ /* 0x000fc8000000011d */
[----:B------:R-:W-:-:S07]  /*9470*/  FFMA R0, R3, R2, R0 ;  /* 0x0000000203007223 */ /* 0x000fce0000000000 */
.L_x_928:
[----:B------:R-:W-:Y:S05]  /*9480*/  BSYNC.RECONVERGENT B0 ;  /* 0x0000000000007941 */ /* 0x000fea0003800200 */
.L_x_926:
[----:B------:R-:W0:Y:S01]  /*9490*/  LDCU UR4, c[0x0][0x394] ;  /* 0x00007280ff0477ac */ /* 0x000e220008000800 */
[----:B------:R-:W-:-:S04]  /*94a0*/  FSETP.GEU.AND P0, PT, R0, R33, PT ;  /* 0x000000210000720b */ /* 0x000fc80003f0e000 */
[C---:B------:R-:W-:Y:S01]  /*94b0*/  SEL R34, R32.reuse, R34, !P0 ;  /* 0x0000002220227207 */ /* 0x040fe20004000000 */
[----:B------:R-:W-:Y:S01]  /*94c0*/  VIADD R32, R32, 0x1 ;  /* 0x0000000120207836 */ /* 0x000fe20000000000 */
[----:B------:R-:W-:-:S04]  /*94d0*/  FSEL R33, R0, R33, !P0 ;  /* 0x0000002100217208 */ /* 0x000fc80004000000 */
[----:B0-----:R-:W-:-:S13]  /*94e0*/  ISETP.NE.AND P1, PT, R32, UR4, PT ;  /* 0x0000000420007c0c */ /* 0x001fda000bf25270 */
[----:B------:R-:W-:Y:S05]  /*94f0*/  @P1 BRA `(.L_x_929) ;  /* 0xffffffec009c1947 */ /* 0x000fea000383ffff */
[----:B------:R-:W0:Y:S02]  /*9500*/  LDC.64 R2, c[0x0][0x3a8] ;  /* 0x0000ea00ff027b82 */ /* 0x000e240000000a00 */
[----:B0----5:R-:W-:-:S05]  /*9510*/  IMAD.WIDE R2, R31, 0x4, R2 ;  /* 0x000000041f027825 */ /* 0x021fca00078e0202 */
[----:B------:R-:W-:Y:S01]  /*9520*/  STG.E desc[UR8][R2.64], R34 ;  /* 0x0000002202007986 */ /* 0x000fe2000c101908 */
[----:B------:R-:W-:Y:S05]  /*9530*/  EXIT ;  /* 0x000000000000794d */ /* 0x000fea0003800000 */
.L_x_788:
[----:B------:R-:W1:Y:S01]  /*9540*/  S2R R0, SR_TID.X ;  /* 0x0000000000007919 */ /* 0x000e620000002100 */
[----:B------:R-:W0:Y:S01]  /*9550*/  LDCU.64 UR10, c[0x0][0x388] ;  /* 0x00007100ff0a77ac */ /* 0x000e220008000a00 */
[----:B------:R-:W-:Y:S01]  /*9560*/  IMAD.U32 R5, RZ, RZ, UR7 ;  /* 0x00000007ff057e24 */ /* 0x000fe2000f8e00ff */
[----:B------:R-:W-:Y:S01]  /*9570*/  BSSY.RECONVERGENT B0, `(.L_x_930) ;  /* 0x0000010000007945 */ /* 0x000fe20003800200 */
[C---:B-1----:R-:W-:Y:S01]  /*9580*/  VIADD R2, R0.reuse, 0x100 ;  /* 0x0000010000027836 */ /* 0x042fe20000000000 */
[C---:B------:R-:W-:Y:S02]  /*9590*/  ISETP.LT.U32.AND P0, PT, R0.reuse, UR6, PT ;  /* 0x0000000600007c0c */ /* 0x040fe4000bf01070 */
[----:B------:R-:W-:Y:S02]  /*95a0*/  IADD3 R0, P2, PT, R0, UR4, RZ ;  /* 0x0000000400007c10 */ /* 0x000fe4000ff5e0ff */
[----:B------:R-:W-:Y:S01]  /*95b0*/  ISETP.LT.U32.AND P1, PT, R2, UR6, PT ;  /* 0x0000000602007c0c */ /* 0x000fe2000bf21070 */
[----:B------:R-:W-:-:S02]  /*95c0*/  IMAD.U32 R2, RZ, RZ, UR7 ;  /* 0x00000007ff027e24 */ /* 0x000fc4000f8e00ff */
[----:B------:R-:W-:Y:S01]  /*95d0*/  IMAD.X R3, RZ, RZ, UR5, P2 ;  /* 0x00000005ff037e24 */ /* 0x000fe200090e06ff */
[----:B0-----:R-:W-:Y:S02]  /*95e0*/  LEA R4, P2, R0, UR10, 0x2 ;  /* 0x0000000a00047c11 */ /* 0x001fe4000f8410ff */
[----:B------:R-:W-:Y:S02]  /*95f0*/  ISETP.GT.AND.EX P0, PT, R2, RZ, PT, P0 ;  /* 0x000000ff0200720c */ /* 0x000fe40003f04300 */
[----:B------:R-:W-:Y:S02]  /*9600*/  ISETP.GT.AND.EX P1, PT, R5, RZ, PT, P1 ;  /* 0x000000ff0500720c */ /* 0x000fe40003f24310 */
[----:B------:R-:W-:-:S09]  /*9610*/  LEA.HI.X R5, R0, UR11, R3, 0x2, P2 ;  /* 0x0000000b00057c11 */ /* 0x000fd200090f1403 */
[----:B------:R-:W-:Y:S05]  /*9620*/  @!P0 BRA `(.L_x_931) ;  /* 0x0000000000108947 */ /* 0x000fea0003800000 */
[----:B------:R-:W2:Y:S01]  /*9630*/  LDG.E R7, desc[UR8][R4.64] ;  /* 0x0000000804077981 */ /* 0x000ea2000c1e1900 */
[----:B------:R-:W2:Y:S02]  /*9640*/  LDC.64 R2, c[0x0][0x3a8] ;  /* 0x0000ea00ff027b82 */ /* 0x000ea40000000a00 */
[----:B--2---:R-:W-:-:S05]  /*9650*/  IMAD.WIDE R2, R7, 0x4, R2 ;  /* 0x0000000407027825 */ /* 0x004fca00078e0202 */
[----:B------:R0:W-:Y:S02]  /*9660*/  STG.E desc[UR8][R2.64], RZ ;  /* 0x000000ff02007986 */ /* 0x0001e4000c101908 */
.L_x_931:
[----:B------:R-:W-:Y:S05]  /*9670*/  BSYNC.RECONVERGENT B0 ;  /* 0x0000000000007941 */ /* 0x000fea0003800200 */
.L_x_930:
[----:B------:R-:W-:Y:S05]  /*9680*/  @!P1 EXIT ;  /* 0x000000000000994d */ /* 0x000fea0003800000 */
[----:B------:R-:W2:Y:S01]  /*9690*/  LDG.E R5, desc[UR8][R4.64+0x400] ;  /* 0x0004000804057981 */ /* 0x000ea2000c1e1900 */
[----:B0-----:R-:W2:Y:S02]  /*96a0*/  LDC.64 R2, c[0x0][0x3a8] ;  /* 0x0000ea00ff027b82 */ /* 0x001ea40000000a00 */
[----:B--2---:R-:W-:-:S05]  /*96b0*/  IMAD.WIDE R2, R5, 0x4, R2 ;  /* 0x0000000405027825 */ /* 0x004fca00078e0202 */
[----:B------:R-:W-:Y:S01]  /*96c0*/  STG.E desc[UR8][R2.64], RZ ;  /* 0x000000ff02007986 */ /* 0x000fe2000c101908 */
[----:B------:R-:W-:Y:S05]  /*96d0*/  EXIT ;  /* 0x000000000000794d */ /* 0x000fea0003800000 */
.L_x_787:
[----:B------:R-:W0:Y:S02]  /*96e0*/  LDCU UR10, c[0x0][0x390] ;  /* 0x00007200ff0a77ac */ /* 0x000e240008000800 */
[----:B0-----:R-:W-:-:S09]  /*96f0*/  UISETP.GE.AND UP0, UPT, UR10, 0x1, UPT ;  /* 0x000000010a00788c */ /* 0x001fd2000bf06270 */
[----:B------:R-:W-:Y:S05]  /*9700*/  BRA.U !UP0, `(.L_x_932) ;  /* 0x0000000108687547 */ /* 0x000fea000b800000 */
        /* <DEDUP_REMOVED lines=19> */
.L_x_934:
[----:B------:R-:W-:Y:S05]  /*9840*/  BSYNC.RECONVERGENT B0 ;  /* 0x0000000000007941 */ /* 0x000fea0003800200 */
.L_x_933:
[----:B------:R-:W-:Y:S05]  /*9850*/  @!P1 EXIT ;  /* 0x000000000000994d */ /* 0x000fea0003800000 */
[----:B------:R-:W2:Y:S01]  /*9860*/  LDG.E R5, desc[UR8][R4.64+0x400] ;  /* 0x0004000804057981 */ /* 0x000ea2000c1e1900 */
[----:B0-----:R-:W2:Y:S02]  /*9870*/  LDC.64 R2, c[0x0][0x3a8] ;  /* 0x0000ea00ff027b82 */ /* 0x001ea40000000a00 */
[----:B--2---:R-:W-:-:S05]  /*9880*/  IMAD.WIDE R2, R5, 0x4, R2 ;  /* 0x0000000405027825 */ /* 0x004fca00078e0202 */
[----:B------:R-:W-:Y:S01]  /*9890*/  STG.E desc[UR8][R2.64], RZ ;  /* 0x000000ff02007986 */ /* 0x000fe2000c101908 */
[----:B------:R-:W-:Y:S05]  /*98a0*/  EXIT ;  /* 0x000000000000794d */ /* 0x000fea0003800000 */
.L_x_932:
        /* <DEDUP_REMOVED lines=19> */
.L_x_936:
[----:B------:R-:W-:Y:S05]  /*99e0*/  BSYNC.RECONVERGENT B0 ;  /* 0x0000000000007941 */ /* 0x000fea0003800200 */
.L_x_935:
[----:B------:R-:W-:Y:S05]  /*99f0*/  @!P1 EXIT ;  /* 0x000000000000994d */ /* 0x000fea0003800000 */
[----:B------:R-:W2:Y:S01]  /*9a00*/  LDG.E R5, desc[UR8][R4.64+0x400] ;  /* 0x0004000804057981 */ /* 0x000ea2000c1e1900 */
[----:B0-----:R-:W2:Y:S02]  /*9a10*/  LDC.64 R2, c[0x0][0x3a8] ;  /* 0x0000ea00ff027b82 */ /* 0x001ea40000000a00 */
[----:B--2---:R-:W-:-:S05]  /*9a20*/  IMAD.WIDE R2, R5, 0x4, R2 ;  /* 0x0000000405027825 */ /* 0x004fca00078e0202 */
[----:B------:R-:W-:Y:S01]  /*9a30*/  STG.E desc[UR8][R2.64], RZ ;  /* 0x000000ff02007986 */ /* 0x000fe2000c101908 */
[----:B------:R-:W-:Y:S05]  /*9a40*/  EXIT ;  /* 0x000000000000794d */ /* 0x000fea0003800000 */
        .weak           $__internal_1_$__cuda_sm20_sqrt_rn_f32_slowpath
        .type           $__internal_1_$__cuda_sm20_sqrt_rn_f32_slowpath,@function
        .size           $__internal_1_$__cuda_sm20_sqrt_rn_f32_slowpath,($_ZN3cub18CUB_300001_SM_10006detail8for_each13static_kernelINS2_12policy_hub_t12policy_500_tElNS2_12op_wrapper_tIl20findNearestCentroidsN6thrust24THRUST_300001_SM_1000_NS6detail15normal_iteratorINS9_10device_ptrIiEEEEEEEEvT0_T1_$__internal_accurate_pow - $__internal_1_$__cuda_sm20_sqrt_rn_f32_slowpath)
$__internal_1_$__cuda_sm20_sqrt_rn_f32_slowpath:
[----:B------:R-:W-:-:S13]  /*9a50*/  LOP3.LUT P0, RZ, R29, 0x7fffffff, RZ, 0xc0, !PT ;  /* 0x7fffffff1dff7812 */ /* 0x000fda000780c0ff */
[----:B------:R-:W-:Y:S01]  /*9a60*/  @!P0 IMAD.MOV.U32 R0, RZ, RZ, R29 ;  /* 0x000000ffff008224 */ /* 0x000fe200078e001d */
[----:B------:R-:W-:Y:S06]  /*9a70*/  @!P0 BRA `(.L_x_937) ;  /* 0x0000000000408947 */ /* 0x000fec0003800000 */
[----:B------:R-:W-:-:S13]  /*9a80*/  FSETP.GEU.FTZ.AND P0, PT, R29, RZ, PT ;  /* 0x000000ff1d00720b */ /* 0x000fda0003f1e000 */
[----:B------:R-:W-:Y:S01]  /*9a90*/  @!P0 IMAD.MOV.U32 R0, RZ, RZ, 0x7fffffff ;  /* 0x7fffffffff008424 */ /* 0x000fe200078e00ff */
[----:B------:R-:W-:Y:S06]  /*9aa0*/  @!P0 BRA `(.L_x_937) ;  /* 0x0000000000348947 */ /* 0x000fec0003800000 */
[----:B------:R-:W-:-:S13]  /*9ab0*/  FSETP.GTU.FTZ.AND P0, PT, |R29|, +INF , PT ;  /* 0x7f8000001d00780b */ /* 0x000fda0003f1c200 */
[----:B------:R-:W-:Y:S01]  /*9ac0*/  @P0 FADD.FTZ R0, R29, 1 ;  /* 0x3f8000001d000421 */ /* 0x000fe20000010000 */
[----:B------:R-:W-:Y:S06]  /*9ad0*/  @P0 BRA `(.L_x_937) ;  /* 0x0000000000280947 */ /* 0x000fec0003800000 */
[----:B------:R-:W-:-:S13]  /*9ae0*/  FSETP.NEU.FTZ.AND P0, PT, |R29|, +INF , PT ;  /* 0x7f8000001d00780b */ /* 0x000fda0003f1d200 */
[----:B------:R-:W-:-:S04]  /*9af0*/  @P0 FFMA R2, R29, 1.84467440737095516160e+19, RZ ;  /* 0x5f8000001d020823 */ /* 0x000fc800000000ff */
[----:B------:R-:W0:Y:S02]  /*9b00*/  @P0 MUFU.RSQ R3, R2 ;  /* 0x0000000200030308 */ /* 0x000e240000001400 */
[----:B0-----:R-:W-:Y:S01]  /*9b10*/  @P0 FMUL.FTZ R5, R2, R3 ;  /* 0x0000000302050220 */ /* 0x001fe20000410000 */
[----:B------:R-:W-:-:S03]  /*9b20*/  @P0 FMUL.FTZ R3, R3, 0.5 ;  /* 0x3f00000003030820 */ /* 0x000fc60000410000 */
[----:B------:R-:W-:-:S04]  /*9b30*/  @P0 FADD.FTZ R0, -R5, -RZ ;  /* 0x800000ff05000221 */ /* 0x000fc80000010100 */
[----:B------:R-:W-:Y:S01]  /*9b40*/  @P0 FFMA R4, R5, R0, R2 ;  /* 0x0000000005040223 */ /* 0x000fe20000000002 */
[----:B------:R-:W-:-:S03]  /*9b50*/  @!P0 IMAD.MOV.U32 R0, RZ, RZ, R29 ;  /* 0x000000ffff008224 */ /* 0x000fc600078e001d */
[----:B------:R-:W-:-:S04]  /*9b60*/  @P0 FFMA R3, R4, R3, R5 ;  /* 0x0000000304030223 */ /* 0x000fc80000000005 */
[----:B------:R-:W-:-:S07]  /*9b70*/  @P0 FMUL.FTZ R0, R3, 2.3283064365386962891e-10 ;  /* 0x2f80000003000820 */ /* 0x000fce0000410000 */
.L_x_937:
[----:B------:R-:W-:Y:S02]  /*9b80*/  IMAD.MOV.U32 R2, RZ, RZ, R6 ;  /* 0x000000ffff027224 */ /* 0x000fe400078e0006 */
[----:B------:R-:W-:-:S04]  /*9b90*/  IMAD.MOV.U32 R3, RZ, RZ, 0x0 ;  /* 0x00000000ff037424 */ /* 0x000fc800078e00ff */
[----:B------:R-:W-:Y:S05]  /*9ba0*/  RET.REL.NODEC R2 `(_ZN3cub18CUB_300001_SM_10006detail8for_each13static_kernelINS2_12policy_hub_t12policy_500_tElNS2_12op_wrapper_tIl20findNearestCentroidsN6thrust24THRUST_300001_SM_1000_NS6detail15normal_iteratorINS9_10device_ptrIiEEEEEEEEvT0_T1_) ;  /* 0xffffff6402147950 */ /* 0x000fea0003c3ffff */
        .type           $_ZN3cub18CUB_300001_SM_10006detail8for_each13static_kernelINS2_12policy_hub_t12policy_500_tElNS2_12op_wrapper_tIl20findNearestCentroidsN6thrust24THRUST_300001_SM_1000_NS6detail15normal_iteratorINS9_10device_ptrIiEEEEEEEEvT0_T1_$__internal_accurate_pow,@function
        .size           $_ZN3cub18CUB_300001_SM_10006detail8for_each13static_kernelINS2_12policy_hub_t12policy_500_tElNS2_12op_wrapper_tIl20findNearestCentroidsN6thrust24THRUST_300001_SM_1000_NS6detail15normal_iteratorINS9_10device_ptrIiEEEEEEEEvT0_T1_$__internal_accurate_pow,(.L_x_1451 - $_ZN3cub18CUB_300001_SM_10006detail8for_each13static_kernelINS2_12policy_hub_t12policy_500_tElNS2_12op_wrapper_tIl20findNearestCentroidsN6thrust24THRUST_300001_SM_1000_NS6detail15normal_iteratorINS9_10device_ptrIiEEEEEEEEvT0_T1_$__internal_accurate_pow)
$_ZN3cub18CUB_300001_SM_10006detail8for_each13static_kernelINS2_12policy_hub_t12policy_500_tElNS2_12op_wrapper_tIl20findNearestCentroidsN6thrust24THRUST_300001_SM_1000_NS6detail15normal_iteratorINS9_10device_ptrIiEEEEEEEEvT0_T1_$__internal_accurate_pow:
[----:B------:R-:W-:Y:S01]  /*9bb0*/  ISETP.GT.U32.AND P1, PT, R3, 0xfffff, PT ;  /* 0x000fffff0300780c */ /* 0x000fe20003f24070 */
[----:B------:R-:W-:Y:S01]  /*9bc0*/  IMAD.MOV.U32 R4, RZ, RZ, R3 ;  /* 0x000000ffff047224 */ /* 0x000fe200078e0003 */
[----:B------:R-:W-:Y:S01]  /*9bd0*/  UMOV UR10, 0x7d2cafe2 ;  /* 0x7d2cafe2000a7882 */ /* 0x000fe20000000000 */
[----:B------:R-:W-:Y:S01]  /*9be0*/  IMAD.MOV.U32 R6, RZ, RZ, RZ ;  /* 0x000000ffff067224 */ /* 0x000fe200078e00ff */
[----:B------:R-:W-:Y:S01]  /*9bf0*/  UMOV UR11, 0x3eb0f5ff ;  /* 0x3eb0f5ff000b7882 */ /* 0x000fe20000000000 */
[----:B------:R-:W-:Y:S01]  /*9c00*/  IMAD.MOV.U32 R8, RZ, RZ, 0x41ad3b5a ;  /* 0x41ad3b5aff087424 */ /* 0x000fe200078e00ff */
[----:B------:R-:W-:Y:S01]  /*9c10*/  UMOV UR12, 0x3b39803f ;  /* 0x3b39803f000c7882 */ /* 0x000fe20000000000 */
[----:B------:R-:W-:Y:S01]  /*9c20*/  IMAD.MOV.U32 R9, RZ, RZ, 0x3ed0f5d2 ;  /* 0x3ed0f5d2ff097424 */ /* 0x000fe200078e00ff */
[----:B------:R-:W-:-:S05]  /*9c30*/  UMOV UR13, 0x3c7abc9e ;  /* 0x3c7abc9e000d7882 */ /* 0x000fca0000000000 */
[----:B------:R-:W-:Y:S01]  /*9c40*/  @!P1 DMUL R22, R2, 1.80143985094819840000e+16 ;  /* 0x4350000002169828 */ /* 0x000fe20000000000 */
[----:B------:R-:W-:-:S09]  /*9c50*/  SHF.R.U32.HI R3, RZ, 0x14, R3 ;  /* 0x00000014ff037819 */ /* 0x000fd20000011603 */
[----:B------:R-:W-:Y:S01]  /*9c60*/  @!P1 IMAD.MOV.U32 R4, RZ, RZ, R23 ;  /* 0x000000ffff049224 */ /* 0x000fe200078e0017 */
[----:B------:R-:W-:Y:S01]  /*9c70*/  @!P1 LEA.HI R3, R23, 0xffffffca, RZ, 0xc ;  /* 0xffffffca17039811 */ /* 0x000fe200078f60ff */
[----:B------:R-:W-:-:S03]  /*9c80*/  @!P1 IMAD.MOV.U32 R2, RZ, RZ, R22 ;  /* 0x000000ffff029224 */ /* 0x000fc600078e0016 */
[----:B------:R-:W-:Y:S01]  /*9c90*/  LOP3.LUT R4, R4, 0x800fffff, RZ, 0xc0, !PT ;  /* 0x800fffff04047812 */ /* 0x000fe200078ec0ff */
[----:B------:R-:W-:-:S03]  /*9ca0*/  IMAD.MOV.U32 R14, RZ, RZ, R2 ;  /* 0x000000ffff0e7224 */ /* 0x000fc600078e0002 */
[----:B------:R-:W-:-:S04]  /*9cb0*/  LOP3.LUT R4, R4, 0x3ff00000, RZ, 0xfc, !PT ;  /* 0x3ff0000004047812 */ /* 0x000fc800078efcff */
[----:B------:R-:W-:Y:S01]  /*9cc0*/  ISETP.GE.U32.AND P2, PT, R4, 0x3ff6a09f, PT ;  /* 0x3ff6a09f0400780c */ /* 0x000fe20003f46070 */
[----:B------:R-:W-:-:S12]  /*9cd0*/  IMAD.MOV.U32 R15, RZ, RZ, R4 ;  /* 0x000000ffff0f7224 */ /* 0x000fd800078e0004 */
[----:B------:R-:W-:-:S04]  /*9ce0*/  @P2 VIADD R2, R15, 0xfff00000 ;  /* 0xfff000000f022836 */ /* 0x000fc80000000000 */
[----:B------:R-:W-:Y:S02]  /*9cf0*/  @P2 IMAD.MOV.U32 R15, RZ, RZ, R2 ;  /* 0x000000ffff0f2224 */ /* 0x000fe400078e0002 */
[C---:B------:R-:W-:Y:S02]  /*9d00*/  VIADD R2, R3.reuse, 0xfffffc01 ;  /* 0xfffffc0103027836 */ /* 0x040fe40000000000 */
[----:B------:R-:W-:Y:S02]  /*9d10*/  @P2 VIADD R2, R3, 0xfffffc02 ;  /* 0xfffffc0203022836 */ /* 0x000fe40000000000 */
[C---:B------:R-:W-:Y:S01]  /*9d20*/  DADD R4, R14.reuse, 1 ;  /* 0x3ff000000e047429 */ /* 0x040fe20000000000 */
[----:B------:R-:W-:Y:S01]  /*9d30*/  IMAD.MOV.U32 R3, RZ, RZ, 0x43300000 ;  /* 0x43300000ff037424 */ /* 0x000fe200078e00ff */
[----:B------:R-:W-:Y:S01]  /*9d40*/  DADD R14, R14, -1 ;  /* 0xbff000000e0e7429 */ /* 0x000fe20000000000 */
[----:B------:R-:W-:-:S03]  /*9d50*/  LOP3.LUT R2, R2, 0x80000000, RZ, 0x3c, !PT ;  /* 0x8000000002027812 */ /* 0x000fc600078e3cff */
[----:B------:R-:W0:Y:S02]  /*9d60*/  MUFU.RCP64H R7, R5 ;  /* 0x0000000500077308 */ /* 0x000e240000001800 */
[----:B0-----:R-:W-:-:S08]  /*9d70*/  DFMA R4, -R4, R6, 1 ;  /* 0x3ff000000404742b */ /* 0x001fd00000000106 */
[----:B------:R-:W-:-:S08]  /*9d80*/  DFMA R4, R4, R4, R4 ;  /* 0x000000040404722b */ /* 0x000fd00000000004 */
[----:B------:R-:W-:-:S08]  /*9d90*/  DFMA R6, R6, R4, R6 ;  /* 0x000000040606722b */ /* 0x000fd00000000006 */
[----:B------:R-:W-:-:S08]  /*9da0*/  DMUL R4, R14, R6 ;  /* 0x000000060e047228 */ /* 0x000fd00000000000 */
[----:B------:R-:W-:-:S08]  /*9db0*/  DFMA R4, R14, R6, R4 ;  /* 0x000000060e04722b */ /* 0x000fd00000000004 */
[----:B------:R-:W-:-:S08]  /*9dc0*/  DMUL R10, R4, R4 ;  /* 0x00000004040a7228 */ /* 0x000fd00000000000 */
[----:B------:R-:W-:Y:S01]  /*9dd0*/  DFMA R8, R10, UR10, R8 ;  /* 0x0000000a0a087c2b */ /* 0x000fe20008000008 */
[----:B------:R-:W-:Y:S01]  /*9de0*/  UMOV UR10, 0x75488a3f ;  /* 0x75488a3f000a7882 */ /* 0x000fe20000000000 */
[----:B------:R-:W-:-:S06]  /*9df0*/  UMOV UR11, 0x3ef3b20a ;  /* 0x3ef3b20a000b7882 */ /* 0x000fcc0000000000 */
[----:B------:R-:W-:Y:S01]  /*9e00*/  DFMA R8, R10, R8, UR10 ;  /* 0x0000000a0a087e2b */ /* 0x000fe20008000008 */
[----:B------:R-:W-:Y:S01]  /*9e10*/  UMOV UR10, 0xe4faecd5 ;  /* 0xe4faecd5000a7882 */ /* 0x000fe20000000000 */
[----:B------:R-:W-:-:S06]  /*9e20*/  UMOV UR11, 0x3f1745cd ;  /* 0x3f1745cd000b7882 */ /* 0x000fcc0000000000 */
[----:B------:R-:W-:Y:S01]  /*9e30*/  DFMA R8, R10, R8, UR10 ;  /* 0x0000000a0a087e2b */ /* 0x000fe20008000008 */
[----:B------:R-:W-:Y:S01]  /*9e40*/  UMOV UR10, 0x258a578b ;  /* 0x258a578b000a7882 */ /* 0x000fe20000000000 */
[----:B------:R-:W-:-:S06]  /*9e50*/  UMOV UR11, 0x3f3c71c7 ;  /* 0x3f3c71c7000b7882 */ /* 0x000fcc0000000000 */
[----:B------:R-:W-:Y:S01]  /*9e60*/  DFMA R12, R10, R8, UR10 ;  /* 0x0000000a0a0c7e2b */ /* 0x000fe20008000008 */
[----:B------:R-:W-:Y:S01]  /*9e70*/  UMOV UR10, 0x9242b910 ;  /* 0x9242b910000a7882 */ /* 0x000fe20000000000 */
[----:B------:R-:W-:Y:S01]  /*9e80*/  UMOV UR11, 0x3f624924 ;  /* 0x3f624924000b7882 */ /* 0x000fe20000000000 */
[----:B------:R-:W-:-:S05]  /*9e90*/  DADD R8, R14, -R4 ;  /* 0x000000000e087229 */ /* 0x000fca0000000804 */
[----:B------:R-:W-:Y:S01]  /*9ea0*/  DFMA R12, R10, R12, UR10 ;  /* 0x0000000a0a0c7e2b */ /* 0x000fe2000800000c */
[----:B------:R-:W-:Y:S01]  /*9eb0*/  UMOV UR10, 0x99999dfb ;  /* 0x99999dfb000a7882 */ /* 0x000fe20000000000 */
[----:B------:R-:W-:Y:S01]  /*9ec0*/  UMOV UR11, 0x3f899999 ;  /* 0x3f899999000b7882 */ /* 0x000fe20000000000 */
[----:B------:R-:W-:-:S05]  /*9ed0*/  DADD R8, R8, R8 ;  /* 0x0000000008087229 */ /* 0x000fca0000000008 */
[----:B------:R-:W-:Y:S01]  /*9ee0*/  DFMA R12, R10, R12, UR10 ;  /* 0x0000000a0a0c7e2b */ /* 0x000fe2000800000c */
[----:B------:R-:W-:Y:S01]  /*9ef0*/  UMOV UR10, 0x55555555 ;  /* 0x55555555000a7882 */ /* 0x000fe20000000000 */
[----:B------:R-:W-:Y:S01]  /*9f00*/  UMOV UR11, 0x3fb55555 ;  /* 0x3fb55555000b7882 */ /* 0x000fe20000000000 */
[----:B------:R-:W-:-:S05]  /*9f10*/  DFMA R14, R14, -R4, R8 ;  /* 0x800000040e0e722b */ /* 0x000fca0000000008 */
[----:B------:R-:W-:-:S03]  /*9f20*/  DFMA R8, R10, R12, UR10 ;  /* 0x0000000a0a087e2b */ /* 0x000fc6000800000c */
[----:B------:R-:W-:Y:S02]  /*9f30*/  DMUL R6, R6, R14 ;  /* 0x0000000e06067228 */ /* 0x000fe40000000000 */
[----:B------:R-:W-:-:S03]  /*9f40*/  DMUL R14, R4, R4 ;  /* 0x00000004040e7228 */ /* 0x000fc60000000000 */
[----:B------:R-:W-:Y:S01]  /*9f50*/  DADD R18, -R8, UR10 ;  /* 0x0000000a08127e29 */ /* 0x000fe20008000100 */
[----:B------:R-:W-:Y:S01]  /*9f60*/  UMOV UR10, 0xb9e7b0 ;  /* 0x00b9e7b0000a7882 */ /* 0x000fe20000000000 */
[----:B------:R-:W-:-:S06]  /*9f70*/  UMOV UR11, 0x3c46a4cb ;  /* 0x3c46a4cb000b7882 */ /* 0x000fcc0000000000 */
[----:B------:R-:W-:Y:S02]  /*9f80*/  DFMA R18, R10, R12, R18 ;  /* 0x0000000c0a12722b */ /* 0x000fe40000000012 */
[----:B------:R-:W-:Y:S01]  /*9f90*/  DFMA R12, R4, R4, -R14 ;  /* 0x00000004040c722b */ /* 0x000fe2000000080e */
[----:B------:R-:W-:Y:S02]  /*9fa0*/  VIADD R11, R7, 0x100000 ;  /* 0x00100000070b7836 */ /* 0x000fe40000000000 */
[----:B------:R-:W-:-:S06]  /*9fb0*/  IMAD.MOV.U32 R10, RZ, RZ, R6 ;  /* 0x000000ffff0a7224 */ /* 0x000fcc00078e0006 */
[C---:B------:R-:W-:Y:S02]  /*9fc0*/  DFMA R20, R4.reuse, R10, R12 ;  /* 0x0000000a0414722b */ /* 0x040fe4000000000c */
[----:B------:R-:W-:Y:S02]  /*9fd0*/  DMUL R10, R4, R14 ;  /* 0x0000000e040a7228 */ /* 0x000fe40000000000 */
[----:B------:R-:W-:Y:S01]  /*9fe0*/  DADD R12, R18, -UR10 ;  /* 0x8000000a120c7e29 */ /* 0x000fe20008000000 */
[----:B------:R-:W-:Y:S01]  /*9ff0*/  UMOV UR10, 0x80000000 ;  /* 0x80000000000a7882 */ /* 0x000fe20000000000 */
[----:B------:R-:W-:-:S04]  /*a000*/  UMOV UR11, 0x43300000 ;  /* 0x43300000000b7882 */ /* 0x000fc80000000000 */
[----:B------:R-:W-:-:S08]  /*a010*/  DFMA R18, R4, R14, -R10 ;  /* 0x0000000e0412722b */ /* 0x000fd0000000080a */
[----:B------:R-:W-:Y:S02]  /*a020*/  DFMA R18, R6, R14, R18 ;  /* 0x0000000e0612722b */ /* 0x000fe40000000012 */
[----:B------:R-:W-:-:S06]  /*a030*/  DADD R14, R8, R12 ;  /* 0x00000000080e7229 */ /* 0x000fcc000000000c */
[----:B------:R-:W-:Y:S02]  /*a040*/  DFMA R20, R4, R20, R18 ;  /* 0x000000140414722b */ /* 0x000fe40000000012 */
[----:B------:R-:W-:Y:S02]  /*a050*/  DADD R18, R8, -R14 ;  /* 0x0000000008127229 */ /* 0x000fe4000000080e */
[----:B------:R-:W-:-:S06]  /*a060*/  DMUL R8, R14, R10 ;  /* 0x0000000a0e087228 */ /* 0x000fcc0000000000 */
[----:B------:R-:W-:Y:S02]  /*a070*/  DADD R18, R12, R18 ;  /* 0x000000000c127229 */ /* 0x000fe40000000012 */
[----:B------:R-:W-:-:S08]  /*a080*/  DFMA R12, R14, R10, -R8 ;  /* 0x0000000a0e0c722b */ /* 0x000fd00000000808 */
[----:B------:R-:W-:-:S08]  /*a090*/  DFMA R12, R14, R20, R12 ;  /* 0x000000140e0c722b */ /* 0x000fd0000000000c */
[----:B------:R-:W-:-:S08]  /*a0a0*/  DFMA R10, R18, R10, R12 ;  /* 0x0000000a120a722b */ /* 0x000fd0000000000c */
[----:B------:R-:W-:-:S08]  /*a0b0*/  DADD R12, R8, R10 ;  /* 0x00000000080c7229 */ /* 0x000fd0000000000a */
[--C-:B------:R-:W-:Y:S02]  /*a0c0*/  DADD R14, R4, R12.reuse ;  /* 0x00000000040e7229 */ /* 0x100fe4000000000c */
[----:B------:R-:W-:-:S06]  /*a0d0*/  DADD R8, R8, -R12 ;  /* 0x0000000008087229 */ /* 0x000fcc000000080c */
[----:B------:R-:W-:Y:S02]  /*a0e0*/  DADD R4, R4, -R14 ;  /* 0x0000000004047229 */ /* 0x000fe4000000080e */
[----:B------:R-:W-:-:S06]  /*a0f0*/  DADD R8, R10, R8 ;  /* 0x000000000a087229 */ /* 0x000fcc0000000008 */
[----:B------:R-:W-:-:S08]  /*a100*/  DADD R4, R12, R4 ;  /* 0x000000000c047229 */ /* 0x000fd00000000004 */
[----:B------:R-:W-:Y:S02]  /*a110*/  DADD R8, R8, R4 ;  /* 0x0000000008087229 */ /* 0x000fe40000000004 */
[----:B------:R-:W-:Y:S01]  /*a120*/  DADD R4, R2, -UR10 ;  /* 0x8000000a02047e29 */ /* 0x000fe20008000000 */
[----:B------:R-:W-:Y:S01]  /*a130*/  UMOV UR10, 0xfefa39ef ;  /* 0xfefa39ef000a7882 */ /* 0x000fe20000000000 */
[----:B------:R-:W-:-:S04]  /*a140*/  UMOV UR11, 0x3fe62e42 ;  /* 0x3fe62e42000b7882 */ /* 0x000fc80000000000 */
[----:B------:R-:W-:-:S08]  /*a150*/  DADD R8, R6, R8 ;  /* 0x0000000006087229 */ /* 0x000fd00000000008 */
[----:B------:R-:W-:-:S08]  /*a160*/  DADD R6, R14, R8 ;  /* 0x000000000e067229 */ /* 0x000fd00000000008 */
[--C-:B------:R-:W-:Y:S02]  /*a170*/  DFMA R2, R4, UR10, R6.reuse ;  /* 0x0000000a04027c2b */ /* 0x100fe40008000006 */
[----:B------:R-:W-:-:S06]  /*a180*/  DADD R14, R14, -R6 ;  /* 0x000000000e0e7229 */ /* 0x000fcc0000000806 */
[----:B------:R-:W-:Y:S02]  /*a190*/  DFMA R10, R4, -UR10, R2 ;  /* 0x8000000a040a7c2b */ /* 0x000fe40008000002 */
[----:B------:R-:W-:-:S06]  /*a1a0*/  DADD R14, R8, R14 ;  /* 0x00000000080e7229 */ /* 0x000fcc000000000e */
[----:B------:R-:W-:-:S08]  /*a1b0*/  DADD R10, -R6, R10 ;  /* 0x00000000060a7229 */ /* 0x000fd0000000010a */
[----:B------:R-:W-:-:S08]  /*a1c0*/  DADD R8, R14, -R10 ;  /* 0x000000000e087229 */ /* 0x000fd0000000080a */
[----:B------:R-:W-:-:S08]  /*a1d0*/  DFMA R8, R4, UR12, R8 ;  /* 0x0000000c04087c2b */ /* 0x000fd00008000008 */
[----:B------:R-:W-:-:S08]  /*a1e0*/  DADD R4, R2, R8 ;  /* 0x0000000002047229 */ /* 0x000fd00000000008 */
[----:B------:R-:W-:Y:S02]  /*a1f0*/  DADD R2, R2, -R4 ;  /* 0x0000000002027229 */ /* 0x000fe40000000804 */
[----:B------:R-:W-:-:S06]  /*a200*/  DMUL R6, R4, 2 ;  /* 0x4000000004067828 */ /* 0x000fcc0000000000 */
[----:B------:R-:W-:Y:S02]  /*a210*/  DADD R8, R8, R2 ;  /* 0x0000000008087229 */ /* 0x000fe40000000002 */
[----:B------:R-:W-:-:S08]  /*a220*/  DFMA R4, R4, 2, -R6 ;  /* 0x400000000404782b */ /* 0x000fd00000000806 */
[----:B------:R-:W-:Y:S01]  /*a230*/  DFMA R8, R8, 2, R4 ;  /* 0x400000000808782b */ /* 0x000fe20000000004 */
[----:B------:R-:W-:Y:S02]  /*a240*/  IMAD.MOV.U32 R4, RZ, RZ, 0x652b82fe ;  /* 0x652b82feff047424 */ /* 0x000fe400078e00ff */
[----:B------:R-:W-:-:S05]  /*a250*/  IMAD.MOV.U32 R5, RZ, RZ, 0x3ff71547 ;  /* 0x3ff71547ff057424 */ /* 0x000fca00078e00ff */
[----:B------:R-:W-:-:S08]  /*a260*/  DADD R2, R6, R8 ;  /* 0x0000000006027229 */ /* 0x000fd00000000008 */
[----:B------:R-:W-:Y:S02]  /*a270*/  DFMA R4, R2, R4, 6.75539944105574400000e+15 ;  /* 0x433800000204742b */ /* 0x000fe40000000004 */
[----:B------:R-:W-:Y:S01]  /*a280*/  FSETP.GEU.AND P1, PT, |R3|, 4.1917929649353027344, PT ;  /* 0x4086232b0300780b */ /* 0x000fe20003f2e200 */
[----:B------:R-:W-:-:S05]  /*a290*/  DADD R6, R6, -R2 ;  /* 0x0000000006067229 */ /* 0x000fca0000000802 */
[----:B------:R-:W-:-:S03]  /*a2a0*/  DADD R10, R4, -6.75539944105574400000e+15 ;  /* 0xc3380000040a7429 */ /* 0x000fc60000000000 */
[----:B------:R-:W-:-:S05]  /*a2b0*/  DADD R8, R8, R6 ;  /* 0x0000000008087229 */ /* 0x000fca0000000006 */
[----:B------:R-:W-:Y:S01]  /*a2c0*/  DFMA R12, R10, -UR10, R2 ;  /* 0x8000000a0a0c7c2b */ /* 0x000fe20008000002 */
[----:B------:R-:W-:Y:S01]  /*a2d0*/  UMOV UR10, 0x3b39803f ;  /* 0x3b39803f000a7882 */ /* 0x000fe20000000000 */
[----:B------:R-:W-:-:S06]  /*a2e0*/  UMOV UR11, 0x3c7abc9e ;  /* 0x3c7abc9e000b7882 */ /* 0x000fcc0000000000 */
[----:B------:R-:W-:Y:S01]  /*a2f0*/  DFMA R12, R10, -UR10, R12 ;  /* 0x8000000a0a0c7c2b */ /* 0x000fe2000800000c */
[----:B------:R-:W-:Y:S01]  /*a300*/  UMOV UR10, 0x69ce2bdf ;  /* 0x69ce2bdf000a7882 */ /* 0x000fe20000000000 */
[----:B------:R-:W-:Y:S01]  /*a310*/  IMAD.MOV.U32 R10, RZ, RZ, -0x35dec16 ;  /* 0xfca213eaff0a7424 */ /* 0x000fe200078e00ff */
[----:B------:R-:W-:Y:S01]  /*a320*/  UMOV UR11, 0x3e5ade15 ;  /* 0x3e5ade15000b7882 */ /* 0x000fe20000000000 */
[----:B------:R-:W-:-:S06]  /*a330*/  IMAD.MOV.U32 R11, RZ, RZ, 0x3e928af3 ;  /* 0x3e928af3ff0b7424 */ /* 0x000fcc00078e00ff */
        /* <DEDUP_REMOVED lines=24> */
[----:B------:R-:W-:-:S08]  /*a4c0*/  DFMA R10, R12, R10, UR10 ;  /* 0x0000000a0c0a7e2b */ /* 0x000fd0000800000a */
[----:B------:R-:W-:-:S08]  /*a4d0*/  DFMA R10, R12, R10, 1 ;  /* 0x3ff000000c0a742b */ /* 0x000fd0000000000a */
[----:B------:R-:W-:-:S10]  /*a4e0*/  DFMA R10, R12, R10, 1 ;  /* 0x3ff000000c0a742b */ /* 0x000fd4000000000a */
[----:B------:R-:W-:Y:S02]  /*a4f0*/  IMAD R7, R4, 0x100000, R11 ;  /* 0x0010000004077824 */ /* 0x000fe400078e020b */
[----:B------:R-:W-:Y:S01]  /*a500*/  IMAD.MOV.U32 R6, RZ, RZ, R10 ;  /* 0x000000ffff067224 */ /* 0x000fe200078e000a */
[----:B------:R-:W-:Y:S06]  /*a510*/  @!P1 BRA `(.L_x_938) ;  /* 0x0000000000349947 */ /* 0x000fec0003800000 */
[----:B------:R-:W-:Y:S01]  /*a520*/  FSETP.GEU.AND P2, PT, |R3|, 4.2275390625, PT ;  /* 0x408748000300780b */ /* 0x000fe20003f4e200 */
[C---:B------:R-:W-:Y:S02]  /*a530*/  DADD R6, R2.reuse, +INF ;  /* 0x7ff0000002067429 */ /* 0x040fe40000000000 */
[----:B------:R-:W-:-:S08]  /*a540*/  DSETP.GEU.AND P1, PT, R2, RZ, PT ;  /* 0x000000ff0200722a */ /* 0x000fd00003f2e000 */
[----:B------:R-:W-:Y:S02]  /*a550*/  FSEL R6, R6, RZ, P1 ;  /* 0x000000ff06067208 */ /* 0x000fe40000800000 */
[----:B------:R-:W-:Y:S02]  /*a560*/  @!P2 LEA.HI R5, R4, R4, RZ, 0x1 ;  /* 0x000000040405a211 */ /* 0x000fe400078f08ff */
[----:B------:R-:W-:Y:S02]  /*a570*/  FSEL R7, R7, RZ, P1 ;  /* 0x000000ff07077208 */ /* 0x000fe40000800000 */
[----:B------:R-:W-:-:S05]  /*a580*/  @!P2 SHF.R.S32.HI R2, RZ, 0x1, R5 ;  /* 0x00000001ff02a819 */ /* 0x000fca0000011405 */
[----:B------:R-:W-:Y:S02]  /*a590*/  @!P2 IMAD.IADD R4, R4, 0x1, -R2 ;  /* 0x000000010404a824 */ /* 0x000fe400078e0a02 */
[----:B------:R-:W-:Y:S02]  /*a5a0*/  @!P2 IMAD R3, R2, 0x100000, R11 ;  /* 0x001000000203a824 */ /* 0x000fe400078e020b */
[----:B------:R-:W-:Y:S01]  /*a5b0*/  @!P2 IMAD.MOV.U32 R2, RZ, RZ, R10 ;  /* 0x000000ffff02a224 */ /* 0x000fe200078e000a */
[----:B------:R-:W-:Y:S01]  /*a5c0*/  @!P2 LEA R5, R4, 0x3ff00000, 0x14 ;  /* 0x3ff000000405a811 */ /* 0x000fe200078ea0ff */
[----:B------:R-:W-:-:S06]  /*a5d0*/  @!P2 IMAD.MOV.U32 R4, RZ, RZ, RZ ;  /* 0x000000ffff04a224 */ /* 0x000fcc00078e00ff */
[----:B------:R-:W-:-:S11]  /*a5e0*/  @!P2 DMUL R6, R2, R4 ;  /* 0x000000040206a228 */ /* 0x000fd60000000000 */
.L_x_938:
[----:B------:R-:W-:Y:S01]  /*a5f0*/  DFMA R8, R8, R6, R6 ;  /* 0x000000060808722b */ /* 0x000fe20000000006 */
[----:B------:R-:W-:Y:S01]  /*a600*/  IMAD.MOV.U32 R4, RZ, RZ, R0 ;  /* 0x000000ffff047224 */ /* 0x000fe200078e0000 */
[----:B------:R-:W-:Y:S01]  /*a610*/  DSETP.NEU.AND P1, PT, |R6|, +INF , PT ;  /* 0x7ff000000600742a */ /* 0x000fe20003f2d200 */
[----:B------:R-:W-:-:S07]  /*a620*/  IMAD.MOV.U32 R5, RZ, RZ, 0x0 ;  /* 0x00000000ff057424 */ /* 0x000fce00078e00ff */
[----:B------:R-:W-:Y:S02]  /*a630*/  FSEL R2, R6, R8, !P1 ;  /* 0x0000000806027208 */ /* 0x000fe40004800000 */
[----:B------:R-:W-:Y:S01]  /*a640*/  FSEL R6, R7, R9, !P1 ;  /* 0x0000000907067208 */ /* 0x000fe20004800000 */
[----:B------:R-:W-:Y:S06]  /*a650*/  RET.REL.NODEC R4 `(_ZN3cub18CUB_300001_SM_10006detail8for_each13static_kernelINS2_12policy_hub_t12policy_500_tElNS2_12op_wrapper_tIl20findNearestCentroidsN6thrust24THRUST_300001_SM_1000_NS6detail15normal_iteratorINS9_10device_ptrIiEEEEEEEEvT0_T1_) ;  /* 0xffffff5804687950 */ /* 0x000fec0003c3ffff */
.L_x_939:
        /* <DEDUP_REMOVED lines=10> */
.L_x_1451:


//--------------------- .text._ZN3cub18CUB_300001_SM_10006detail8for_each13static_kernelINS2_12policy_hub_t12policy_500_tElN6thrust24THRUST_300001_SM_1000_NS8cuda_cub10__tabulate7functorINS7_6detail15normal_iteratorINS7_10device_ptrIiEEEENS7_6system6detail7generic6detail22compute_sequence_valueIivEElEEEEvT0_T1_ --------------------------
	.section	.text._ZN3cub18CUB_300001_SM_10006detail8for_each13static_kernelINS2_12policy_hub_t12policy_500_tElN6thrust24THRUST_300001_SM_1000_NS8cuda_cub10__tabulate7functorINS7_6detail15normal_iteratorINS7_10device_ptrIiEEEENS7_6system6detail7generic6detail22compute_sequence_valueIivEElEEEEvT0_T1_,"ax",@progbits
	.align	128
        .global         _ZN3cub18CUB_300001_SM_10006detail8for_each13static_kernelINS2_12policy_hub_t12policy_500_tElN6thrust24THRUST_300001_SM_1000_NS8cuda_cub10__tabulate7functorINS7_6detail15normal_iteratorINS7_10device_ptrIiEEEENS7_6system6detail7generic6detail22compute_sequence_valueIivEElEEEEvT0_T1_
        .type           _ZN3cub18CUB_300001_SM_10006detail8for_each13static_kernelINS2_12policy_hub_t12policy_500_tElN6thrust24THRUST_300001_SM_1000_NS8cuda_cub10__tabulate7functorINS7_6detail15normal_iteratorINS7_10device_ptrIiEEEENS7_6system6detail7generic6detail22compute_sequence_valueIivEElEEEEvT0_T1_,@function
        .size           _ZN3cub18CUB_300001_SM_10006detail8for_each13static_kernelINS2_12policy_hub_t12policy_500_tElN6thrust24THRUST_300001_SM_1000_NS8cuda_cub10__tabulate7functorINS7_6detail15normal_iteratorINS7_10device_ptrIiEEEENS7_6system6detail7generic6detail22compute_sequence_valueIivEElEEEEvT0_T1_,(.L_x_1467 - _ZN3cub18CUB_300001_SM_10006detail8for_each13static_kernelINS2_12policy_hub_t12policy_500_tElN6thrust24THRUST_300001_SM_1000_NS8cuda_cub10__tabulate7functorINS7_6detail15normal_iteratorINS7_10device_ptrIiEEEENS7_6system6detail7generic6detail22compute_sequence_valueIivEElEEEEvT0_T1_)
        .other          _ZN3cub18CUB_300001_SM_10006detail8for_each13static_kernelINS2_12policy_hub_t12policy_500_tElN6thrust24THRUST_300001_SM_1000_NS8cuda_cub10__tabulate7functorINS7_6detail15normal_iteratorINS7_10device_ptrIiEEEENS7_6system6detail7generic6detail22compute_sequence_valueIivEElEEEEvT0_T1_,@"STO_CUDA_ENTRY STV_DEFAULT"
_ZN3cub18CUB_300001_SM_10006detail8for_each13static_kernelINS2_12policy_hub_t12policy_500_tElN6thrust24THRUST_300001_SM_1000_NS8cuda_cub10__tabulate7functorINS7_6detail15normal_iteratorINS7_10device_ptrIiEEEENS7_6system6detail7generic6detail22compute_sequence_valueIivEElEEEEvT0_T1_:
.text._ZN3cub18CUB_300001_SM_10006detail8for_each13static_kernelINS2_12policy_hub_t12policy_500_tElN6thrust24THRUST_300001_SM_1000_NS8cuda_cub10__tabulate7functorINS7_6detail15normal_iteratorINS7_10device_ptrIiEEEENS7_6system6detail7generic6detail22compute_sequence_valueIivEElEEEEvT0_T1_:
        /* <DEDUP_REMOVED lines=11> */
[----:B------:R-:W1:Y:S01]  /*00b0*/  LDC.64 R6, c[0x0][0x390] ;  /* 0x0000e400ff067b82 */ /* 0x000e620000000a00 */
[----:B------:R-:W2:Y:S01]  /*00c0*/  LDCU.64 UR10, c[0x0][0x388] ;  /* 0x00007100ff0a77ac */ /* 0x000ea20008000a00 */
[----:B0-----:R-:W-:-:S05]  /*00d0*/  IADD3 R5, P0, PT, R0, UR4, RZ ;  /* 0x0000000400057c10 */ /* 0x001fca000ff1e0ff */
[----:B------:R-:W-:Y:S01]  /*00e0*/  IMAD.X R4, RZ, RZ, UR5, P0 ;  /* 0x00000005ff047e24 */ /* 0x000fe200080e06ff */
[C---:B--2---:R-:W-:Y:S01]  /*00f0*/  LEA R2, P0, R5.reuse, UR10, 0x2 ;  /* 0x0000000a05027c11 */ /* 0x044fe2000f8010ff */
[----:B------:R-:W-:-:S03]  /*0100*/  VIADD R0, R5, 0x100 ;  /* 0x0000010005007836 */ /* 0x000fc60000000000 */
[C---:B------:R-:W-:Y:S01]  /*0110*/  LEA.HI.X R3, R5.reuse, UR11, R4, 0x2, P0 ;  /* 0x0000000b05037c11 */ /* 0x040fe200080f1404 */
[-CC-:B-1----:R-:W-:Y:S02]  /*0120*/  IMAD R5, R5, R7.reuse, R6.reuse ;  /* 0x0000000705057224 */ /* 0x182fe400078e0206 */
[----:B------:R-:W-:-:S03]  /*0130*/  IMAD R7, R0, R7, R6 ;  /* 0x0000000700077224 */ /* 0x000fc600078e0206 */
[----:B------:R-:W-:Y:S04]  /*0140*/  STG.E desc[UR8][R2.64], R5 ;  /* 0x0000000502007986 */ /* 0x000fe8000c101908 */
[----:B------:R-:W-:Y:S01]  /*0150*/  STG.E desc[UR8][R2.64+0x400], R7 ;  /* 0x0004000702007986 */ /* 0x000fe2000c101908 */
[----:B------:R-:W-:Y:S05]  /*0160*/  EXIT ;  /* 0x000000000000794d */ /* 0x000fea0003800000 */
.L_x_940:
[----:B------:R-:W0:Y:S01]  /*0170*/  S2R R2, SR_TID.X ;  /* 0x0000000000027919 */ /* 0x000e220000002100 */
[----:B------:R-:W-:Y:S01]  /*0180*/  USHF.R.S32.HI UR7, URZ, 0x1f, UR6 ;  /* 0x0000001fff077899 */ /* 0x000fe20008011406 */
[----:B------:R-:W-:Y:S05]  /*0190*/  BSSY.RECONVERGENT B0, `(.L_x_941) ;  /* 0x0000011000007945 */ /* 0x000fea0003800200 */
[----:B------:R-:W-:Y:S02]  /*01a0*/  IMAD.U32 R3, RZ, RZ, UR7 ;  /* 0x00000007ff037e24 */ /* 0x000fe4000f8e00ff */
[----:B------:R-:W-:Y:S01]  /*01b0*/  IMAD.U32 R4, RZ, RZ, UR7 ;  /* 0x00000007ff047e24 */ /* 0x000fe2000f8e00ff */
[C---:B0-----:R-:W-:Y:S01]  /*01c0*/  ISETP.LT.U32.AND P0, PT, R2.reuse, UR6, PT ;  /* 0x0000000602007c0c */ /* 0x041fe2000bf01070 */
[----:B------:R-:W-:-:S03]  /*01d0*/  VIADD R0, R2, 0x100 ;  /* 0x0000010002007836 */ /* 0x000fc60000000000 */
[----:B------:R-:W-:Y:S02]  /*01e0*/  ISETP.GT.AND.EX P0, PT, R3, RZ, PT, P0 ;  /* 0x000000ff0300720c */ /* 0x000fe40003f04300 */
[----:B------:R-:W-:-:S04]  /*01f0*/  ISETP.LT.U32.AND P1, PT, R0, UR6, PT ;  /* 0x0000000600007c0c */ /* 0x000fc8000bf21070 */
[----:B------:R-:W-:-:S07]  /*0200*/  ISETP.GT.AND.EX P1, PT, R4, RZ, PT, P1 ;  /* 0x000000ff0400720c */ /* 0x000fce0003f24310 */
[----:B------:R-:W-:Y:S06]  /*0210*/  @!P0 BRA `(.L_x_942) ;  /* 0x0000000000208947 */ /* 0x000fec0003800000 */
[----:B------:R-:W0:Y:S01]  /*0220*/  LDC.64 R6, c[0x0][0x390] ;  /* 0x0000e400ff067b82 */ /* 0x000e220000000a00 */
[----:B------:R-:W1:Y:S01]  /*0230*/  LDCU.64 UR10, c[0x0][0x388] ;  /* 0x00007100ff0a77ac */ /* 0x000e620008000a00 */
[----:B------:R-:W-:-:S05]  /*0240*/  IADD3 R4, P0, PT, R2, UR4, RZ ;  /* 0x0000000402047c10 */ /* 0x000fca000ff1e0ff */
[----:B------:R-:W-:Y:S01]  /*0250*/  IMAD.X R3, RZ, RZ, UR5, P0 ;  /* 0x00000005ff037e24 */ /* 0x000fe200080e06ff */
[----:B-1----:R-:W-:-:S04]  /*0260*/  LEA R2, P0, R4, UR10, 0x2 ;  /* 0x0000000a04027c11 */ /* 0x002fc8000f8010ff */
[C---:B------:R-:W-:Y:S01]  /*0270*/  LEA.HI.X R3, R4.reuse, UR11, R3, 0x2, P0 ;  /* 0x0000000b04037c11 */ /* 0x040fe200080f1403 */
[----:B0-----:R-:W-:-:S05]  /*0280*/  IMAD R7, R4, R7, R6 ;  /* 0x0000000704077224 */ /* 0x001fca00078e0206 */
[----:B------:R0:W-:Y:S03]  /*0290*/  STG.E desc[UR8][R2.64], R7 ;  /* 0x0000000702007986 */ /* 0x0001e6000c101908 */
.L_x_942:
[----:B------:R-:W-:Y:S05]  /*02a0*/  BSYNC.RECONVERGENT B0 ;  /* 0x0000000000007941 */ /* 0x000fea0003800200 */
.L_x_941:
[----:B------:R-:W-:Y:S05]  /*02b0*/  @!P1 EXIT ;  /* 0x000000000000994d */ /* 0x000fea0003800000 */
[----:B------:R-:W1:Y:S01]  /*02c0*/  LDC.64 R4, c[0x0][0x390] ;  /* 0x0000e400ff047b82 */ /* 0x000e620000000a00 */
[----:B------:R-:W2:Y:S01]  /*02d0*/  LDCU.64 UR6, c[0x0][0x388] ;  /* 0x00007100ff0677ac */ /* 0x000ea20008000a00 */
[----:B------:R-:W-:-:S05]  /*02e0*/  IADD3 R0, P0, PT, R0, UR4, RZ ;  /* 0x0000000400007c10 */ /* 0x000fca000ff1e0ff */
[----:B0-----:R-:W-:Y:S01]  /*02f0*/  IMAD.X R3, RZ, RZ, UR5, P0 ;  /* 0x00000005ff037e24 */ /* 0x001fe200080e06ff */
[----:B--2---:R-:W-:-:S04]  /*0300*/  LEA R2, P0, R0, UR6, 0x2 ;  /* 0x0000000600027c11 */ /* 0x004fc8000f8010ff */
[C---:B------:R-:W-:Y:S01]  /*0310*/  LEA.HI.X R3, R0.reuse, UR7, R3, 0x2, P0 ;  /* 0x0000000700037c11 */ /* 0x040fe200080f1403 */
[----:B-1----:R-:W-:-:S05]  /*0320*/  IMAD R5, R0, R5, R4 ;  /* 0x0000000500057224 */ /* 0x002fca00078e0204 */
[----:B------:R-:W-:Y:S01]  /*0330*/  STG.E desc[UR8][R2.64], R5 ;  /* 0x0000000502007986 */ /* 0x000fe2000c101908 */
[----:B------:R-:W-:Y:S05]  /*0340*/  EXIT ;  /* 0x000000000000794d */ /* 0x000fea0003800000 */
.L_x_943:
        /* <DEDUP_REMOVED lines=11> */
.L_x_1467:


//--------------------- .text._ZN3cub18CUB_300001_SM_10006detail8for_each13static_kernelINS2_12policy_hub_t12policy_500_tElN6thrust24THRUST_300001_SM_1000_NS8cuda_cub6__fill7functorINS7_6detail15normal_iteratorINS7_10device_ptrIiEEEEiEEEEvT0_T1_ --------------------------
	.section	.text._ZN3cub18CUB_300001_SM_10006detail8for_each13static_kernelINS2_12policy_hub_t12policy_500_tElN6thrust24THRUST_300001_SM_1000_NS8cuda_cub6__fill7functorINS7_6detail15normal_iteratorINS7_10device_ptrIiEEEEiEEEEvT0_T1_,"ax",@progbits
	.align	128
        .global         _ZN3cub18CUB_300001_SM_10006detail8for_each13static_kernelINS2_12policy_hub_t12policy_500_tElN6thrust24THRUST_300001_SM_1000_NS8cuda_cub6__fill7functorINS7_6detail15normal_iteratorINS7_10device_ptrIiEEEEiEEEEvT0_T1_
        .type           _ZN3cub18CUB_300001_SM_10006detail8for_each13static_kernelINS2_12policy_hub_t12policy_500_tElN6thrust24THRUST_300001_SM_1000_NS8cuda_cub6__fill7functorINS7_6detail15normal_iteratorINS7_10device_ptrIiEEEEiEEEEvT0_T1_,@function
        .size           _ZN3cub18CUB_300001_SM_10006detail8for_each13static_kernelINS2_12policy_hub_t12policy_500_tElN6thrust24THRUST_300001_SM_1000_NS8cuda_cub6__fill7functorINS7_6detail15normal_iteratorINS7_10device_ptrIiEEEEiEEEEvT0_T1_,(.L_x_1468 - _ZN3cub18CUB_300001_SM_10006detail8for_each13static_kernelINS2_12policy_hub_t12policy_500_tElN6thrust24THRUST_300001_SM_1000_NS8cuda_cub6__fill7functorINS7_6detail15normal_iteratorINS7_10device_ptrIiEEEEiEEEEvT0_T1_)
        .other          _ZN3cub18CUB_300001_SM_10006detail8for_each13static_kernelINS2_12policy_hub_t12policy_500_tElN6thrust24THRUST_300001_SM_1000_NS8cuda_cub6__fill7functorINS7_6detail15normal_iteratorINS7_10device_ptrIiEEEEiEEEEvT0_T1_,@"STO_CUDA_ENTRY STV_DEFAULT"
_ZN3cub18CUB_300001_SM_10006detail8for_each13static_kernelINS2_12policy_hub_t12policy_500_tElN6thrust24THRUST_300001_SM_1000_NS8cuda_cub6__fill7functorINS7_6detail15normal_iteratorINS7_10device_ptrIiEEEEiEEEEvT0_T1_:
.text._ZN3cub18CUB_300001_SM_10006detail8for_each13static_kernelINS2_12policy_hub_t12policy_500_tElN6thrust24THRUST_300001_SM_1000_NS8cuda_cub6__fill7functorINS7_6detail15normal_iteratorINS7_10device_ptrIiEEEEiEEEEvT0_T1_:
        /* <DEDUP_REMOVED lines=12> */
[----:B------:R-:W2:Y:S01]  /*00c0*/  LDC R5, c[0x0][0x390] ;  /* 0x0000e400ff057b82 */ /* 0x000ea20000000800 */
[----:B0-----:R-:W-:-:S05]  /*00d0*/  IADD3 R0, P0, PT, R0, UR4, RZ ;  /* 0x0000000400007c10 */ /* 0x001fca000ff1e0ff */
[----:B------:R-:W-:Y:S01]  /*00e0*/  IMAD.X R3, RZ, RZ, UR5, P0 ;  /* 0x00000005ff037e24 */ /* 0x000fe200080e06ff */
[----:B-1----:R-:W-:-:S04]  /*00f0*/  LEA R2, P0, R0, UR6, 0x2 ;  /* 0x0000000600027c11 */ /* 0x002fc8000f8010ff */
[----:B------:R-:W-:-:S05]  /*0100*/  LEA.HI.X R3, R0, UR7, R3, 0x2, P0 ;  /* 0x0000000700037c11 */ /* 0x000fca00080f1403 */
[----:B--2---:R-:W-:Y:S04]  /*0110*/  STG.E desc[UR8][R2.64], R5 ;  /* 0x0000000502007986 */ /* 0x004fe8000c101908 */
[----:B------:R-:W-:Y:S01]  /*0120*/  STG.E desc[UR8][R2.64+0x400], R5 ;  /* 0x0004000502007986 */ /* 0x000fe2000c101908 */
[----:B------:R-:W-:Y:S05]  /*0130*/  EXIT ;  /* 0x000000000000794d */ /* 0x000fea0003800000 */
.L_x_944:
[----:B------:R-:W0:Y:S01]  /*0140*/  S2R R0, SR_TID.X ;  /* 0x0000000000007919 */ /* 0x000e220000002100 */
[----:B------:R-:W-:Y:S01]  /*0150*/  USHF.R.S32.HI UR7, URZ, 0x1f, UR6 ;  /* 0x0000001fff077899 */ /* 0x000fe20008011406 */
[----:B------:R-:W1:Y:S05]  /*0160*/  LDCU.64 UR10, c[0x0][0x388] ;  /* 0x00007100ff0a77ac */ /* 0x000e6a0008000a00 */
[----:B------:R-:W-:Y:S02]  /*0170*/  IMAD.U32 R2, RZ, RZ, UR7 ;  /* 0x00000007ff027e24 */ /* 0x000fe4000f8e00ff */
[----:B------:R-:W-:Y:S01]  /*0180*/  IMAD.U32 R4, RZ, RZ, UR7 ;  /* 0x00000007ff047e24 */ /* 0x000fe2000f8e00ff */
[----:B0-----:R-:W-:-:S04]  /*0190*/  ISETP.LT.U32.AND P0, PT, R0, UR6, PT ;  /* 0x0000000600007c0c */ /* 0x001fc8000bf01070 */
[----:B------:R-:W-:Y:S01]  /*01a0*/  ISETP.GT.AND.EX P0, PT, R2, RZ, PT, P0 ;  /* 0x000000ff0200720c */ /* 0x000fe20003f04300 */
[C---:B------:R-:W-:Y:S01]  /*01b0*/  VIADD R2, R0.reuse, 0x100 ;  /* 0x0000010000027836 */ /* 0x040fe20000000000 */
[----:B------:R-:W-:-:S04]  /*01c0*/  IADD3 R0, P2, PT, R0, UR4, RZ ;  /* 0x0000000400007c10 */ /* 0x000fc8000ff5e0ff */
[----:B------:R-:W-:Y:S01]  /*01d0*/  ISETP.LT.U32.AND P1, PT, R2, UR6, PT ;  /* 0x0000000602007c0c */ /* 0x000fe2000bf21070 */
[----:B------:R-:W-:Y:S01]  /*01e0*/  IMAD.X R3, RZ, RZ, UR5, P2 ;  /* 0x00000005ff037e24 */ /* 0x000fe200090e06ff */
[----:B-1----:R-:W-:Y:S02]  /*01f0*/  LEA R2, P2, R0, UR10, 0x2 ;  /* 0x0000000a00027c11 */ /* 0x002fe4000f8410ff */
[----:B------:R-:W-:Y:S02]  /*0200*/  ISETP.GT.AND.EX P1, PT, R4, RZ, PT, P1 ;  /* 0x000000ff0400720c */ /* 0x000fe40003f24310 */
[----:B------:R-:W-:Y:S01]  /*0210*/  LEA.HI.X R3, R0, UR11, R3, 0x2, P2 ;  /* 0x0000000b00037c11 */ /* 0x000fe200090f1403 */
[----:B------:R-:W0:Y:S04]  /*0220*/  @P0 LDC R5, c[0x0][0x390] ;  /* 0x0000e400ff050b82 */ /* 0x000e280000000800 */
[----:B0-----:R0:W-:Y:S06]  /*0230*/  @P0 STG.E desc[UR8][R2.64], R5 ;  /* 0x0000000502000986 */ /* 0x0011ec000c101908 */
[----:B------:R-:W-:Y:S05]  /*0240*/  @!P1 EXIT ;  /* 0x000000000000994d */ /* 0x000fea0003800000 */
[----:B0-----:R-:W0:Y:S02]  /*0250*/  LDC R5, c[0x0][0x390] ;  /* 0x0000e400ff057b82 */ /* 0x001e240000000800 */
[----:B0-----:R-:W-:Y:S01]  /*0260*/  STG.E desc[UR8][R2.64+0x400], R5 ;  /* 0x0004000502007986 */ /* 0x001fe2000c101908 */
[----:B------:R-:W-:Y:S05]  /*0270*/  EXIT ;  /* 0x000000000000794d */ /* 0x000fea0003800000 */
.L_x_945:
        /* <DEDUP_REMOVED lines=16> */
.L_x_1468:


//--------------------- .text._ZN3cub18CUB_300001_SM_10006detail8for_each13static_kernelINS2_12policy_hub_t12policy_500_tEmN6thrust24THRUST_300001_SM_1000_NS8cuda_cub20__uninitialized_fill7functorINS7_10device_ptrIiEEiEEEEvT0_T1_ --------------------------
	.section	.text._ZN3cub18CUB_300001_SM_10006detail8for_each13static_kernelINS2_12policy_hub_t12policy_500_tEmN6thrust24THRUST_300001_SM_1000_NS8cuda_cub20__uninitialized_fill7functorINS7_10device_ptrIiEEiEEEEvT0_T1_,"ax",@progbits
	.align	128
        .global         _ZN3cub18CUB_300001_SM_10006detail8for_each13static_kernelINS2_12policy_hub_t12policy_500_tEmN6thrust24THRUST_300001_SM_1000_NS8cuda_cub20__uninitialized_fill7functorINS7_10device_ptrIiEEiEEEEvT0_T1_
        .type           _ZN3cub18CUB_300001_SM_10006detail8for_each13static_kernelINS2_12policy_hub_t12policy_500_tEmN6thrust24THRUST_300001_SM_1000_NS8cuda_cub20__uninitialized_fill7functorINS7_10device_ptrIiEEiEEEEvT0_T1_,@function
        .size           _ZN3cub18CUB_300001_SM_10006detail8for_each13static_kernelINS2_12policy_hub_t12policy_500_tEmN6thrust24THRUST_300001_SM_1000_NS8cuda_cub20__uninitialized_fill7functorINS7_10device_ptrIiEEiEEEEvT0_T1_,(.L_x_1469 - _ZN3cub18CUB_300001_SM_10006detail8for_each13static_kernelINS2_12policy_hub_t12policy_500_tEmN6thrust24THRUST_300001_SM_1000_NS8cuda_cub20__uninitialized_fill7functorINS7_10device_ptrIiEEiEEEEvT0_T1_)
        .other          _ZN3cub18CUB_300001_SM_10006detail8for_each13static_kernelINS2_12policy_hub_t12policy_500_tEmN6thrust24THRUST_300001_SM_1000_NS8cuda_cub20__uninitialized_fill7functorINS7_10device_ptrIiEEiEEEEvT0_T1_,@"STO_CUDA_ENTRY STV_DEFAULT"
_ZN3cub18CUB_300001_SM_10006detail8for_each13static_kernelINS2_12policy_hub_t12policy_500_tEmN6thrust24THRUST_300001_SM_1000_NS8cuda_cub20__uninitialized_fill7functorINS7_10device_ptrIiEEiEEEEvT0_T1_:
.text._ZN3cub18CUB_300001_SM_10006detail8for_each13static_kernelINS2_12policy_hub_t12policy_500_tEmN6thrust24THRUST_300001_SM_1000_NS8cuda_cub20__uninitialized_fill7functorINS7_10device_ptrIiEEiEEEEvT0_T1_:
        /* <DEDUP_REMOVED lines=8> */
[----:B------:R-:W-:-:S09]  /*0080*/  UISETP.GE.U32.AND.EX UP0, UPT, UR7, URZ, UPT, UP0 ;  /* 0x000000ff0700728c */ /* 0x000fd2000bf06100 */
        /* <DEDUP_REMOVED lines=11> */
.L_x_946:
[----:B------:R-:W0:Y:S01]  /*0140*/  S2R R0, SR_TID.X ;  /* 0x0000000000007919 */ /* 0x000e220000002100 */
[----:B------:R-:W-:Y:S01]  /*0150*/  IMAD.U32 R2, RZ, RZ, UR7 ;  /* 0x00000007ff027e24 */ /* 0x000fe2000f8e00ff */
[----:B------:R-:W1:Y:S01]  /*0160*/  LDCU.64 UR10, c[0x0][0x388] ;  /* 0x00007100ff0a77ac */ /* 0x000e620008000a00 */
[----:B------:R-:W-:Y:S01]  /*0170*/  IMAD.U32 R4, RZ, RZ, UR7 ;  /* 0x00000007ff047e24 */ /* 0x000fe2000f8e00ff */
[----:B0-----:R-:W-:-:S04]  /*0180*/  ISETP.LT.U32.AND P0, PT, R0, UR6, PT ;  /* 0x0000000600007c0c */ /* 0x001fc8000bf01070 */
[----:B------:R-:W-:Y:S01]  /*0190*/  ISETP.GT.U32.AND.EX P0, PT, R2, RZ, PT, P0 ;  /* 0x000000ff0200720c */ /* 0x000fe20003f04100 */
[C---:B------:R-:W-:Y:S01]  /*01a0*/  VIADD R2, R0.reuse, 0x100 ;  /* 0x0000010000027836 */ /* 0x040fe20000000000 */
[----:B------:R-:W-:-:S04]  /*01b0*/  IADD3 R0, P2, PT, R0, UR4, RZ ;  /* 0x0000000400007c10 */ /* 0x000fc8000ff5e0ff */
[----:B------:R-:W-:Y:S01]  /*01c0*/  ISETP.LT.U32.AND P1, PT, R2, UR6, PT ;  /* 0x0000000602007c0c */ /* 0x000fe2000bf21070 */
[----:B------:R-:W-:Y:S01]  /*01d0*/  IMAD.X R3, RZ, RZ, UR5, P2 ;  /* 0x00000005ff037e24 */ /* 0x000fe200090e06ff */
[----:B-1----:R-:W-:Y:S02]  /*01e0*/  LEA R2, P2, R0, UR10, 0x2 ;  /* 0x0000000a00027c11 */ /* 0x002fe4000f8410ff */
[----:B------:R-:W-:Y:S02]  /*01f0*/  ISETP.GT.U32.AND.EX P1, PT, R4, RZ, PT, P1 ;  /* 0x000000ff0400720c */ /* 0x000fe40003f24110 */
[----:B------:R-:W-:Y:S01]  /*0200*/  LEA.HI.X R3, R0, UR11, R3, 0x2, P2 ;  /* 0x0000000b00037c11 */ /* 0x000fe200090f1403 */
[----:B------:R-:W0:Y:S04]  /*0210*/  @P0 LDC R5, c[0x0][0x390] ;  /* 0x0000e400ff050b82 */ /* 0x000e280000000800 */
[----:B0-----:R0:W-:Y:S06]  /*0220*/  @P0 STG.E desc[UR8][R2.64], R5 ;  /* 0x0000000502000986 */ /* 0x0011ec000c101908 */
[----:B------:R-:W-:Y:S05]  /*0230*/  @!P1 EXIT ;  /* 0x000000000000994d */ /* 0x000fea0003800000 */
[----:B0-----:R-:W0:Y:S02]  /*0240*/  LDC R5, c[0x0][0x390] ;  /* 0x0000e400ff057b82 */ /* 0x001e240000000800 */
[----:B0-----:R-:W-:Y:S01]  /*0250*/  STG.E desc[UR8][R2.64+0x400], R5 ;  /* 0x0004000502007986 */ /* 0x001fe2000c101908 */
[----:B------:R-:W-:Y:S05]  /*0260*/  EXIT ;  /* 0x000000000000794d */ /* 0x000fea0003800000 */
.L_x_947:
        /* <DEDUP_REMOVED lines=9> */
.L_x_1469:


//--------------------- .text._ZN3cub18CUB_300001_SM_10006detail8for_each13static_kernelINS2_12policy_hub_t12policy_500_tEmN6thrust24THRUST_300001_SM_1000_NS8cuda_cub20__uninitialized_fill7functorINS7_10device_ptrIfEEfEEEEvT0_T1_ --------------------------
	.section	.text._ZN3cub18CUB_300001_SM_10006detail8for_each13static_kernelINS2_12policy_hub_t12policy_500_tEmN6thrust24THRUST_300001_SM_1000_NS8cuda_cub20__uninitialized_fill7functorINS7_10device_ptrIfEEfEEEEvT0_T1_,"ax",@progbits
	.align	128
        .global         _ZN3cub18CUB_300001_SM_10006detail8for_each13static_kernelINS2_12policy_hub_t12policy_500_tEmN6thrust24THRUST_300001_SM_1000_NS8cuda_cub20__uninitialized_fill7functorINS7_10device_ptrIfEEfEEEEvT0_T1_
        .type           _ZN3cub18CUB_300001_SM_10006detail8for_each13static_kernelINS2_12policy_hub_t12policy_500_tEmN6thrust24THRUST_300001_SM_1000_NS8cuda_cub20__uninitialized_fill7functorINS7_10device_ptrIfEEfEEEEvT0_T1_,@function
        .size           _ZN3cub18CUB_300001_SM_10006detail8for_each13static_kernelINS2_12policy_hub_t12policy_500_tEmN6thrust24THRUST_300001_SM_1000_NS8cuda_cub20__uninitialized_fill7functorINS7_10device_ptrIfEEfEEEEvT0_T1_,(.L_x_1470 - _ZN3cub18CUB_300001_SM_10006detail8for_each13static_kernelINS2_12policy_hub_t12policy_500_tEmN6thrust24THRUST_300001_SM_1000_NS8cuda_cub20__uninitialized_fill7functorINS7_10device_ptrIfEEfEEEEvT0_T1_)
        .other          _ZN3cub18CUB_300001_SM_10006detail8for_each13static_kernelINS2_12policy_hub_t12policy_500_tEmN6thrust24THRUST_300001_SM_1000_NS8cuda_cub20__uninitialized_fill7functorINS7_10device_ptrIfEEfEEEEvT0_T1_,@"STO_CUDA_ENTRY STV_DEFAULT"
_ZN3cub18CUB_300001_SM_10006detail8for_each13static_kernelINS2_12policy_hub_t12policy_500_tEmN6thrust24THRUST_300001_SM_1000_NS8cuda_cub20__uninitialized_fill7functorINS7_10device_ptrIfEEfEEEEvT0_T1_:
.text._ZN3cub18CUB_300001_SM_10006detail8for_each13static_kernelINS2_12policy_hub_t12policy_500_tEmN6thrust24THRUST_300001_SM_1000_NS8cuda_cub20__uninitialized_fill7functorINS7_10device_ptrIfEEfEEEEvT0_T1_:
        /* <DEDUP_REMOVED lines=20> */
.L_x_948:
        /* <DEDUP_REMOVED lines=19> */
.L_x_949:
        /* <DEDUP_REMOVED lines=9> */
.L_x_1470:


//--------------------- .text._ZN3cub18CUB_300001_SM_10006detail11EmptyKernelIvEEvv --------------------------
	.section	.text._ZN3cub18CUB_300001_SM_10006detail11EmptyKernelIvEEvv,"ax",@progbits
	.align	128
        .global         _ZN3cub18CUB_300001_SM_10006detail11EmptyKernelIvEEvv
        .type           _ZN3cub18CUB_300001_SM_10006detail11EmptyKernelIvEEvv,@function
        .size           _ZN3cub18CUB_300001_SM_10006detail11EmptyKernelIvEEvv,(.L_x_1471 - _ZN3cub18CUB_300001_SM_10006detail11EmptyKernelIvEEvv)
        .other          _ZN3cub18CUB_300001_SM_10006detail11EmptyKernelIvEEvv,@"STO_CUDA_ENTRY STV_DEFAULT"
_ZN3cub18CUB_300001_SM_10006detail11EmptyKernelIvEEvv:
.text._ZN3cub18CUB_300001_SM_10006detail11EmptyKernelIvEEvv:
[----:B------:R-:W-:Y:S01]  /*0000*/  LDC R1, c[0x0][0x37c] ;  /* 0x0000df00ff017b82 */ /* 0x000fe20000000800 */
[----:B------:R-:W-:Y:S05]  /*0010*/  EXIT ;  /* 0x000000000000794d */ /* 0x000fea0003800000 */
.L_x_950:
        /* <DEDUP_REMOVED lines=14> */
.L_x_1471:


//--------------------- .text._ZN6thrust24THRUST_300001_SM_1000_NS8cuda_cub4core6detail13_kernel_agentINS1_15__reduce_by_key16ReduceByKeyAgentINS0_6detail15normal_iteratorINS0_10device_ptrIiEEEESB_SB_SB_N4cuda3std3__48equal_toIiEENSE_4plusIiEEPllEEJSB_SB_SB_SB_SJ_N3cub18CUB_300001_SM_100024ReduceByKeyScanTileStateIilLb1EEESG_SI_llEEEvDpT0_ --------------------------
	.section	.text._ZN6thrust24THRUST_300001_SM_1000_NS8cuda_cub4core6detail13_kernel_agentINS1_15__reduce_by_key16ReduceByKeyAgentINS0_6detail15normal_iteratorINS0_10device_ptrIiEEEESB_SB_SB_N4cuda3std3__48equal_toIiEENSE_4plusIiEEPllEEJSB_SB_SB_SB_SJ_N3cub18CUB_300001_SM_100024ReduceByKeyScanTileStateIilLb1EEESG_SI_llEEEvDpT0_,"ax",@progbits
	.align	128
        .global         _ZN6thrust24THRUST_300001_SM_1000_NS8cuda_cub4core6detail13_kernel_agentINS1_15__reduce_by_key16ReduceByKeyAgentINS0_6detail15normal_iteratorINS0_10device_ptrIiEEEESB_SB_SB_N4cuda3std3__48equal_toIiEENSE_4plusIiEEPllEEJSB_SB_SB_SB_SJ_N3cub18CUB_300001_SM_100024ReduceByKeyScanTileStateIilLb1EEESG_SI_llEEEvDpT0_
        .type           _ZN6thrust24THRUST_300001_SM_1000_NS8cuda_cub4core6detail13_kernel_agentINS1_15__reduce_by_key16ReduceByKeyAgentINS0_6detail15normal_iteratorINS0_10device_ptrIiEEEESB_SB_SB_N4cuda3std3__48equal_toIiEENSE_4plusIiEEPllEEJSB_SB_SB_SB_SJ_N3cub18CUB_300001_SM_100024ReduceByKeyScanTileStateIilLb1EEESG_SI_llEEEvDpT0_,@function
        .size           _ZN6thrust24THRUST_300001_SM_1000_NS8cuda_cub4core6detail13_kernel_agentINS1_15__reduce_by_key16ReduceByKeyAgentINS0_6detail15normal_iteratorINS0_10device_ptrIiEEEESB_SB_SB_N4cuda3std3__48equal_toIiEENSE_4plusIiEEPllEEJSB_SB_SB_SB_SJ_N3cub18CUB_300001_SM_100024ReduceByKeyScanTileStateIilLb1EEESG_SI_llEEEvDpT0_,(.L_x_1472 - _ZN6thrust24THRUST_300001_SM_1000_NS8cuda_cub4core6detail13_kernel_agentINS1_15__reduce_by_key16ReduceByKeyAgentINS0_6detail15normal_iteratorINS0_10device_ptrIiEEEESB_SB_SB_N4cuda3std3__48equal_toIiEENSE_4plusIiEEPllEEJSB_SB_SB_SB_SJ_N3cub18CUB_300001_SM_100024ReduceByKeyScanTileStateIilLb1EEESG_SI_llEEEvDpT0_)
        .other          _ZN6thrust24THRUST_300001_SM_1000_NS8cuda_cub4core6detail13_kernel_agentINS1_15__reduce_by_key16ReduceByKeyAgentINS0_6detail15normal_iteratorINS0_10device_ptrIiEEEESB_SB_SB_N4cuda3std3__48equal_toIiEENSE_4plusIiEEPllEEJSB_SB_SB_SB_SJ_N3cub18CUB_300001_SM_100024ReduceByKeyScanTileStateIilLb1EEESG_SI_llEEEvDpT0_,@"STO_CUDA_ENTRY STV_DEFAULT"
_ZN6thrust24THRUST_300001_SM_1000_NS8cuda_cub4core6detail13_kernel_agentINS1_15__reduce_by_key16ReduceByKeyAgentINS0_6detail15normal_iteratorINS0_10device_ptrIiEEEESB_SB_SB_N4cuda3std3__48equal_toIiEENSE_4plusIiEEPllEEJSB_SB_SB_SB_SJ_N3cub18CUB_300001_SM_100024ReduceByKeyScanTileStateIilLb1EEESG_SI_llEEEvDpT0_:
.text._ZN6thrust24THRUST_300001_SM_1000_NS8cuda_cub4core6detail13_kernel_agentINS1_15__reduce_by_key16ReduceByKeyAgentINS0_6detail15normal_iteratorINS0_10device_ptrIiEEEESB_SB_SB_N4cuda3std3__48equal_toIiEENSE_4plusIiEEPllEEJSB_SB_SB_SB_SJ_N3cub18CUB_300001_SM_100024ReduceByKeyScanTileStateIilLb1EEESG_SI_llEEEvDpT0_:
[----:B------:R-:W-:Y:S01]  /*0000*/  LDC R1, c[0x0][0x37c] ;  /* 0x0000df00ff017b82 */ /* 0x000fe20000000800 */
[----:B------:R-:W0:Y:S01]  /*0010*/  S2R R39, SR_CTAID.X ;  /* 0x0000000000277919 */ /* 0x000e220000002500 */
[----:B------:R-:W1:Y:S01]  /*0020*/  LDCU.64 UR4, c[0x0][0x3b8] ;  /* 0x00007700ff0477ac */ /* 0x000e620008000a00 */
[----:B------:R-:W2:Y:S01]  /*0030*/  LDCU.64 UR8, c[0x0][0x358] ;  /* 0x00006b00ff0877ac */ /* 0x000ea20008000a00 */
[----:B0-----:R-:W-:-:S03]  /*0040*/  IMAD.WIDE.U32 R2, R39, 0x900, RZ ;  /* 0x0000090027027825 */ /* 0x001fc600078e00ff */
[----:B-1----:R-:W-:-:S04]  /*0050*/  IADD3 R26, P1, PT, -R2, UR4, RZ ;  /* 0x00000004021a7c10 */ /* 0x002fc8000ff3e1ff */
[----:B------:R-:W-:Y:S02]  /*0060*/  ISETP.GE.U32.AND P0, PT, R26, 0x901, PT ;  /* 0x000009011a00780c */ /* 0x000fe40003f06070 */
[----:B------:R-:W-:-:S04]  /*0070*/  IADD3.X R30, PT, PT, ~R3, UR5, RZ, P1, !PT ;  /* 0x00000005031e7c10 */ /* 0x000fc80008ffe5ff */
[----:B------:R-:W-:-:S13]  /*0080*/  ISETP.GE.AND.EX P0, PT, R30, RZ, PT, P0 ;  /* 0x000000ff1e00720c */ /* 0x000fda0003f06300 */
[----:B--2---:R-:W-:Y:S05]  /*0090*/  @!P0 BRA `(.L_x_951) ;  /* 0x0000005c00388947 */ /* 0x004fea0003800000 */
[----:B------:R-:W-:-:S13]  /*00a0*/  ISETP.NE.AND P0, PT, R39, RZ, PT ;  /* 0x000000ff2700720c */ /* 0x000fda0003f05270 */
[----:B------:R-:W-:Y:S05]  /*00b0*/  @P0 BRA `(.L_x_952) ;  /* 0x0000002400080947 */ /* 0x000fea0003800000 */
[----:B------:R-:W0:Y:S01]  /*00c0*/  S2R R0, SR_TID.X ;  /* 0x0000000000007919 */ /* 0x000e220000002100 */
[----:B------:R-:W1:Y:S01]  /*00d0*/  LDCU.64 UR4, c[0x0][0x380] ;  /* 0x00007000ff0477ac */ /* 0x000e620008000a00 */
[C---:B0-----:R-:W-:Y:S02]  /*00e0*/  LOP3.LUT R4, R0.reuse, 0x1f, RZ, 0xc0, !PT ;  /* 0x0000001f00047812 */ /* 0x041fe400078ec0ff */
[----:B------:R-:W-:-:S05]  /*00f0*/  LOP3.LUT R5, R0, 0x3e0, RZ, 0xc0, !PT ;  /* 0x000003e000057812 */ /* 0x000fca00078ec0ff */
[----:B------:R-:W-:-:S05]  /*0100*/  IMAD R5, R5, 0x9, R4 ;  /* 0x0000000905057824 */ /* 0x000fca00078e0204 */
[----:B------:R-:W-:-:S05]  /*0110*/  IADD3 R5, P0, PT, R2, R5, RZ ;  /* 0x0000000502057210 */ /* 0x000fca0007f1e0ff */
[----:B------:R-:W-:Y:S02]  /*0120*/  IMAD.X R2, RZ, RZ, R3, P0 ;  /* 0x000000ffff027224 */ /* 0x000fe400000e0603 */
[----:B------:R-:W-:-:S03]  /*0130*/  IMAD.SHL.U32 R4, R5, 0x4, RZ ;  /* 0x0000000405047824 */ /* 0x000fc600078e00ff */
[----:B------:R-:W-:Y:S02]  /*0140*/  SHF.L.U64.HI R5, R5, 0x2, R2 ;  /* 0x0000000205057819 */ /* 0x000fe40000010202 */
[----:B-1----:R-:W-:-:S04]  /*0150*/  IADD3 R2, P0, PT, R4, UR4, RZ ;  /* 0x0000000404027c10 */ /* 0x002fc8000ff1e0ff */
[----:B------:R-:W-:Y:S01]  /*0160*/  IADD3.X R3, PT, PT, R5, UR5, RZ, P0, !PT ;  /* 0x0000000505037c10 */ /* 0x000fe200087fe4ff */
[----:B------:R-:W0:Y:S04]  /*0170*/  LDCU.64 UR4, c[0x0][0x388] ;  /* 0x00007100ff0477ac */ /* 0x000e280008000a00 */
[----:B------:R-:W2:Y:S04]  /*0180*/  LDG.E.CONSTANT R6, desc[UR8][R2.64] ;  /* 0x0000000802067981 */ /* 0x000ea8000c1e9900 */
[----:B------:R-:W3:Y:S04]  /*0190*/  LDG.E.CONSTANT R7, desc[UR8][R2.64+0x80] ;  /* 0x0000800802077981 */ /* 0x000ee8000c1e9900 */
[----:B------:R-:W4:Y:S04]  /*01a0*/  LDG.E.CONSTANT R8, desc[UR8][R2.64+0x100] ;  /* 0x0001000802087981 */ /* 0x000f28000c1e9900 */
[----:B------:R-:W5:Y:S04]  /*01b0*/  LDG.E.CONSTANT R9, desc[UR8][R2.64+0x180] ;  /* 0x0001800802097981 */ /* 0x000f68000c1e9900 */
[----:B------:R-:W5:Y:S04]  /*01c0*/  LDG.E.CONSTANT R11, desc[UR8][R2.64+0x200] ;  /* 0x00020008020b7981 */ /* 0x000f68000c1e9900 */
[----:B------:R-:W5:Y:S04]  /*01d0*/  LDG.E.CONSTANT R13, desc[UR8][R2.64+0x280] ;  /* 0x00028008020d7981 */ /* 0x000f68000c1e9900 */
[----:B------:R-:W5:Y:S04]  /*01e0*/  LDG.E.CONSTANT R15, desc[UR8][R2.64+0x300] ;  /* 0x00030008020f7981 */ /* 0x000f68000c1e9900 */
[----:B------:R-:W5:Y:S04]  /*01f0*/  LDG.E.CONSTANT R17, desc[UR8][R2.64+0x380] ;  /* 0x0003800802117981 */ /* 0x000f68000c1e9900 */
[----:B------:R1:W5:Y:S01]  /*0200*/  LDG.E.CONSTANT R19, desc[UR8][R2.64+0x400] ;  /* 0x0004000802137981 */ /* 0x000362000c1e9900 */
[----:B0-----:R-:W-:-:S04]  /*0210*/  IADD3 R4, P0, PT, R4, UR4, RZ ;  /* 0x0000000404047c10 */ /* 0x001fc8000ff1e0ff */
[----:B------:R-:W-:-:S05]  /*0220*/  IADD3.X R5, PT, PT, R5, UR5, RZ, P0, !PT ;  /* 0x0000000505057c10 */ /* 0x000fca00087fe4ff */
        /* <DEDUP_REMOVED lines=8> */
[----:B------:R0:W5:Y:S01]  /*02b0*/  LDG.E.CONSTANT R39, desc[UR8][R4.64+0x400] ;  /* 0x0004000804277981 */ /* 0x000162000c1e9900 */
[----:B------:R-:W0:Y:S01]  /*02c0*/  S2UR UR5, SR_CgaCtaId ;  /* 0x00000000000579c3 */ /* 0x000e220000008800 */
[----:B------:R-:W-:Y:S01]  /*02d0*/  SHF.R.U32.HI R40, RZ, 0x5, R0 ;  /* 0x00000005ff287819 */ /* 0x000fe20000011600 */
[----:B------:R-:W-:Y:S01]  /*02e0*/  UMOV UR4, 0x400 ;  /* 0x0000040000047882 */ /* 0x000fe20000000000 */
[----:B-1----:R-:W1:Y:S01]  /*02f0*/  S2R R3, SR_LANEID ;  /* 0x0000000000037919 */ /* 0x002e620000000000 */
[----:B------:R-:W-:Y:S01]  /*0300*/  ISETP.NE.AND P1, PT, R0, RZ, PT ;  /* 0x000000ff0000720c */ /* 0x000fe20003f25270 */
[----:B0-----:R-:W-:-:S03]  /*0310*/  ULEA UR5, UR5, UR4, 0x18 ;  /* 0x0000000405057291 */ /* 0x001fc6000f8ec0ff */
[----:B------:R-:W-:Y:S01]  /*0320*/  UMOV UR4, URZ ;  /* 0x000000ff00047c82 */ /* 0x000fe20008000000 */
[----:B-1----:R-:W-:-:S05]  /*0330*/  IMAD R2, R40, 0x120, R3 ;  /* 0x0000012028027824 */ /* 0x002fca00078e0203 */
[----:B------:R-:W-:-:S05]  /*0340*/  LEA R24, R2, UR5, 0x2 ;  /* 0x0000000502187c11 */ /* 0x000fca000f8e10ff */
[----:B------:R-:W-:Y:S01]  /*0350*/  IMAD R5, R3, 0x20, R24 ;  /* 0x0000002003057824 */ /* 0x000fe200078e0218 */
[----:B--2---:R0:W-:Y:S04]  /*0360*/  STS [R24], R6 ;  /* 0x0000000618007388 */ /* 0x0041e80000000800 */
[----:B---3--:R-:W-:Y:S04]  /*0370*/  STS [R24+0x80], R7 ;  /* 0x0000800718007388 */ /* 0x008fe80000000800 */
[----:B----4-:R-:W-:Y:S01]  /*0380*/  STS [R24+0x100], R8 ;  /* 0x0001000818007388 */ /* 0x010fe20000000800 */
[----:B0-----:R-:W-:-:S03]  /*0390*/  LEA R6, R0, UR5, 0x2 ;  /* 0x0000000500067c11 */ /* 0x001fc6000f8e10ff */
[----:B-----5:R-:W-:Y:S04]  /*03a0*/  STS [R24+0x180], R9 ;  /* 0x0001800918007388 */ /* 0x020fe80000000800 */
[----:B------:R-:W-:Y:S04]  /*03b0*/  STS [R24+0x200], R11 ;  /* 0x0002000b18007388 */ /* 0x000fe80000000800 */
[----:B------:R-:W-:Y:S04]  /*03c0*/  STS [R24+0x280], R13 ;  /* 0x0002800d18007388 */ /* 0x000fe80000000800 */
[----:B------:R-:W-:Y:S04]  /*03d0*/  STS [R24+0x300], R15 ;  /* 0x0003000f18007388 */ /* 0x000fe80000000800 */
[----:B------:R-:W-:Y:S04]  /*03e0*/  STS [R24+0x380], R17 ;  /* 0x0003801118007388 */ /* 0x000fe80000000800 */
[----:B------:R-:W-:Y:S01]  /*03f0*/  STS [R24+0x400], R19 ;  /* 0x0004001318007388 */ /* 0x000fe20000000800 */
[----:B------:R-:W-:-:S03]  /*0400*/  NOP ;  /* 0x0000000000007918 */ /* 0x000fc60000000000 */
[----:B------:R-:W-:Y:S04]  /*0410*/  LDS R27, [R5+0x20] ;  /* 0x00002000051b7984 */ /* 0x000fe80000000800 */
[----:B------:R-:W-:Y:S04]  /*0420*/  LDS R2, [R5] ;  /* 0x0000000005027984 */ /* 0x000fe80000000800 */
[----:B------:R-:W0:Y:S04]  /*0430*/  LDS R8, [R5+0x4] ;  /* 0x0000040005087984 */ /* 0x000e280000000800 */
[----:B------:R-:W1:Y:S04]  /*0440*/  LDS R10, [R5+0x8] ;  /* 0x00000800050a7984 */ /* 0x000e680000000800 */
[----:B------:R-:W2:Y:S04]  /*0450*/  LDS R12, [R5+0xc] ;  /* 0x00000c00050c7984 */ /* 0x000ea80000000800 */
[----:B------:R-:W3:Y:S04]  /*0460*/  LDS R14, [R5+0x10] ;  /* 0x00001000050e7984 */ /* 0x000ee80000000800 */
[----:B------:R-:W-:Y:S04]  /*0470*/  LDS R16, [R5+0x14] ;  /* 0x0000140005107984 */ /* 0x000fe80000000800 */
[----:B------:R-:W-:Y:S04]  /*0480*/  LDS R18, [R5+0x18] ;  /* 0x0000180005127984 */ /* 0x000fe80000000800 */
[----:B------:R-:W-:Y:S01]  /*0490*/  LDS R20, [R5+0x1c] ;  /* 0x00001c0005147984 */ /* 0x000fe20000000800 */
[----:B------:R-:W-:Y:S01]  /*04a0*/  BAR.SYNC.DEFER_BLOCKING 0x0 ;  /* 0x0000000000007b1d */ /* 0x000fe20000010000 */
[----:B0-----:R-:W-:-:S02]  /*04b0*/  ISETP.NE.AND P4, PT, R2, R8, PT ;  /* 0x000000080200720c */ /* 0x001fc40003f85270 */
[----:B-1----:R-:W-:-:S04]  /*04c0*/  ISETP.NE.AND P2, PT, R8, R10, PT ;  /* 0x0000000a0800720c */ /* 0x002fc80003f45270 */
[----:B------:R-:W-:Y:S02]  /*04d0*/  SEL R32, RZ, 0x1, !P2 ;  /* 0x00000001ff207807 */ /* 0x000fe40005000000 */
[----:B--2---:R-:W-:Y:S01]  /*04e0*/  ISETP.NE.AND P5, PT, R10, R12, PT ;  /* 0x0000000c0a00720c */ /* 0x004fe20003fa5270 */
[----:B------:R-:W-:Y:S01]  /*04f0*/  STS [R24], R21 ;  /* 0x0000001518007388 */ /* 0x000fe20000000800 */
[----:B---3--:R-:W-:Y:S02]  /*0500*/  ISETP.NE.AND P2, PT, R12, R14, PT ;  /* 0x0000000e0c00720c */ /* 0x008fe40003f45270 */
[----:B------:R-:W-:Y:S01]  /*0510*/  P2R R44, PR, RZ, 0x20 ;  /* 0x00000020ff2c7803 */ /* 0x000fe20000000000 */
[----:B------:R-:W-:Y:S04]  /*0520*/  STS [R24+0x80], R23 ;  /* 0x0000801718007388 */ /* 0x000fe80000000800 */
[----:B------:R-:W-:Y:S04]  /*0530*/  STS [R24+0x100], R25 ;  /* 0x0001001918007388 */ /* 0x000fe80000000800 */
[----:B------:R-:W-:Y:S04]  /*0540*/  STS [R24+0x180], R29 ;  /* 0x0001801d18007388 */ /* 0x000fe80000000800 */
[----:B------:R0:W-:Y:S04]  /*0550*/  STS [R24+0x200], R31 ;  /* 0x0002001f18007388 */ /* 0x0001e80000000800 */
[----:B------:R1:W-:Y:S04]  /*0560*/  STS [R24+0x280], R33 ;  /* 0x0002802118007388 */ /* 0x0003e80000000800 */
[----:B------:R-:W-:Y:S01]  /*0570*/  STS [R24+0x300], R35 ;  /* 0x0003002318007388 */ /* 0x000fe20000000800 */
[----:B0-----:R-:W-:-:S03]  /*0580*/  IMAD.MOV.U32 R31, RZ, RZ, RZ ;  /* 0x000000ffff1f7224 */ /* 0x001fc600078e00ff */
[----:B------:R-:W-:Y:S01]  /*0590*/  STS [R24+0x380], R37 ;  /* 0x0003802518007388 */ /* 0x000fe20000000800 */
[----:B-1----:R-:W-:-:S03]  /*05a0*/  SEL R33, RZ, 0x1, !P5 ;  /* 0x00000001ff217807 */ /* 0x002fc60006800000 */
[----:B------:R0:W-:Y:S01]  /*05b0*/  STS [R24+0x400], R39 ;  /* 0x0004002718007388 */ /* 0x0001e20000000800 */
[----:B------:R-:W-:-:S03]  /*05c0*/  NOP ;  /* 0x0000000000007918 */ /* 0x000fc60000000000 */
[----:B------:R-:W-:Y:S01]  /*05d0*/  LDS R42, [R5] ;  /* 0x00000000052a7984 */ /* 0x000fe20000000800 */
[----:B0-----:R-:W-:-:S03]  /*05e0*/  SEL R24, RZ, 0x1, !P4 ;  /* 0x00000001ff187807 */ /* 0x001fc60006000000 */
[----:B------:R-:W-:Y:S04]  /*05f0*/  LDS R9, [R5+0x4] ;  /* 0x0000040005097984 */ /* 0x000fe80000000800 */
[----:B------:R-:W-:Y:S04]  /*0600*/  LDS R11, [R5+0x8] ;  /* 0x00000800050b7984 */ /* 0x000fe80000000800 */
[----:B------:R-:W-:Y:S04]  /*0610*/  LDS R13, [R5+0xc] ;  /* 0x00000c00050d7984 */ /* 0x000fe80000000800 */
[----:B------:R-:W-:Y:S04]  /*0620*/  LDS R15, [R5+0x10] ;  /* 0x00001000050f7984 */ /* 0x000fe80000000800 */
[----:B------:R-:W-:Y:S04]  /*0630*/  LDS R17, [R5+0x14] ;  /* 0x0000140005117984 */ /* 0x000fe80000000800 */
[----:B------:R-:W-:Y:S04]  /*0640*/  LDS R19, [R5+0x18] ;  /* 0x0000180005137984 */ /* 0x000fe80000000800 */
[----:B------:R-:W-:Y:S04]  /*0650*/  LDS R21, [R5+0x1c] ;  /* 0x00001c0005157984 */ /* 0x000fe80000000800 */
[----:B------:R-:W-:Y:S01]  /*0660*/  LDS R4, [R5+0x20] ;  /* 0x0000200005047984 */ /* 0x000fe20000000800 */
[----:B------:R-:W-:Y:S06]  /*0670*/  BAR.SYNC.DEFER_BLOCKING 0x0 ;  /* 0x0000000000007b1d */ /* 0x000fec0000010000 */
[----:B------:R-:W-:Y:S02]  /*0680*/  STS [R6+0x4d8], R27 ;  /* 0x0004d81b06007388 */ /* 0x000fe40000000800 */
[----:B------:R-:W-:Y:S06]  /*0690*/  BAR.SYNC.DEFER_BLOCKING 0x0 ;  /* 0x0000000000007b1d */ /* 0x000fec0000010000 */
[----:B------:R0:W1:Y:S02]  /*06a0*/  @P1 LDS R22, [R6+0x4d4] ;  /* 0x0004d40006161984 */ /* 0x0000640000000800 */
[----:B0-----:R-:W-:-:S02]  /*06b0*/  SEL R6, RZ, 0x1, !P2 ;  /* 0x00000001ff067807 */ /* 0x001fc40005000000 */
[----:B-1----:R-:W-:-:S04]  /*06c0*/  @P1 ISETP.NE.AND P0, PT, R22, R2, PT ;  /* 0x000000021600120c */ /* 0x002fc80003f05270 */
[----:B------:R-:W-:-:S04]  /*06d0*/  @P1 SEL R31, RZ, 0x1, !P0 ;  /* 0x00000001ff1f1807 */ /* 0x000fc80004000000 */
[----:B------:R-:W-:-:S04]  /*06e0*/  IADD3 R5, P0, PT, R31, R24, RZ ;  /* 0x000000181f057210 */ /* 0x000fc80007f1e0ff */
[----:B------:R-:W-:Y:S01]  /*06f0*/  IADD3 R32, P3, PT, R5, R32, RZ ;  /* 0x0000002005207210 */ /* 0x000fe20007f7e0ff */
[----:B------:R-:W-:-:S03]  /*0700*/  IMAD.X R34, RZ, RZ, UR4, P0 ;  /* 0x00000004ff227e24 */ /* 0x000fc600080e06ff */
[----:B------:R-:W-:Y:S01]  /*0710*/  IADD3 R33, P1, PT, R32, R33, RZ ;  /* 0x0000002120217210 */ /* 0x000fe20007f3e0ff */
[----:B------:R-:W-:Y:S01]  /*0720*/  IMAD.X R34, RZ, RZ, R34, P3 ;  /* 0x000000ffff227224 */ /* 0x000fe200018e0622 */
[----:B------:R-:W-:Y:S02]  /*0730*/  ISETP.NE.AND P3, PT, R14, R16, PT ;  /* 0x000000100e00720c */ /* 0x000fe40003f65270 */
[----:B------:R-:W-:Y:S01]  /*0740*/  IADD3 R35, P0, PT, R33, R6, RZ ;  /* 0x0000000621237210 */ /* 0x000fe20007f1e0ff */
[----:B------:R-:W-:Y:S01]  /*0750*/  IMAD.X R36, RZ, RZ, R34, P1 ;  /* 0x000000ffff247224 */ /* 0x000fe200008e0622 */
[----:B------:R-:W-:Y:S02]  /*0760*/  SEL R6, RZ, 0x1, !P3 ;  /* 0x00000001ff067807 */ /* 0x000fe40005800000 */
[----:B------:R-:W-:Y:S01]  /*0770*/  ISETP.NE.AND P1, PT, R16, R18, PT ;  /* 0x000000121000720c */ /* 0x000fe20003f25270 */
[----:B------:R-:W-:Y:S01]  /*0780*/  IMAD.X R26, RZ, RZ, R36, P0 ;  /* 0x000000ffff1a7224 */ /* 0x000fe200000e0624 */
[----:B------:R-:W-:-:S02]  /*0790*/  IADD3 R37, P0, PT, R35, R6, RZ ;  /* 0x0000000623257210 */ /* 0x000fc40007f1e0ff */
[----:B------:R-:W-:Y:S02]  /*07a0*/  SEL R38, RZ, 0x1, !P1 ;  /* 0x00000001ff267807 */ /* 0x000fe40004800000 */
[----:B------:R-:W-:Y:S01]  /*07b0*/  SEL R6, R42, RZ, !P4 ;  /* 0x000000ff2a067207 */ /* 0x000fe20006000000 */
[----:B------:R-:W-:Y:S01]  /*07c0*/  IMAD.X R28, RZ, RZ, R26, P0 ;  /* 0x000000ffff1c7224 */ /* 0x000fe200000e061a */
[----:B------:R-:W-:-:S03]  /*07d0*/  IADD3 R38, P0, PT, R37, R38, RZ ;  /* 0x0000002625267210 */ /* 0x000fc60007f1e0ff */
[----:B------:R-:W-:Y:S02]  /*07e0*/  IMAD.IADD R6, R9, 0x1, R6 ;  /* 0x0000000109067824 */ /* 0x000fe400078e0206 */
[----:B------:R-:W-:Y:S01]  /*07f0*/  IMAD.X R29, RZ, RZ, R28, P0 ;  /* 0x000000ffff1d7224 */ /* 0x000fe200000e061c */
[----:B------:R-:W-:-:S04]  /*0800*/  ISETP.NE.AND P0, PT, R18, R20, PT ;  /* 0x000000141200720c */ /* 0x000fc80003f05270 */
[----:B------:R-:W-:-:S04]  /*0810*/  SEL R39, RZ, 0x1, !P0 ;  /* 0x00000001ff277807 */ /* 0x000fc80004000000 */
[----:B------:R-:W-:-:S05]  /*0820*/  IADD3 R39, P6, PT, R38, R39, RZ ;  /* 0x0000002726277210 */ /* 0x000fca0007fde0ff */
[----:B------:R-:W-:Y:S01]  /*0830*/  IMAD.X R30, RZ, RZ, R29, P6 ;  /* 0x000000ffff1e7224 */ /* 0x000fe200030e061d */
[----:B------:R-:W-:-:S04]  /*0840*/  ISETP.NE.AND P6, PT, R8, R10, PT ;  /* 0x0000000a0800720c */ /* 0x000fc80003fc5270 */
[----:B------:R-:W-:Y:S02]  /*0850*/  SEL R6, R6, RZ, !P6 ;  /* 0x000000ff06067207 */ /* 0x000fe40007000000 */
[----:B------:R-:W-:-:S03]  /*0860*/  ISETP.NE.AND P6, PT, R20, R27, PT ;  /* 0x0000001b1400720c */ /* 0x000fc60003fc5270 */
[----:B------:R-:W-:Y:S01]  /*0870*/  IMAD.IADD R6, R11, 0x1, R6 ;  /* 0x000000010b067824 */ /* 0x000fe200078e0206 */
[----:B------:R-:W-:-:S04]  /*0880*/  SEL R24, RZ, 0x1, !P6 ;  /* 0x00000001ff187807 */ /* 0x000fc80007000000 */
[----:B------:R-:W-:Y:S02]  /*0890*/  SEL R6, R6, RZ, !P5 ;  /* 0x000000ff06067207 */ /* 0x000fe40006800000 */
[----:B------:R-:W-:-:S03]  /*08a0*/  ISETP.GE.AND P5, PT, R3, 0x10, PT ;  /* 0x000000100300780c */ /* 0x000fc60003fa6270 */
[----:B------:R-:W-:-:S05]  /*08b0*/  IMAD.IADD R6, R13, 0x1, R6 ;  /* 0x000000010d067824 */ /* 0x000fca00078e0206 */
[----:B------:R-:W-:-:S05]  /*08c0*/  SEL R6, R6, RZ, !P2 ;  /* 0x000000ff06067207 */ /* 0x000fca0005000000 */
[----:B------:R-:W-:-:S05]  /*08d0*/  IMAD.IADD R6, R15, 0x1, R6 ;  /* 0x000000010f067824 */ /* 0x000fca00078e0206 */
[----:B------:R-:W-:-:S05]  /*08e0*/  SEL R6, R6, RZ, !P3 ;  /* 0x000000ff06067207 */ /* 0x000fca0005800000 */
[----:B------:R-:W-:-:S05]  /*08f0*/  IMAD.IADD R6, R17, 0x1, R6 ;  /* 0x0000000111067824 */ /* 0x000fca00078e0206 */
[----:B------:R-:W-:-:S05]  /*0900*/  SEL R6, R6, RZ, !P1 ;  /* 0x000000ff06067207 */ /* 0x000fca0004800000 */
[----:B------:R-:W-:-:S05]  /*0910*/  IMAD.IADD R6, R19, 0x1, R6 ;  /* 0x0000000113067824 */ /* 0x000fca00078e0206 */
[----:B------:R-:W-:-:S05]  /*0920*/  SEL R6, R6, RZ, !P0 ;  /* 0x000000ff06067207 */ /* 0x000fca0004000000 */
[----:B------:R-:W-:-:S05]  /*0930*/  IMAD.IADD R6, R21, 0x1, R6 ;  /* 0x0000000115067824 */ /* 0x000fca00078e0206 */
[----:B------:R-:W-:Y:S02]  /*0940*/  SEL R5, R6, RZ, !P6 ;  /* 0x000000ff06057207 */ /* 0x000fe40007000000 */
[----:B------:R-:W-:-:S03]  /*0950*/  IADD3 R24, P6, PT, R39, R24, RZ ;  /* 0x0000001827187210 */ /* 0x000fc60007fde0ff */
[----:B------:R-:W-:Y:S02]  /*0960*/  IMAD.IADD R4, R4, 0x1, R5 ;  /* 0x0000000104047824 */ /* 0x000fe400078e0205 */
[----:B------:R-:W-:Y:S01]  /*0970*/  IMAD.X R25, RZ, RZ, R30, P6 ;  /* 0x000000ffff197224 */ /* 0x000fe200030e061e */
[----:B------:R-:W-:Y:S02]  /*0980*/  ISETP.NE.U32.AND P6, PT, R24, RZ, PT ;  /* 0x000000ff1800720c */ /* 0x000fe40003fc5070 */
[----:B------:R-:W0:Y:S02]  /*0990*/  SHFL.UP PT, R5, R4, 0x1, RZ ;  /* 0x0420000004057989 */ /* 0x000e2400000e00ff */
[----:B------:R-:W-:Y:S02]  /*09a0*/  ISETP.NE.AND.EX P6, PT, R25, RZ, PT, P6 ;  /* 0x000000ff1900720c */ /* 0x000fe40003fc5360 */
[----:B------:R-:W1:Y:S02]  /*09b0*/  SHFL.UP PT, R6, R25, 0x1, RZ ;  /* 0x0420000019067989 */ /* 0x000e6400000e00ff */
[----:B0-----:R-:W-:-:S02]  /*09c0*/  SEL R7, R5, RZ, !P6 ;  /* 0x000000ff05077207 */ /* 0x001fc40007000000 */
[----:B------:R-:W0:Y:S01]  /*09d0*/  SHFL.UP PT, R5, R24, 0x1, RZ ;  /* 0x0420000018057989 */ /* 0x000e2200000e00ff */
[----:B------:R-:W-:-:S04]  /*09e0*/  ISETP.GE.AND P6, PT, R3, 0x1, PT ;  /* 0x000000010300780c */ /* 0x000fc80003fc6270 */
[----:B------:R-:W-:Y:S02]  /*09f0*/  SEL R7, R7, RZ, P6 ;  /* 0x000000ff07077207 */ /* 0x000fe40003000000 */
[----:B-1----:R-:W-:-:S03]  /*0a00*/  SEL R6, R6, RZ, P6 ;  /* 0x000000ff06067207 */ /* 0x002fc60003000000 */
[----:B------:R-:W-:-:S05]  /*0a10*/  IMAD.IADD R7, R4, 0x1, R7 ;  /* 0x0000000104077824 */ /* 0x000fca00078e0207 */
[----:B------:R-:W1:Y:S01]  /*0a20*/  SHFL.UP PT, R4, R7, 0x2, RZ ;  /* 0x0440000007047989 */ /* 0x000e6200000e00ff */
[----:B0-----:R-:W-:-:S04]  /*0a30*/  SEL R5, R5, RZ, P6 ;  /* 0x000000ff05057207 */ /* 0x001fc80003000000 */
[----:B------:R-:W-:-:S05]  /*0a40*/  IADD3 R23, P6, PT, R5, R24, RZ ;  /* 0x0000001805177210 */ /* 0x000fca0007fde0ff */
[----:B------:R-:W-:Y:S01]  /*0a50*/  IMAD.X R46, R6, 0x1, R25, P6 ;  /* 0x00000001062e7824 */ /* 0x000fe200030e0619 */
[----:B------:R-:W-:-:S04]  /*0a60*/  ISETP.NE.U32.AND P6, PT, R23, RZ, PT ;  /* 0x000000ff1700720c */ /* 0x000fc80003fc5070 */
[----:B------:R-:W-:Y:S01]  /*0a70*/  ISETP.NE.AND.EX P6, PT, R46, RZ, PT, P6 ;  /* 0x000000ff2e00720c */ /* 0x000fe20003fc5360 */
[----:B------:R-:W0:Y:S03]  /*0a80*/  SHFL.UP PT, R5, R46, 0x2, RZ ;  /* 0x044000002e057989 */ /* 0x000e2600000e00ff */
[----:B-1----:R-:W-:Y:S02]  /*0a90*/  SEL R6, R4, RZ, !P6 ;  /* 0x000000ff04067207 */ /* 0x002fe40007000000 */
[----:B------:R-:W1:Y:S01]  /*0aa0*/  SHFL.UP PT, R4, R23, 0x2, RZ ;  /* 0x0440000017047989 */ /* 0x000e6200000e00ff */
[----:B------:R-:W-:-:S04]  /*0ab0*/  ISETP.GE.AND P6, PT, R3, 0x2, PT ;  /* 0x000000020300780c */ /* 0x000fc80003fc6270 */
[----:B------:R-:W-:-:S05]  /*0ac0*/  SEL R6, R6, RZ, P6 ;  /* 0x000000ff06067207 */ /* 0x000fca0003000000 */
[----:B------:R-:W-:Y:S01]  /*0ad0*/  IMAD.IADD R6, R7, 0x1, R6 ;  /* 0x0000000107067824 */ /* 0x000fe200078e0206 */
[----:B0-----:R-:W-:Y:S02]  /*0ae0*/  SEL R5, R5, RZ, P6 ;  /* 0x000000ff05057207 */ /* 0x001fe40003000000 */
[----:B-1----:R-:W-:-:S04]  /*0af0*/  SEL R4, R4, RZ, P6 ;  /* 0x000000ff04047207 */ /* 0x002fc80003000000 */
[----:B------:R-:W-:Y:S02]  /*0b00*/  IADD3 R25, P6, PT, R4, R23, RZ ;  /* 0x0000001704197210 */ /* 0x000fe40007fde0ff */
[----:B------:R-:W0:Y:S03]  /*0b10*/  SHFL.UP PT, R4, R6, 0x4, RZ ;  /* 0x0480000006047989 */ /* 0x000e2600000e00ff */
[----:B------:R-:W-:Y:S01]  /*0b20*/  IMAD.X R24, R5, 0x1, R46, P6 ;  /* 0x0000000105187824 */ /* 0x000fe200030e062e */
[----:B------:R-:W-:-:S04]  /*0b30*/  ISETP.NE.U32.AND P6, PT, R25, RZ, PT ;  /* 0x000000ff1900720c */ /* 0x000fc80003fc5070 */
[----:B------:R-:W-:Y:S01]  /*0b40*/  ISETP.NE.AND.EX P6, PT, R24, RZ, PT, P6 ;  /* 0x000000ff1800720c */ /* 0x000fe20003fc5360 */
[----:B------:R-:W1:Y:S03]  /*0b50*/  SHFL.UP PT, R5, R24, 0x4, RZ ;  /* 0x0480000018057989 */ /* 0x000e6600000e00ff */
[----:B0-----:R-:W-:Y:S02]  /*0b60*/  SEL R7, R4, RZ, !P6 ;  /* 0x000000ff04077207 */ /* 0x001fe40007000000 */
[----:B------:R-:W0:Y:S01]  /*0b70*/  SHFL.UP PT, R4, R25, 0x4, RZ ;  /* 0x0480000019047989 */ /* 0x000e2200000e00ff */
[----:B------:R-:W-:-:S04]  /*0b80*/  ISETP.GE.AND P6, PT, R3, 0x4, PT ;  /* 0x000000040300780c */ /* 0x000fc80003fc6270 */
[----:B------:R-:W-:Y:S02]  /*0b90*/  SEL R7, R7, RZ, P6 ;  /* 0x000000ff07077207 */ /* 0x000fe40003000000 */
[----:B-1----:R-:W-:-:S03]  /*0ba0*/  SEL R5, R5, RZ, P6 ;  /* 0x000000ff05057207 */ /* 0x002fc60003000000 */
[----:B------:R-:W-:Y:S01]  /*0bb0*/  IMAD.IADD R7, R6, 0x1, R7 ;  /* 0x0000000106077824 */ /* 0x000fe200078e0207 */
[----:B0-----:R-:W-:-:S04]  /*0bc0*/  SEL R4, R4, RZ, P6 ;  /* 0x000000ff04047207 */ /* 0x001fc80003000000 */
        /* <DEDUP_REMOVED lines=20> */
[----:B------:R-:W0:Y:S02]  /*0d10*/  SHFL.UP PT, R4, R25, 0x10, RZ ;  /* 0x0600000019047989 */ /* 0x000e2400000e00ff */
[----:B------:R-:W-:Y:S02]  /*0d20*/  SEL R7, R7, RZ, P5 ;  /* 0x000000ff07077207 */ /* 0x000fe40002800000 */
[----:B-1----:R-:W-:-:S03]  /*0d30*/  SEL R5, R5, RZ, P5 ;  /* 0x000000ff05057207 */ /* 0x002fc60002800000 */
[----:B------:R-:W-:Y:S01]  /*0d40*/  IMAD.IADD R43, R6, 0x1, R7 ;  /* 0x00000001062b7824 */ /* 0x000fe200078e0207 */
[----:B0-----:R-:W-:Y:S02]  /*0d50*/  SEL R4, R4, RZ, P5 ;  /* 0x000000ff04047207 */ /* 0x001fe40002800000 */
[----:B------:R-:W-:Y:S02]  /*0d60*/  ISETP.NE.AND P5, PT, R3, RZ, PT ;  /* 0x000000ff0300720c */ /* 0x000fe40003fa5270 */
[----:B------:R-:W-:-:S05]  /*0d70*/  IADD3 R4, P6, PT, R4, R25, RZ ;  /* 0x0000001904047210 */ /* 0x000fca0007fde0ff */
[----:B------:R-:W-:Y:S01]  /*0d80*/  IMAD.X R5, R5, 0x1, R24, P6 ;  /* 0x0000000105057824 */ /* 0x000fe200030e0618 */
[----:B------:R-:W-:-:S13]  /*0d90*/  ISETP.NE.AND P6, PT, R3, 0x1f, PT ;  /* 0x0000001f0300780c */ /* 0x000fda0003fc5270 */
[----:B------:R-:W-:-:S05]  /*0da0*/  @!P6 LEA R23, R40, UR5, 0x4 ;  /* 0x000000052817ec11 */ /* 0x000fca000f8e20ff */
[----:B------:R-:W-:Y:S04]  /*0db0*/  @!P6 STS.64 [R23], R4 ;  /* 0x000000041700e388 */ /* 0x000fe80000000a00 */
[----:B------:R-:W-:Y:S01]  /*0dc0*/  @!P6 STS [R23+0x8], R43 ;  /* 0x0000082b1700e388 */ /* 0x000fe20000000800 */
[----:B------:R-:W-:Y:S06]  /*0dd0*/  BAR.SYNC.DEFER_BLOCKING 0x0 ;  /* 0x0000000000007b1d */ /* 0x000fec0000010000 */
[----:B------:R-:W-:Y:S04]  /*0de0*/  SHFL.UP PT, R4, R4, 0x1, RZ ;  /* 0x0420000004047989 */ /* 0x000fe800000e00ff */
[----:B------:R-:W-:Y:S04]  /*0df0*/  SHFL.UP PT, R5, R5, 0x1, RZ ;  /* 0x0420000005057989 */ /* 0x000fe800000e00ff */
[----:B------:R-:W-:Y:S04]  /*0e00*/  LDS.64 R24, [UR5+0x10] ;  /* 0x00001005ff187984 */ /* 0x000fe80008000a00 */
[----:B------:R-:W0:Y:S04]  /*0e10*/  LDS.64 R6, [UR5] ;  /* 0x00000005ff067984 */ /* 0x000e280008000a00 */
[----:B------:R-:W1:Y:S04]  /*0e20*/  LDS R41, [UR5+0x8] ;  /* 0x00000805ff297984 */ /* 0x000e680008000800 */
[----:B------:R-:W2:Y:S01]  /*0e30*/  LDS R23, [UR5+0x18] ;  /* 0x00001805ff177984 */ /* 0x000ea20008000800 */
[----:B0-----:R-:W-:-:S05]  /*0e40*/  IADD3 R49, P6, PT, R6, R24, RZ ;  /* 0x0000001806317210 */ /* 0x001fca0007fde0ff */
[----:B------:R-:W-:Y:S01]  /*0e50*/  IMAD.X R51, R7, 0x1, R25, P6 ;  /* 0x0000000107337824 */ /* 0x000fe200030e0619 */
[----:B------:R-:W-:-:S04]  /*0e60*/  ISETP.NE.U32.AND P6, PT, R24, RZ, PT ;  /* 0x000000ff1800720c */ /* 0x000fc80003fc5070 */
[----:B------:R-:W-:Y:S02]  /*0e70*/  ISETP.NE.AND.EX P6, PT, R25, RZ, PT, P6 ;  /* 0x000000ff1900720c */ /* 0x000fe40003fc5360 */
[----:B------:R-:W0:Y:S02]  /*0e80*/  LDS.64 R24, [UR5+0x20] ;  /* 0x00002005ff187984 */ /* 0x000e240008000a00 */
[----:B-1----:R-:W-:-:S05]  /*0e90*/  SEL R46, R41, RZ, !P6 ;  /* 0x000000ff292e7207 */ /* 0x002fca0007000000 */
[----:B--2---:R-:W-:Y:S02]  /*0ea0*/  IMAD.IADD R46, R23, 0x1, R46 ;  /* 0x00000001172e7824 */ /* 0x004fe400078e022e */
[----:B------:R-:W1:Y:S01]  /*0eb0*/  LDS R23, [UR5+0x28] ;  /* 0x00002805ff177984 */ /* 0x000e620008000800 */
[----:B0-----:R-:W-:-:S05]  /*0ec0*/  IADD3 R45, P6, PT, R24, R49, RZ ;  /* 0x00000031182d7210 */ /* 0x001fca0007fde0ff */
[----:B------:R-:W-:Y:S01]  /*0ed0*/  IMAD.X R47, R25, 0x1, R51, P6 ;  /* 0x00000001192f7824 */ /* 0x000fe200030e0633 */
[----:B------:R-:W-:-:S04]  /*0ee0*/  ISETP.NE.AND P6, PT, R40, 0x2, PT ;  /* 0x000000022800780c */ /* 0x000fc80003fc5270 */
[----:B------:R-:W-:Y:S02]  /*0ef0*/  SEL R48, R49, R6, !P6 ;  /* 0x0000000631307207 */ /* 0x000fe40007000000 */
[----:B------:R-:W-:Y:S02]  /*0f00*/  SEL R50, R51, R7, !P6 ;  /* 0x0000000733327207 */ /* 0x000fe40007000000 */
[----:B------:R-:W0:Y:S01]  /*0f10*/  LDS.64 R6, [UR5+0x30] ;  /* 0x00003005ff067984 */ /* 0x000e220008000a00 */
[----:B------:R-:W-:Y:S02]  /*0f20*/  SEL R41, R46, R41, !P6 ;  /* 0x000000292e297207 */ /* 0x000fe40007000000 */
[----:B------:R-:W-:-:S04]  /*0f30*/  ISETP.NE.U32.AND P6, PT, R24, RZ, PT ;  /* 0x000000ff1800720c */ /* 0x000fc80003fc5070 */
[----:B------:R-:W-:-:S04]  /*0f40*/  ISETP.NE.AND.EX P6, PT, R25, RZ, PT, P6 ;  /* 0x000000ff1900720c */ /* 0x000fc80003fc5360 */
[----:B------:R-:W-:-:S05]  /*0f50*/  SEL R46, R46, RZ, !P6 ;  /* 0x000000ff2e2e7207 */ /* 0x000fca0007000000 */
[----:B-1----:R-:W-:Y:S02]  /*0f60*/  IMAD.IADD R46, R23, 0x1, R46 ;  /* 0x00000001172e7824 */ /* 0x002fe400078e022e */
[----:B------:R-:W1:Y:S01]  /*0f70*/  LDS R23, [UR5+0x38] ;  /* 0x00003805ff177984 */ /* 0x000e620008000800 */
[----:B0-----:R-:W-:-:S05]  /*0f80*/  IADD3 R25, P6, PT, R6, R45, RZ ;  /* 0x0000002d06197210 */ /* 0x001fca0007fde0ff */
[----:B------:R-:W-:Y:S01]  /*0f90*/  IMAD.X R49, R7, 0x1, R47, P6 ;  /* 0x0000000107317824 */ /* 0x000fe200030e062f */
[----:B------:R-:W-:-:S04]  /*0fa0*/  ISETP.NE.AND P6, PT, R40, 0x3, PT ;  /* 0x000000032800780c */ /* 0x000fc80003fc5270 */
[----:B------:R-:W-:Y:S02]  /*0fb0*/  SEL R48, R45, R48, !P6 ;  /* 0x000000302d307207 */ /* 0x000fe40007000000 */
[----:B------:R-:W-:Y:S02]  /*0fc0*/  SEL R50, R47, R50, !P6 ;  /* 0x000000322f327207 */ /* 0x000fe40007000000 */
[----:B------:R-:W-:Y:S02]  /*0fd0*/  SEL R41, R46, R41, !P6 ;  /* 0x000000292e297207 */ /* 0x000fe40007000000 */
[----:B------:R-:W-:-:S04]  /*0fe0*/  ISETP.NE.U32.AND P6, PT, R6, RZ, PT ;  /* 0x000000ff0600720c */ /* 0x000fc80003fc5070 */
[----:B------:R-:W-:Y:S02]  /*0ff0*/  ISETP.NE.AND.EX P6, PT, R7, RZ, PT, P6 ;  /* 0x000000ff0700720c */ /* 0x000fe40003fc5360 */
[----:B------:R-:W0:Y:S02]  /*1000*/  LDS.64 R6, [UR5+0x40] ;  /* 0x00004005ff067984 */ /* 0x000e240008000a00 */
        /* <DEDUP_REMOVED lines=25> */
[----:B-1----:R-:W-:Y:S01]  /*11a0*/  IMAD.IADD R46, R23, 0x1, R46 ;  /* 0x00000001172e7824 */ /* 0x002fe200078e022e */
[----:B0-----:R-:W-:-:S05]  /*11b0*/  IADD3 R47, P6, PT, R6, R25, RZ ;  /* 0x00000019062f7210 */ /* 0x001fca0007fde0ff */
[----:B------:R-:W-:Y:S01]  /*11c0*/  IMAD.X R45, R7, 0x1, R49, P6 ;  /* 0x00000001072d7824 */ /* 0x000fe200030e0631 */
[----:B------:R-:W-:-:S04]  /*11d0*/  ISETP.NE.AND P6, PT, R40, 0x6, PT ;  /* 0x000000062800780c */ /* 0x000fc80003fc5270 */
[----:B------:R-:W-:Y:S02]  /*11e0*/  SEL R48, R25, R48, !P6 ;  /* 0x0000003019307207 */ /* 0x000fe40007000000 */
[----:B------:R-:W-:Y:S02]  /*11f0*/  SEL R50, R49, R50, !P6 ;  /* 0x0000003231327207 */ /* 0x000fe40007000000 */
[----:B------:R-:W-:Y:S02]  /*1200*/  SEL R24, R46, R41, !P6 ;  /* 0x000000292e187207 */ /* 0x000fe40007000000 */
[----:B------:R-:W-:Y:S02]  /*1210*/  ISETP.NE.U32.AND P6, PT, R6, RZ, PT ;  /* 0x000000ff0600720c */ /* 0x000fe40003fc5070 */
[----:B------:R-:W-:Y:S02]  /*1220*/  SEL R41, R5, RZ, P5 ;  /* 0x000000ff05297207 */ /* 0x000fe40002800000 */
[----:B------:R-:W-:-:S02]  /*1230*/  ISETP.NE.AND.EX P6, PT, R7, RZ, PT, P6 ;  /* 0x000000ff0700720c */ /* 0x000fc40003fc5360 */
[----:B------:R-:W0:Y:S02]  /*1240*/  LDS R7, [UR5+0x68] ;  /* 0x00006805ff077984 */ /* 0x000e240008000800 */
[----:B------:R-:W-:Y:S02]  /*1250*/  SEL R46, R46, RZ, !P6 ;  /* 0x000000ff2e2e7207 */ /* 0x000fe40007000000 */
[----:B------:R-:W-:Y:S02]  /*1260*/  ISETP.NE.AND P6, PT, R40, 0x7, PT ;  /* 0x000000072800780c */ /* 0x000fe40003fc5270 */
[----:B------:R-:W-:Y:S02]  /*1270*/  SEL R40, R4, RZ, P5 ;  /* 0x000000ff04287207 */ /* 0x000fe40002800000 */
[----:B------:R-:W-:Y:S02]  /*1280*/  SEL R6, R47, R48, !P6 ;  /* 0x000000302f067207 */ /* 0x000fe40007000000 */
[----:B------:R-:W-:Y:S01]  /*1290*/  SEL R23, R45, R50, !P6 ;  /* 0x000000322d177207 */ /* 0x000fe20007000000 */
[----:B0-----:R-:W-:Y:S01]  /*12a0*/  IMAD.IADD R7, R7, 0x1, R46 ;  /* 0x0000000107077824 */ /* 0x001fe200078e022e */
[----:B------:R-:W-:-:S04]  /*12b0*/  SEL R46, RZ, 0x1, !P4 ;  /* 0x00000001ff2e7807 */ /* 0x000fc80006000000 */
[----:B------:R-:W-:Y:S02]  /*12c0*/  SEL R24, R7, R24, !P6 ;  /* 0x0000001807187207 */ /* 0x000fe40007000000 */
[----:B------:R-:W-:-:S04]  /*12d0*/  ISETP.GE.U32.AND P6, PT, R0, 0x20, PT ;  /* 0x000000200000780c */ /* 0x000fc80003fc6070 */
[----:B------:R-:W-:Y:S02]  /*12e0*/  SEL R3, R6, RZ, P6 ;  /* 0x000000ff06037207 */ /* 0x000fe40003000000 */
[----:B------:R-:W-:Y:S02]  /*12f0*/  SEL R6, R23, RZ, P6 ;  /* 0x000000ff17067207 */ /* 0x000fe40003000000 */
[----:B------:R-:W-:-:S05]  /*1300*/  IADD3 R40, P6, PT, R40, R3, RZ ;  /* 0x0000000328287210 */ /* 0x000fca0007fde0ff */
[----:B------:R-:W-:Y:S01]  /*1310*/  IMAD.X R41, R41, 0x1, R6, P6 ;  /* 0x0000000129297824 */ /* 0x000fe200030e0606 */
[----:B------:R-:W-:-:S04]  /*1320*/  ISETP.GE.U32.AND P6, PT, R0, 0x20, PT ;  /* 0x000000200000780c */ /* 0x000fc80003fc6070 */
[----:B------:R-:W-:Y:S02]  /*1330*/  SEL R23, R24, RZ, P6 ;  /* 0x000000ff18177207 */ /* 0x000fe40003000000 */
[----:B------:R-:W-:Y:S02]  /*1340*/  ISETP.NE.U32.AND P6, PT, R4, RZ, PT ;  /* 0x000000ff0400720c */ /* 0x000fe40003fc5070 */
[----:B------:R-:W0:Y:S02]  /*1350*/  SHFL.UP PT, R4, R43, 0x1, RZ ;  /* 0x042000002b047989 */ /* 0x000e2400000e00ff */
[----:B------:R-:W-:-:S04]  /*1360*/  ISETP.NE.AND.EX P6, PT, R5, RZ, PT, P6 ;  /* 0x000000ff0500720c */ /* 0x000fc80003fc5360 */
[----:B------:R-:W-:Y:S02]  /*1370*/  SEL R3, R23, RZ, !P6 ;  /* 0x000000ff17037207 */ /* 0x000fe40007000000 */
[----:B------:R-:W-:-:S04]  /*1380*/  ISETP.NE.U32.AND P6, PT, R31, RZ, PT ;  /* 0x000000ff1f00720c */ /* 0x000fc80003fc5070 */
[----:B------:R-:W-:Y:S01]  /*1390*/  ISETP.NE.AND.EX P6, PT, RZ, UR4, PT, P6 ;  /* 0x00000004ff007c0c */ /* 0x000fe2000bfc5360 */
[----:B0-----:R-:W-:Y:S01]  /*13a0*/  @P5 IMAD.IADD R23, R4, 0x1, R3 ;  /* 0x0000000104175824 */ /* 0x001fe200078e0203 */
[----:B------:R-:W-:-:S04]  /*13b0*/  ISETP.NE.AND P5, PT, R8, R10, PT ;  /* 0x0000000a0800720c */ /* 0x000fc80003fa5270 */
[----:B------:R-:W-:-:S05]  /*13c0*/  SEL R3, R23, RZ, !P6 ;  /* 0x000000ff17037207 */ /* 0x000fca0007000000 */
[----:B------:R-:W-:Y:S02]  /*13d0*/  IMAD.IADD R3, R42, 0x1, R3 ;  /* 0x000000012a037824 */ /* 0x000fe400078e0203 */
[----:B------:R-:W-:Y:S03]  /*13e0*/  LDS R42, [UR5+0x78] ;  /* 0x00007805ff2a7984 */ /* 0x000fe60008000800 */
[----:B------:R-:W-:Y:S02]  /*13f0*/  SEL R4, R3, RZ, !P4 ;  /* 0x000000ff03047207 */ /* 0x000fe40006000000 */
[----:B------:R-:W-:-:S03]  /*1400*/  IADD3 R32, P4, PT, R40, R32, RZ ;  /* 0x0000002028207210 */ /* 0x000fc60007f9e0ff */
[----:B------:R-:W-:Y:S02]  /*1410*/  IMAD.IADD R9, R9, 0x1, R4 ;  /* 0x0000000109097824 */ /* 0x000fe400078e0204 */
[----:B------:R-:W0:Y:S03]  /*1420*/  LDS.64 R4, [UR5+0x70] ;  /* 0x00007005ff047984 */ /* 0x000e260008000a00 */
[----:B------:R-:W-:Y:S02]  /*1430*/  SEL R6, R9, RZ, !P5 ;  /* 0x000000ff09067207 */ /* 0x000fe40006800000 */
[----:B------:R-:W-:-:S03]  /*1440*/  ISETP.NE.AND P5, PT, R44, RZ, PT ;  /* 0x000000ff2c00720c */ /* 0x000fc60003fa5270 */
[----:B------:R-:W-:-:S05]  /*1450*/  IMAD.IADD R11, R11, 0x1, R6 ;  /* 0x000000010b0b7824 */ /* 0x000fca00078e0206 */
[----:B------:R-:W-:Y:S02]  /*1460*/  SEL R6, R11, RZ, !P5 ;  /* 0x000000ff0b067207 */ /* 0x000fe40006800000 */
[----:B------:R-:W-:-:S03]  /*1470*/  ISETP.NE.AND P5, PT, R0, RZ, PT ;  /* 0x000000ff0000720c */ /* 0x000fc60003fa5270 */
[----:B------:R-:W-:-:S05]  /*1480*/  IMAD.IADD R13, R13, 0x1, R6 ;  /* 0x000000010d0d7824 */ /* 0x000fca00078e0206 */
[----:B------:R-:W-:-:S05]  /*1490*/  SEL R6, R13, RZ, !P2 ;  /* 0x000000ff0d067207 */ /* 0x000fca0005000000 */
[----:B------:R-:W1:Y:S01]  /*14a0*/  @!P5 LDC.64 R24, c[0x0][0x3a8] ;  /* 0x0000ea00ff18db82 */ /* 0x000e620000000a00 */
[----:B------:R-:W-:-:S05]  /*14b0*/  IMAD.IADD R15, R15, 0x1, R6 ;  /* 0x000000010f0f7824 */ /* 0x000fca00078e0206 */
[----:B------:R-:W-:-:S05]  /*14c0*/  SEL R44, R15, RZ, !P3 ;  /* 0x000000ff0f2c7207 */ /* 0x000fca0005800000 */
[----:B------:R-:W-:Y:S01]  /*14d0*/  IMAD.IADD R17, R17, 0x1, R44 ;  /* 0x0000000111117824 */ /* 0x000fe200078e022c */
[C---:B0-----:R-:W-:Y:S02]  /*14e0*/  ISETP.NE.U32.AND P2, PT, R4.reuse, RZ, PT ;  /* 0x000000ff0400720c */ /* 0x041fe40003f45070 */
[----:B------:R-:W-:Y:S02]  /*14f0*/  IADD3 R6, P3, PT, R4, R47, RZ ;  /* 0x0000002f04067210 */ /* 0x000fe40007f7e0ff */
[----:B------:R-:W-:-:S04]  /*1500*/  ISETP.NE.AND.EX P2, PT, R5, RZ, PT, P2 ;  /* 0x000000ff0500720c */ /* 0x000fc80003f45320 */
[----:B------:R-:W-:Y:S01]  /*1510*/  SEL R43, R7, RZ, !P2 ;  /* 0x000000ff072b7207 */ /* 0x000fe20005000000 */
[----:B------:R-:W-:Y:S01]  /*1520*/  IMAD.X R7, R5, 0x1, R45, P3 ;  /* 0x0000000105077824 */ /* 0x000fe200018e062d */
[----:B------:R-:W-:Y:S01]  /*1530*/  ISETP.GE.U32.AND P2, PT, R6, 0x101, PT ;  /* 0x000001010600780c */ /* 0x000fe20003f46070 */
[----:B------:R-:W-:Y:S01]  /*1540*/  @!P5 IMAD.MOV.U32 R5, RZ, RZ, 0x65 ;  /* 0x00000065ff05d424 */ /* 0x000fe200078e00ff */
[----:B------:R-:W-:Y:S01]  /*1550*/  IADD3 R45, P3, PT, R31, R46, RZ ;  /* 0x0000002e1f2d7210 */ /* 0x000fe20007f7e0ff */
[----:B------:R-:W-:Y:S01]  /*1560*/  IMAD.IADD R4, R42, 0x1, R43 ;  /* 0x000000012a047824 */ /* 0x000fe200078e022b */
[----:B------:R-:W-:Y:S02]  /*1570*/  SEL R42, R17, RZ, !P1 ;  /* 0x000000ff112a7207 */ /* 0x000fe40004800000 */
[----:B------:R-:W-:Y:S02]  /*1580*/  ISETP.GE.AND.EX P1, PT, R7, RZ, PT, P2 ;  /* 0x000000ff0700720c */ /* 0x000fe40003f26320 */
[----:B-1----:R0:W-:Y:S01]  /*1590*/  @!P5 ST.E.128.STRONG.GPU desc[UR8][R24.64+0x200], R4 ;  /* 0x000200041800d985 */ /* 0x0021e2000c10fd08 */
[----:B------:R-:W-:Y:S01]  /*15a0*/  IMAD.IADD R19, R19, 0x1, R42 ;  /* 0x0000000113137824 */ /* 0x000fe200078e022a */
[----:B------:R-:W-:Y:S01]  /*15b0*/  IADD3 R43, P2, PT, R31, R40, RZ ;  /* 0x000000281f2b7210 */ /* 0x000fe20007f5e0ff */
[----:B------:R-:W-:Y:S01]  /*15c0*/  IMAD.X R42, RZ, RZ, UR4, P3 ;  /* 0x00000004ff2a7e24 */ /* 0x000fe200098e06ff */
[----:B------:R-:W-:-:S02]  /*15d0*/  IADD3 R31, P3, PT, R40, R45, RZ ;  /* 0x0000002d281f7210 */ /* 0x000fc40007f7e0ff */
[C---:B------:R-:W-:Y:S02]  /*15e0*/  IADD3 R33, P5, PT, R40.reuse, R33, RZ ;  /* 0x0000002128217210 */ /* 0x040fe40007fbe0ff */
[----:B------:R-:W-:Y:S01]  /*15f0*/  SEL R44, R19, RZ, !P0 ;  /* 0x000000ff132c7207 */ /* 0x000fe20004000000 */
[C---:B------:R-:W-:Y:S01]  /*1600*/  IMAD.X R42, R41.reuse, 0x1, R42, P3 ;  /* 0x00000001292a7824 */ /* 0x040fe200018e062a */
[C---:B------:R-:W-:Y:S01]  /*1610*/  IADD3 R35, P0, PT, R40.reuse, R35, RZ ;  /* 0x0000002328237210 */ /* 0x040fe20007f1e0ff */
[----:B------:R-:W-:Y:S01]  /*1620*/  IMAD.X R36, R41, 0x1, R36, P5 ;  /* 0x0000000129247824 */ /* 0x000fe200028e0624 */
[C---:B------:R-:W-:Y:S01]  /*1630*/  IADD3 R37, P3, PT, R40.reuse, R37, RZ ;  /* 0x0000002528257210 */ /* 0x040fe20007f7e0ff */
[----:B------:R-:W-:Y:S01]  /*1640*/  IMAD.IADD R21, R21, 0x1, R44 ;  /* 0x0000000115157824 */ /* 0x000fe200078e022c */
[C---:B------:R-:W-:Y:S01]  /*1650*/  IADD3 R39, P5, PT, R40.reuse, R39, RZ ;  /* 0x0000002728277210 */ /* 0x040fe20007fbe0ff */
[C---:B------:R-:W-:Y:S02]  /*1660*/  IMAD.X R26, R41.reuse, 0x1, R26, P0 ;  /* 0x00000001291a7824 */ /* 0x040fe400000e061a */
[C---:B------:R-:W-:Y:S01]  /*1670*/  IMAD.X R28, R41.reuse, 0x1, R28, P3 ;  /* 0x00000001291c7824 */ /* 0x040fe200018e061c */
[C---:B0-----:R-:W-:Y:S01]  /*1680*/  IADD3.X R4, PT, PT, R41.reuse, UR4, RZ, P2, !PT ;  /* 0x0000000429047c10 */ /* 0x041fe200097fe4ff */
[C---:B------:R-:W-:Y:S01]  /*1690*/  IMAD.X R5, R41.reuse, 0x1, R34, P4 ;  /* 0x0000000129057824 */ /* 0x040fe200020e0622 */
[----:B------:R-:W-:Y:S01]  /*16a0*/  IADD3 R38, P4, PT, R40, R38, RZ ;  /* 0x0000002628267210 */ /* 0x000fe20007f9e0ff */
[----:B------:R-:W-:-:S04]  /*16b0*/  IMAD.X R30, R41, 0x1, R30, P5 ;  /* 0x00000001291e7824 */ /* 0x000fc800028e061e */
[----:B------:R-:W-:Y:S01]  /*16c0*/  IMAD.X R29, R41, 0x1, R29, P4 ;  /* 0x00000001291d7824 */ /* 0x000fe200020e061d */
[----:B------:R-:W-:Y:S07]  /*16d0*/  @!P1 BRA `(.L_x_953) ;  /* 0x0000000400b49947 */ /* 0x000fee0003800000 */
[----:B------:R-:W-:Y:S01]  /*16e0*/  BAR.SYNC.DEFER_BLOCKING 0x0 ;  /* 0x0000000000007b1d */ /* 0x000fe20000010000 */
[----:B------:R-:W-:Y:S02]  /*16f0*/  ISETP.NE.AND P2, PT, R2, R8, PT ;  /* 0x000000080200720c */ /* 0x000fe40003f45270 */
[----:B------:R-:W-:Y:S02]  /*1700*/  @P6 LEA R40, R40, UR5, 0x3 ;  /* 0x0000000528286c11 */ /* 0x000fe4000f8e18ff */
[----:B------:R-:W-:Y:S02]  /*1710*/  ISETP.NE.AND P0, PT, R8, R10, PT ;  /* 0x0000000a0800720c */ /* 0x000fe40003f05270 */
[----:B------:R-:W-:Y:S02]  /*1720*/  ISETP.NE.AND P1, PT, R10, R12, PT ;  /* 0x0000000c0a00720c */ /* 0x000fe40003f25270 */
[----:B------:R-:W-:Y:S02]  /*1730*/  ISETP.NE.AND P5, PT, R14, R16, PT ;  /* 0x000000100e00720c */ /* 0x000fe40003fa5270 */
[----:B------:R-:W-:-:S02]  /*1740*/  ISETP.NE.AND P4, PT, R16, R18, PT ;  /* 0x000000121000720c */ /* 0x000fc40003f85270 */
[----:B------:R-:W-:Y:S02]  /*1750*/  ISETP.NE.AND P3, PT, R18, R20, PT ;  /* 0x000000141200720c */ /* 0x000fe40003f65270 */
[----:B------:R-:W-:-:S03]  /*1760*/  @P2 LEA R43, R43, UR5, 0x3 ;  /* 0x000000052b2b2c11 */ /* 0x000fc6000f8e18ff */
[----:B------:R-:W-:Y:S02]  /*1770*/  @P0 LEA R31, R31, UR5, 0x3 ;  /* 0x000000051f1f0c11 */ /* 0x000fe4000f8e18ff */
[----:B------:R-:W-:Y:S02]  /*1780*/  @P1 LEA R32, R32, UR5, 0x3 ;  /* 0x0000000520201c11 */ /* 0x000fe4000f8e18ff */
[----:B------:R-:W-:Y:S01]  /*1790*/  @P5 LEA R35, R35, UR5, 0x3 ;  /* 0x0000000523235c11 */ /* 0x000fe2000f8e18ff */
[----:B------:R0:W-:Y:S01]  /*17a0*/  @P6 STS.64 [R40], R22 ;  /* 0x0000001628006388 */ /* 0x0001e20000000a00 */
[----:B------:R-:W-:Y:S02]  /*17b0*/  ISETP.NE.AND P6, PT, R12, R14, PT ;  /* 0x0000000e0c00720c */ /* 0x000fe40003fc5270 */
[----:B------:R-:W-:Y:S01]  /*17c0*/  @P4 LEA R37, R37, UR5, 0x3 ;  /* 0x0000000525254c11 */ /* 0x000fe2000f8e18ff */
[----:B------:R0:W-:Y:S01]  /*17d0*/  @P2 STS.64 [R43], R2 ;  /* 0x000000022b002388 */ /* 0x0001e20000000a00 */
[----:B------:R-:W-:-:S02]  /*17e0*/  ISETP.NE.AND P2, PT, R20, R27, PT ;  /* 0x0000001b1400720c */ /* 0x000fc40003f45270 */
[----:B------:R-:W-:Y:S01]  /*17f0*/  @P3 LEA R38, R38, UR5, 0x3 ;  /* 0x0000000526263c11 */ /* 0x000fe2000f8e18ff */
[----:B------:R0:W-:Y:S01]  /*1800*/  @P0 STS.64 [R31], R8 ;  /* 0x000000081f000388 */ /* 0x0001e20000000a00 */
[----:B------:R-:W-:-:S03]  /*1810*/  ISETP.GT.U32.AND P0, PT, R6, R0, PT ;  /* 0x000000000600720c */ /* 0x000fc60003f04070 */
[----:B------:R0:W-:Y:S01]  /*1820*/  @P1 STS.64 [R32], R10 ;  /* 0x0000000a20001388 */ /* 0x0001e20000000a00 */
[----:B------:R-:W-:Y:S02]  /*1830*/  ISETP.GT.U32.AND.EX P0, PT, R7, RZ, PT, P0 ;  /* 0x000000ff0700720c */ /* 0x000fe40003f04100 */
[----:B------:R-:W-:-:S03]  /*1840*/  @P6 LEA R33, R33, UR5, 0x3 ;  /* 0x0000000521216c11 */ /* 0x000fc6000f8e18ff */
[----:B------:R-:W-:Y:S02]  /*1850*/  @P2 LEA R39, R39, UR5, 0x3 ;  /* 0x0000000527272c11 */ /* 0x000fe4000f8e18ff */
[----:B------:R0:W-:Y:S04]  /*1860*/  @P6 STS.64 [R33], R12 ;  /* 0x0000000c21006388 */ /* 0x0001e80000000a00 */
[----:B------:R0:W-:Y:S04]  /*1870*/  @P5 STS.64 [R35], R14 ;  /* 0x0000000e23005388 */ /* 0x0001e80000000a00 */
[----:B------:R0:W-:Y:S04]  /*1880*/  @P4 STS.64 [R37], R16 ;  /* 0x0000001025004388 */ /* 0x0001e80000000a00 */
[----:B------:R0:W-:Y:S04]  /*1890*/  @P3 STS.64 [R38], R18 ;  /* 0x0000001226003388 */ /* 0x0001e80000000a00 */
[----:B------:R0:W-:Y:S01]  /*18a0*/  @P2 STS.64 [R39], R20 ;  /* 0x0000001427002388 */ /* 0x0001e20000000a00 */
[----:B------:R-:W-:Y:S06]  /*18b0*/  BAR.SYNC.DEFER_BLOCKING 0x0 ;  /* 0x0000000000007b1d */ /* 0x000fec0000010000 */
[----:B------:R-:W-:Y:S05]  /*18c0*/  @!P0 EXIT ;  /* 0x000000000000894d */ /* 0x000fea0003800000 */
[----:B0-----:R-:W-:Y:S01]  /*18d0*/  IMAD.MOV.U32 R21, RZ, RZ, R0 ;  /* 0x000000ffff157224 */ /* 0x001fe200078e0000 */
[----:B------:R-:W0:Y:S01]  /*18e0*/  LDCU.128 UR16, c[0x0][0x390] ;  /* 0x00007200ff1077ac */ /* 0x000e220008000c00 */
[----:B------:R-:W-:Y:S01]  /*18f0*/  IMAD.MOV.U32 R20, RZ, RZ, RZ ;  /* 0x000000ffff147224 */ /* 0x000fe200078e00ff */
[----:B------:R-:W-:Y:S02]  /*1900*/  BSSY.RECONVERGENT B0, `(.L_x_954) ;  /* 0x000002a000007945 */ /* 0x000fe40003800200 */
[----:B------:R-:W-:Y:S02]  /*1910*/  LOP3.LUT R3, RZ, R21, RZ, 0x33, !PT ;  /* 0x00000015ff037212 */ /* 0x000fe400078e33ff */
[----:B------:R-:W-:Y:S02]  /*1920*/  LOP3.LUT R2, RZ, R20, RZ, 0x33, !PT ;  /* 0x00000014ff027212 */ /* 0x000fe400078e33ff */
[----:B------:R-:W-:-:S04]  /*1930*/  IADD3 R3, P0, PT, R3, R6, RZ ;  /* 0x0000000603037210 */ /* 0x000fc80007f1e0ff */
[C---:B------:R-:W-:Y:S01]  /*1940*/  LOP3.LUT R4, R3.reuse, 0x300, RZ, 0xc0, !PT ;  /* 0x0000030003047812 */ /* 0x040fe200078ec0ff */
[----:B------:R-:W-:Y:S01]  /*1950*/  IMAD.X R2, R2, 0x1, R7, P0 ;  /* 0x0000000102027824 */ /* 0x000fe200000e0607 */
[----:B------:R-:W-:Y:S02]  /*1960*/  ISETP.GE.U32.AND P0, PT, R3, 0x300, PT ;  /* 0x000003000300780c */ /* 0x000fe40003f06070 */
[----:B------:R-:W-:Y:S02]  /*1970*/  ISETP.NE.U32.AND P1, PT, R4, 0x300, PT ;  /* 0x000003000400780c */ /* 0x000fe40003f25070 */
[----:B------:R-:W-:Y:S02]  /*1980*/  ISETP.GE.U32.AND.EX P0, PT, R2, RZ, PT, P0 ;  /* 0x000000ff0200720c */ /* 0x000fe40003f06100 */
[----:B------:R-:W-:-:S13]  /*1990*/  ISETP.NE.AND.EX P1, PT, RZ, RZ, PT, P1 ;  /* 0x000000ffff00720c */ /* 0x000fda0003f25310 */
[----:B0-----:R-:W-:Y:S05]  /*19a0*/  @!P1 BRA `(.L_x_955) ;  /* 0x00000000007c9947 */ /* 0x001fea0003800000 */
[----:B------:R-:W0:Y:S01]  /*19b0*/  LDCU.128 UR12, c[0x0][0x390] ;  /* 0x00007200ff0c77ac */ /* 0x000e220008000c00 */
[----:B------:R-:W-:Y:S01]  /*19c0*/  SHF.R.U64 R14, R3, 0x8, R2 ;  /* 0x00000008030e7819 */ /* 0x000fe20000001202 */
[C---:B------:R-:W-:Y:S01]  /*19d0*/  IMAD.SHL.U32 R10, R21.reuse, 0x4, RZ ;  /* 0x00000004150a7824 */ /* 0x040fe200078e00ff */
[----:B------:R-:W-:Y:S01]  /*19e0*/  SHF.L.U64.HI R11, R21, 0x2, R20 ;  /* 0x00000002150b7819 */ /* 0x000fe20000010214 */
[----:B------:R-:W-:Y:S01]  /*19f0*/  IMAD.MOV.U32 R15, RZ, RZ, RZ ;  /* 0x000000ffff0f7224 */ /* 0x000fe200078e00ff */
[----:B------:R-:W-:Y:S01]  /*1a00*/  LEA R0, R0, UR5, 0x3 ;  /* 0x0000000500007c11 */ /* 0x000fe2000f8e18ff */
[----:B------:R-:W-:-:S05]  /*1a10*/  VIADD R14, R14, 0x1 ;  /* 0x000000010e0e7836 */ /* 0x000fca0000000000 */
[----:B------:R-:W-:-:S04]  /*1a20*/  LOP3.LUT R14, R14, 0x3, RZ, 0xc0, !PT ;  /* 0x000000030e0e7812 */ /* 0x000fc800078ec0ff */
[----:B------:R-:W-:Y:S02]  /*1a30*/  LEA R21, P3, R14, R21, 0x8 ;  /* 0x000000150e157211 */ /* 0x000fe400078640ff */
[C---:B0-----:R-:W-:Y:S02]  /*1a40*/  IADD3 R12, P1, PT, R10.reuse, UR14, RZ ;  /* 0x0000000e0a0c7c10 */ /* 0x041fe4000ff3e0ff */
[----:B------:R-:W-:Y:S02]  /*1a50*/  IADD3 R10, P2, PT, R10, UR12, RZ ;  /* 0x0000000c0a0a7c10 */ /* 0x000fe4000ff5e0ff */
[C---:B------:R-:W-:Y:S02]  /*1a60*/  IADD3.X R13, PT, PT, R11.reuse, UR15, RZ, P1, !PT ;  /* 0x0000000f0b0d7c10 */ /* 0x040fe40008ffe4ff */
[----:B------:R-:W-:Y:S02]  /*1a70*/  IADD3.X R11, PT, PT, R11, UR13, RZ, P2, !PT ;  /* 0x0000000d0b0b7c10 */ /* 0x000fe400097fe4ff */
[----:B------:R-:W-:-:S07]  /*1a80*/  LEA.HI.X R20, R14, R20, R15, 0x8, P3 ;  /* 0x000000140e147211 */ /* 0x000fce00018f440f */
.L_x_956:
[----:B0-----:R0:W1:Y:S01]  /*1a90*/  LDS.64 R8, [R0] ;  /* 0x0000000000087984 */ /* 0x0010620000000a00 */
[----:B------:R-:W-:Y:S01]  /*1aa0*/  IMAD.MOV.U32 R2, RZ, RZ, R10 ;  /* 0x000000ffff027224 */ /* 0x000fe200078e000a */
[----:B------:R-:W-:Y:S01]  /*1ab0*/  IADD3 R14, P1, PT, R14, -0x1, RZ ;  /* 0xffffffff0e0e7810 */ /* 0x000fe20007f3e0ff */
[----:B------:R-:W-:Y:S01]  /*1ac0*/  IMAD.MOV.U32 R3, RZ, RZ, R11 ;  /* 0x000000ffff037224 */ /* 0x000fe200078e000b */
[----:B------:R-:W-:Y:S01]  /*1ad0*/  IADD3 R10, P3, PT, R10, 0x400, RZ ;  /* 0x000004000a0a7810 */ /* 0x000fe20007f7e0ff */
[----:B------:R-:W-:Y:S01]  /*1ae0*/  IMAD.MOV.U32 R4, RZ, RZ, R12 ;  /* 0x000000ffff047224 */ /* 0x000fe200078e000c */
[----:B------:R-:W-:Y:S01]  /*1af0*/  IADD3.X R15, PT, PT, R15, -0x1, RZ, P1, !PT ;  /* 0xffffffff0f0f7810 */ /* 0x000fe20000ffe4ff */
[----:B------:R-:W-:Y:S01]  /*1b00*/  IMAD.MOV.U32 R5, RZ, RZ, R13 ;  /* 0x000000ffff057224 */ /* 0x000fe200078e000d */
[----:B------:R-:W-:Y:S01]  /*1b10*/  ISETP.NE.U32.AND P1, PT, R14, RZ, PT ;  /* 0x000000ff0e00720c */ /* 0x000fe20003f25070 */
[----:B0-----:R-:W-:Y:S01]  /*1b20*/  VIADD R0, R0, 0x800 ;  /* 0x0000080000007836 */ /* 0x001fe20000000000 */
[----:B------:R-:W-:Y:S01]  /*1b30*/  IADD3 R12, P2, PT, R12, 0x400, RZ ;  /* 0x000004000c0c7810 */ /* 0x000fe20007f5e0ff */
[----:B------:R-:W-:Y:S01]  /*1b40*/  IMAD.X R11, RZ, RZ, R11, P3 ;  /* 0x000000ffff0b7224 */ /* 0x000fe200018e060b */
[----:B------:R-:W-:-:S03]  /*1b50*/  ISETP.NE.AND.EX P1, PT, R15, RZ, PT, P1 ;  /* 0x000000ff0f00720c */ /* 0x000fc60003f25310 */
[----:B------:R-:W-:Y:S01]  /*1b60*/  IMAD.X R13, RZ, RZ, R13, P2 ;  /* 0x000000ffff0d7224 */ /* 0x000fe200010e060d */
[----:B-1----:R0:W-:Y:S04]  /*1b70*/  STG.E desc[UR8][R2.64], R8 ;  /* 0x0000000802007986 */ /* 0x0021e8000c101908 */
[----:B------:R0:W-:Y:S05]  /*1b80*/  STG.E desc[UR8][R4.64], R9 ;  /* 0x0000000904007986 */ /* 0x0001ea000c101908 */
[----:B------:R-:W-:Y:S05]  /*1b90*/  @P1 BRA `(.L_x_956) ;  /* 0xfffffffc00bc1947 */ /* 0x000fea000383ffff */
.L_x_955:
[----:B------:R-:W-:Y:S05]  /*1ba0*/  BSYNC.RECONVERGENT B0 ;  /* 0x0000000000007941 */ /* 0x000fea0003800200 */
.L_x_954:
[----:B------:R-:W-:Y:S05]  /*1bb0*/  @!P0 EXIT ;  /* 0x000000000000894d */ /* 0x000fea0003800000 */
.L_x_957:
[C---:B------:R-:W-:Y:S01]  /*1bc0*/  LEA R0, R21.reuse, UR5, 0x3 ;  /* 0x0000000515007c11 */ /* 0x040fe2000f8e18ff */
[C---:B----4-:R-:W-:Y:S01]  /*1bd0*/  IMAD.SHL.U32 R10, R21.reuse, 0x4, RZ ;  /* 0x00000004150a7824 */ /* 0x050fe200078e00ff */
[C---:B0-----:R-:W-:Y:S01]  /*1be0*/  SHF.L.U64.HI R3, R21.reuse, 0x2, R20 ;  /* 0x0000000215037819 */ /* 0x041fe20000010214 */
[----:B------:R-:W-:Y:S02]  /*1bf0*/  VIADD R21, R21, 0x400 ;  /* 0x0000040015157836 */ /* 0x000fe40000000000 */
[----:B------:R-:W0:Y:S01]  /*1c00*/  LDS.64 R12, [R0] ;  /* 0x00000000000c7984 */ /* 0x000e220000000a00 */
[C---:B------:R-:W-:Y:S01]  /*1c10*/  IADD3 R8, P0, PT, R10.reuse, UR16, RZ ;  /* 0x000000100a087c10 */ /* 0x040fe2000ff1e0ff */
[----:B------:R-:W-:Y:S01]  /*1c20*/  IMAD.MOV.U32 R20, RZ, RZ, RZ ;  /* 0x000000ffff147224 */ /* 0x000fe200078e00ff */
[C---:B------:R-:W-:Y:S01]  /*1c30*/  LOP3.LUT R4, R10.reuse, 0xfffffffc, RZ, 0xc0, !PT ;  /* 0xfffffffc0a047812 */ /* 0x040fe200078ec0ff */
[----:B------:R-:W1:Y:S01]  /*1c40*/  LDS.64 R14, [R0+0x800] ;  /* 0x00080000000e7984 */ /* 0x000e620000000a00 */
[----:B------:R-:W-:-:S02]  /*1c50*/  IADD3 R10, P1, PT, R10, UR18, RZ ;  /* 0x000000120a0a7c10 */ /* 0x000fc4000ff3e0ff */
[C---:B------:R-:W-:Y:S01]  /*1c60*/  IADD3.X R9, PT, PT, R3.reuse, UR17, RZ, P0, !PT ;  /* 0x0000001103097c10 */ /* 0x040fe200087fe4ff */
[----:B------:R-:W2:Y:S01]  /*1c70*/  LDS.64 R16, [R0+0x1000] ;  /* 0x0010000000107984 */ /* 0x000ea20000000a00 */
[C---:B------:R-:W-:Y:S02]  /*1c80*/  LOP3.LUT R5, R3.reuse, 0x3, RZ, 0xc0, !PT ;  /* 0x0000000303057812 */ /* 0x040fe400078ec0ff */
[C---:B------:R-:W-:Y:S01]  /*1c90*/  IADD3 R2, P0, PT, R4.reuse, UR16, RZ ;  /* 0x0000001004027c10 */ /* 0x040fe2000ff1e0ff */
[----:B------:R-:W3:Y:S01]  /*1ca0*/  LDS.64 R18, [R0+0x1800] ;  /* 0x0018000000127984 */ /* 0x000ee20000000a00 */
[----:B------:R-:W-:Y:S02]  /*1cb0*/  IADD3.X R11, PT, PT, R3, UR19, RZ, P1, !PT ;  /* 0x00000013030b7c10 */ /* 0x000fe40008ffe4ff */
[----:B------:R-:W-:Y:S02]  /*1cc0*/  IADD3 R4, P1, PT, R4, UR18, RZ ;  /* 0x0000001204047c10 */ /* 0x000fe4000ff3e0ff */
[----:B------:R-:W-:-:S02]  /*1cd0*/  IADD3.X R3, PT, PT, R5, UR17, RZ, P0, !PT ;  /* 0x0000001105037c10 */ /* 0x000fc400087fe4ff */
[----:B------:R-:W-:Y:S02]  /*1ce0*/  IADD3.X R5, PT, PT, R5, UR19, RZ, P1, !PT ;  /* 0x0000001305057c10 */ /* 0x000fe40008ffe4ff */
[----:B------:R-:W-:-:S04]  /*1cf0*/  ISETP.GT.U32.AND P0, PT, R6, R21, PT ;  /* 0x000000150600720c */ /* 0x000fc80003f04070 */
[----:B------:R-:W-:Y:S01]  /*1d00*/  ISETP.GT.U32.AND.EX P0, PT, R7, RZ, PT, P0 ;  /* 0x000000ff0700720c */ /* 0x000fe20003f04100 */
[----:B0-----:R4:W-:Y:S04]  /*1d10*/  STG.E desc[UR8][R8.64], R12 ;  /* 0x0000000c08007986 */ /* 0x0019e8000c101908 */
[----:B------:R4:W-:Y:S04]  /*1d20*/  STG.E desc[UR8][R10.64], R13 ;  /* 0x0000000d0a007986 */ /* 0x0009e8000c101908 */
[----:B-1----:R4:W-:Y:S04]  /*1d30*/  STG.E desc[UR8][R2.64+0x400], R14 ;  /* 0x0004000e02007986 */ /* 0x0029e8000c101908 */
[----:B------:R4:W-:Y:S04]  /*1d40*/  STG.E desc[UR8][R4.64+0x400], R15 ;  /* 0x0004000f04007986 */ /* 0x0009e8000c101908 */
[----:B--2---:R4:W-:Y:S04]  /*1d50*/  STG.E desc[UR8][R2.64+0x800], R16 ;  /* 0x0008001002007986 */ /* 0x0049e8000c101908 */
[----:B------:R4:W-:Y:S04]  /*1d60*/  STG.E desc[UR8][R4.64+0x800], R17 ;  /* 0x0008001104007986 */ /* 0x0009e8000c101908 */
[----:B---3--:R4:W-:Y:S04]  /*1d70*/  STG.E desc[UR8][R2.64+0xc00], R18 ;  /* 0x000c001202007986 */ /* 0x0089e8000c101908 */
[----:B------:R4:W-:Y:S01]  /*1d80*/  STG.E desc[UR8][R4.64+0xc00], R19 ;  /* 0x000c001304007986 */ /* 0x0009e2000c101908 */
[----:B------:R-:W-:Y:S05]  /*1d90*/  @P0 BRA `(.L_x_957) ;  /* 0xfffffffc00880947 */ /* 0x000fea000383ffff */
[----:B------:R-:W-:Y:S05]  /*1da0*/  EXIT ;  /* 0x000000000000794d */ /* 0x000fea0003800000 */
.L_x_953:
[----:B------:R-:W-:Y:S01]  /*1db0*/  BSSY.RECONVERGENT B0, `(.L_x_958) ;  /* 0x000000e000007945 */ /* 0x000fe20003800200 */
[----:B------:R-:W-:Y:S02]  /*1dc0*/  ISETP.NE.AND P1, PT, R20, R27, PT ;  /* 0x0000001b1400720c */ /* 0x000fe40003f25270 */
[----:B------:R-:W-:Y:S02]  /*1dd0*/  ISETP.NE.AND P4, PT, R2, R8, PT ;  /* 0x000000080200720c */ /* 0x000fe40003f85270 */
[----:B------:R-:W-:Y:S01]  /*1de0*/  ISETP.NE.AND P0, PT, R8, R10, PT ;  /* 0x0000000a0800720c */ /* 0x000fe20003f05270 */
[----:B------:R-:W-:-:S12]  /*1df0*/  @!P6 BRA `(.L_x_959) ;  /* 0x000000000024e947 */ /* 0x000fd80003800000 */
[----:B------:R-:W0:Y:S01]  /*1e00*/  LDCU.128 UR4, c[0x0][0x390] ;  /* 0x00007200ff0477ac */ /* 0x000e220008000c00 */
[C---:B------:R-:W-:Y:S01]  /*1e10*/  IMAD.SHL.U32 R24, R40.reuse, 0x4, RZ ;  /* 0x0000000428187824 */ /* 0x040fe200078e00ff */
[----:B------:R-:W-:-:S04]  /*1e20*/  SHF.L.U64.HI R40, R40, 0x2, R41 ;  /* 0x0000000228287819 */ /* 0x000fc80000010229 */
[C---:B0-----:R-:W-:Y:S02]  /*1e30*/  IADD3 R6, P2, PT, R24.reuse, UR4, RZ ;  /* 0x0000000418067c10 */ /* 0x041fe4000ff5e0ff */
[----:B------:R-:W-:Y:S02]  /*1e40*/  IADD3 R24, P3, PT, R24, UR6, RZ ;  /* 0x0000000618187c10 */ /* 0x000fe4000ff7e0ff */
[C---:B------:R-:W-:Y:S02]  /*1e50*/  IADD3.X R7, PT, PT, R40.reuse, UR5, RZ, P2, !PT ;  /* 0x0000000528077c10 */ /* 0x040fe400097fe4ff */
[----:B------:R-:W-:-:S03]  /*1e60*/  IADD3.X R25, PT, PT, R40, UR7, RZ, P3, !PT ;  /* 0x0000000728197c10 */ /* 0x000fc60009ffe4ff */
[----:B------:R0:W-:Y:S04]  /*1e70*/  STG.E desc[UR8][R6.64], R22 ;  /* 0x0000001606007986 */ /* 0x0001e8000c101908 */
[----:B------:R0:W-:Y:S02]  /*1e80*/  STG.E desc[UR8][R24.64], R23 ;  /* 0x0000001718007986 */ /* 0x0001e4000c101908 */
.L_x_959:
[----:B------:R-:W-:Y:S05]  /*1e90*/  BSYNC.RECONVERGENT B0 ;  /* 0x0000000000007941 */ /* 0x000fea0003800200 */
.L_x_958:
[----:B------:R-:W-:Y:S04]  /*1ea0*/  BSSY.RECONVERGENT B0, `(.L_x_960) ;  /* 0x000000b000007945 */ /* 0x000fe80003800200 */
[----:B------:R-:W-:Y:S05]  /*1eb0*/  @!P4 BRA `(.L_x_961) ;  /* 0x000000000024c947 */ /* 0x000fea0003800000 */
[----:B------:R-:W1:Y:S01]  /*1ec0*/  LDCU.128 UR4, c[0x0][0x390] ;  /* 0x00007200ff0477ac */ /* 0x000e620008000c00 */
[C---:B0-----:R-:W-:Y:S01]  /*1ed0*/  IMAD.SHL.U32 R22, R43.reuse, 0x4, RZ ;  /* 0x000000042b167824 */ /* 0x041fe200078e00ff */
[----:B------:R-:W-:-:S04]  /*1ee0*/  SHF.L.U64.HI R43, R43, 0x2, R4 ;  /* 0x000000022b2b7819 */ /* 0x000fc80000010204 */
[C---:B-1----:R-:W-:Y:S02]  /*1ef0*/  IADD3 R6, P2, PT, R22.reuse, UR4, RZ ;  /* 0x0000000416067c10 */ /* 0x042fe4000ff5e0ff */
[----:B------:R-:W-:Y:S02]  /*1f00*/  IADD3 R22, P3, PT, R22, UR6, RZ ;  /* 0x0000000616167c10 */ /* 0x000fe4000ff7e0ff */
[C---:B------:R-:W-:Y:S02]  /*1f10*/  IADD3.X R7, PT, PT, R43.reuse, UR5, RZ, P2, !PT ;  /* 0x000000052b077c10 */ /* 0x040fe400097fe4ff */
[----:B------:R-:W-:-:S03]  /*1f20*/  IADD3.X R23, PT, PT, R43, UR7, RZ, P3, !PT ;  /* 0x000000072b177c10 */ /* 0x000fc60009ffe4ff */
[----:B------:R1:W-:Y:S04]  /*1f30*/  STG.E desc[UR8][R6.64], R2 ;  /* 0x0000000206007986 */ /* 0x0003e8000c101908 */
[----:B------:R1:W-:Y:S02]  /*1f40*/  STG.E desc[UR8][R22.64], R3 ;  /* 0x0000000316007986 */ /* 0x0003e4000c101908 */
.L_x_961:
[----:B------:R-:W-:Y:S05]  /*1f50*/  BSYNC.RECONVERGENT B0 ;  /* 0x0000000000007941 */ /* 0x000fea0003800200 */
.L_x_960:
[----:B------:R-:W-:Y:S01]  /*1f60*/  BSSY.RECONVERGENT B0, `(.L_x_962) ;  /* 0x0000010000007945 */ /* 0x000fe20003800200 */
[----:B------:R-:W-:Y:S02]  /*1f70*/  ISETP.NE.AND P2, PT, R10, R12, PT ;  /* 0x0000000c0a00720c */ /* 0x000fe40003f45270 */
[----:B------:R-:W-:Y:S02]  /*1f80*/  ISETP.NE.AND P3, PT, R12, R14, PT ;  /* 0x0000000e0c00720c */ /* 0x000fe40003f65270 */
[----:B------:R-:W-:Y:S02]  /*1f90*/  ISETP.NE.AND P4, PT, R14, R16, PT ;  /* 0x000000100e00720c */ /* 0x000fe40003f85270 */
[----:B------:R-:W-:Y:S02]  /*1fa0*/  ISETP.NE.AND P5, PT, R16, R18, PT ;  /* 0x000000121000720c */ /* 0x000fe40003fa5270 */
[----:B------:R-:W-:Y:S01]  /*1fb0*/  ISETP.NE.AND P6, PT, R18, R20, PT ;  /* 0x000000141200720c */ /* 0x000fe20003fc5270 */
[----:B------:R-:W-:-:S12]  /*1fc0*/  @!P0 BRA `(.L_x_963) ;  /* 0x0000000000248947 */ /* 0x000fd80003800000 */
[----:B------:R-:W2:Y:S01]  /*1fd0*/  LDCU.128 UR4, c[0x0][0x390] ;  /* 0x00007200ff0477ac */ /* 0x000ea20008000c00 */
[C---:B01----:R-:W-:Y:S01]  /*1fe0*/  IMAD.SHL.U32 R6, R31.reuse, 0x4, RZ ;  /* 0x000000041f067824 */ /* 0x043fe200078e00ff */
[----:B------:R-:W-:-:S04]  /*1ff0*/  SHF.L.U64.HI R42, R31, 0x2, R42 ;  /* 0x000000021f2a7819 */ /* 0x000fc8000001022a */
[----:B--2---:R-:W-:-:S04]  /*2000*/  IADD3 R2, P0, PT, R6, UR4, RZ ;  /* 0x0000000406027c10 */ /* 0x004fc8000ff1e0ff */
[----:B------:R-:W-:Y:S02]  /*2010*/  IADD3.X R3, PT, PT, R42, UR5, RZ, P0, !PT ;  /* 0x000000052a037c10 */ /* 0x000fe400087fe4ff */
[----:B------:R-:W-:-:S03]  /*2020*/  IADD3 R6, P0, PT, R6, UR6, RZ ;  /* 0x0000000606067c10 */ /* 0x000fc6000ff1e0ff */
[----:B------:R2:W-:Y:S01]  /*2030*/  STG.E desc[UR8][R2.64], R8 ;  /* 0x0000000802007986 */ /* 0x0005e2000c101908 */
[----:B------:R-:W-:-:S05]  /*2040*/  IADD3.X R7, PT, PT, R42, UR7, RZ, P0, !PT ;  /* 0x000000072a077c10 */ /* 0x000fca00087fe4ff */
[----:B------:R2:W-:Y:S04]  /*2050*/  STG.E desc[UR8][R6.64], R9 ;  /* 0x0000000906007986 */ /* 0x0005e8000c101908 */
.L_x_963:
[----:B------:R-:W-:Y:S05]  /*2060*/  BSYNC.RECONVERGENT B0 ;  /* 0x0000000000007941 */ /* 0x000fea0003800200 */
.L_x_962:
[----:B------:R-:W-:Y:S04]  /*2070*/  BSSY.RECONVERGENT B0, `(.L_x_964) ;  /* 0x000000b000007945 */ /* 0x000fe80003800200 */
[----:B------:R-:W-:Y:S05]  /*2080*/  @!P2 BRA `(.L_x_965) ;  /* 0x000000000024a947 */ /* 0x000fea0003800000 */
[----:B------:R-:W1:Y:S01]  /*2090*/  LDCU.128 UR4, c[0x0][0x390] ;  /* 0x00007200ff0477ac */ /* 0x000e620008000c00 */
[C---:B------:R-:W-:Y:S01]  /*20a0*/  IMAD.SHL.U32 R4, R32.reuse, 0x4, RZ ;  /* 0x0000000420047824 */ /* 0x040fe200078e00ff */
[----:B------:R-:W-:-:S04]  /*20b0*/  SHF.L.U64.HI R5, R32, 0x2, R5 ;  /* 0x0000000220057819 */ /* 0x000fc80000010205 */
[C---:B-12---:R-:W-:Y:S02]  /*20c0*/  IADD3 R2, P0, PT, R4.reuse, UR4, RZ ;  /* 0x0000000404027c10 */ /* 0x046fe4000ff1e0ff */
[----:B------:R-:W-:Y:S02]  /*20d0*/  IADD3 R4, P2, PT, R4, UR6, RZ ;  /* 0x0000000604047c10 */ /* 0x000fe4000ff5e0ff */
[C---:B------:R-:W-:Y:S02]  /*20e0*/  IADD3.X R3, PT, PT, R5.reuse, UR5, RZ, P0, !PT ;  /* 0x0000000505037c10 */ /* 0x040fe400087fe4ff */
[----:B------:R-:W-:-:S03]  /*20f0*/  IADD3.X R5, PT, PT, R5, UR7, RZ, P2, !PT ;  /* 0x0000000705057c10 */ /* 0x000fc600097fe4ff */
[----:B------:R3:W-:Y:S04]  /*2100*/  STG.E desc[UR8][R2.64], R10 ;  /* 0x0000000a02007986 */ /* 0x0007e8000c101908 */
[----:B------:R3:W-:Y:S02]  /*2110*/  STG.E desc[UR8][R4.64], R11 ;  /* 0x0000000b04007986 */ /* 0x0007e4000c101908 */
.L_x_965:
[----:B------:R-:W-:Y:S05]  /*2120*/  BSYNC.RECONVERGENT B0 ;  /* 0x0000000000007941 */ /* 0x000fea0003800200 */
.L_x_964:
[----:B------:R-:W-:Y:S04]  /*2130*/  BSSY.RECONVERGENT B0, `(.L_x_966) ;  /* 0x000000b000007945 */ /* 0x000fe80003800200 */
[----:B------:R-:W-:Y:S05]  /*2140*/  @!P3 BRA `(.L_x_967) ;  /* 0x000000000024b947 */ /* 0x000fea0003800000 */
[----:B------:R-:W1:Y:S01]  /*2150*/  LDCU.128 UR4, c[0x0][0x390] ;  /* 0x00007200ff0477ac */ /* 0x000e620008000c00 */
[C---:B---3--:R-:W-:Y:S01]  /*2160*/  IMAD.SHL.U32 R4, R33.reuse, 0x4, RZ ;  /* 0x0000000421047824 */ /* 0x048fe200078e00ff */
[----:B------:R-:W-:-:S04]  /*2170*/  SHF.L.U64.HI R36, R33, 0x2, R36 ;  /* 0x0000000221247819 */ /* 0x000fc80000010224 */
[C---:B-12---:R-:W-:Y:S02]  /*2180*/  IADD3 R2, P0, PT, R4.reuse, UR4, RZ ;  /* 0x0000000404027c10 */ /* 0x046fe4000ff1e0ff */
[----:B------:R-:W-:Y:S02]  /*2190*/  IADD3 R4, P2, PT, R4, UR6, RZ ;  /* 0x0000000604047c10 */ /* 0x000fe4000ff5e0ff */
[C---:B------:R-:W-:Y:S02]  /*21a0*/  IADD3.X R3, PT, PT, R36.reuse, UR5, RZ, P0, !PT ;  /* 0x0000000524037c10 */ /* 0x040fe400087fe4ff */
[----:B------:R-:W-:-:S03]  /*21b0*/  IADD3.X R5, PT, PT, R36, UR7, RZ, P2, !PT ;  /* 0x0000000724057c10 */ /* 0x000fc600097fe4ff */
[----:B------:R4:W-:Y:S04]  /*21c0*/  STG.E desc[UR8][R2.64], R12 ;  /* 0x0000000c02007986 */ /* 0x0009e8000c101908 */
[----:B------:R4:W-:Y:S02]  /*21d0*/  STG.E desc[UR8][R4.64], R13 ;  /* 0x0000000d04007986 */ /* 0x0009e4000c101908 */
.L_x_967:
[----:B------:R-:W-:Y:S05]  /*21e0*/  BSYNC.RECONVERGENT B0 ;  /* 0x0000000000007941 */ /* 0x000fea0003800200 */
.L_x_966:
[----:B------:R-:W-:Y:S04]  /*21f0*/  BSSY.RECONVERGENT B0, `(.L_x_968) ;  /* 0x000000b000007945 */ /* 0x000fe80003800200 */
[----:B------:R-:W-:Y:S05]  /*2200*/  @!P4 BRA `(.L_x_969) ;  /* 0x000000000024c947 */ /* 0x000fea0003800000 */
[----:B------:R-:W1:Y:S01]  /*2210*/  LDCU.128 UR4, c[0x0][0x390] ;  /* 0x00007200ff0477ac */ /* 0x000e620008000c00 */
[C---:B---34-:R-:W-:Y:S01]  /*2220*/  IMAD.SHL.U32 R4, R35.reuse, 0x4, RZ ;  /* 0x0000000423047824 */ /* 0x058fe200078e00ff */
[----:B------:R-:W-:-:S04]  /*2230*/  SHF.L.U64.HI R26, R35, 0x2, R26 ;  /* 0x00000002231a7819 */ /* 0x000fc8000001021a */
[C---:B-12---:R-:W-:Y:S02]  /*2240*/  IADD3 R2, P0, PT, R4.reuse, UR4, RZ ;  /* 0x0000000404027c10 */ /* 0x046fe4000ff1e0ff */
[----:B------:R-:W-:Y:S02]  /*2250*/  IADD3 R4, P2, PT, R4, UR6, RZ ;  /* 0x0000000604047c10 */ /* 0x000fe4000ff5e0ff */
[C---:B------:R-:W-:Y:S02]  /*2260*/  IADD3.X R3, PT, PT, R26.reuse, UR5, RZ, P0, !PT ;  /* 0x000000051a037c10 */ /* 0x040fe400087fe4ff */
[----:B------:R-:W-:-:S03]  /*2270*/  IADD3.X R5, PT, PT, R26, UR7, RZ, P2, !PT ;  /* 0x000000071a057c10 */ /* 0x000fc600097fe4ff */
[----:B------:R1:W-:Y:S04]  /*2280*/  STG.E desc[UR8][R2.64], R14 ;  /* 0x0000000e02007986 */ /* 0x0003e8000c101908 */
[----:B------:R1:W-:Y:S02]  /*2290*/  STG.E desc[UR8][R4.64], R15 ;  /* 0x0000000f04007986 */ /* 0x0003e4000c101908 */
.L_x_969:
[----:B------:R-:W-:Y:S05]  /*22a0*/  BSYNC.RECONVERGENT B0 ;  /* 0x0000000000007941 */ /* 0x000fea0003800200 */
.L_x_968:
[----:B------:R-:W-:Y:S04]  /*22b0*/  BSSY.RECONVERGENT B0, `(.L_x_970) ;  /* 0x000000b000007945 */ /* 0x000fe80003800200 */
[----:B------:R-:W-:Y:S05]  /*22c0*/  @!P5 BRA `(.L_x_971) ;  /* 0x000000000024d947 */ /* 0x000fea0003800000 */
[----:B------:R-:W2:Y:S01]  /*22d0*/  LDCU.128 UR4, c[0x0][0x390] ;  /* 0x00007200ff0477ac */ /* 0x000ea20008000c00 */
[C---:B-1-34-:R-:W-:Y:S01]  /*22e0*/  IMAD.SHL.U32 R4, R37.reuse, 0x4, RZ ;  /* 0x0000000425047824 */ /* 0x05afe200078e00ff */
[----:B------:R-:W-:-:S04]  /*22f0*/  SHF.L.U64.HI R28, R37, 0x2, R28 ;  /* 0x00000002251c7819 */ /* 0x000fc8000001021c */
[C---:B--2---:R-:W-:Y:S02]  /*2300*/  IADD3 R2, P0, PT, R4.reuse, UR4, RZ ;  /* 0x0000000404027c10 */ /* 0x044fe4000ff1e0ff */
[----:B------:R-:W-:Y:S02]  /*2310*/  IADD3 R4, P2, PT, R4, UR6, RZ ;  /* 0x0000000604047c10 */ /* 0x000fe4000ff5e0ff */
[C---:B------:R-:W-:Y:S02]  /*2320*/  IADD3.X R3, PT, PT, R28.reuse, UR5, RZ, P0, !PT ;  /* 0x000000051c037c10 */ /* 0x040fe400087fe4ff */
[----:B------:R-:W-:-:S03]  /*2330*/  IADD3.X R5, PT, PT, R28, UR7, RZ, P2, !PT ;  /* 0x000000071c057c10 */ /* 0x000fc600097fe4ff */
[----:B------:R1:W-:Y:S04]  /*2340*/  STG.E desc[UR8][R2.64], R16 ;  /* 0x0000001002007986 */ /* 0x0003e8000c101908 */
[----:B------:R1:W-:Y:S02]  /*2350*/  STG.E desc[UR8][R4.64], R17 ;  /* 0x0000001104007986 */ /* 0x0003e4000c101908 */
.L_x_971:
[----:B------:R-:W-:Y:S05]  /*2360*/  BSYNC.RECONVERGENT B0 ;  /* 0x0000000000007941 */ /* 0x000fea0003800200 */
.L_x_970:
        /* <DEDUP_REMOVED lines=11> */
.L_x_973:
[----:B------:R-:W-:Y:S05]  /*2420*/  BSYNC.RECONVERGENT B0 ;  /* 0x0000000000007941 */ /* 0x000fea0003800200 */
.L_x_972:
[----:B------:R-:W-:Y:S05]  /*2430*/  @!P1 EXIT ;  /* 0x000000000000994d */ /* 0x000fea0003800000 */
[----:B------:R-:W2:Y:S01]  /*2440*/  LDCU.128 UR4, c[0x0][0x390] ;  /* 0x00007200ff0477ac */ /* 0x000ea20008000c00 */
[C---:B-1-34-:R-:W-:Y:S01]  /*2450*/  IMAD.SHL.U32 R4, R39.reuse, 0x4, RZ ;  /* 0x0000000427047824 */ /* 0x05afe200078e00ff */
[----:B------:R-:W-:-:S04]  /*2460*/  SHF.L.U64.HI R30, R39, 0x2, R30 ;  /* 0x00000002271e7819 */ /* 0x000fc8000001021e */
[C---:B--2---:R-:W-:Y:S02]  /*2470*/  IADD3 R2, P0, PT, R4.reuse, UR4, RZ ;  /* 0x0000000404027c10 */ /* 0x044fe4000ff1e0ff */
[----:B------:R-:W-:Y:S02]  /*2480*/  IADD3 R4, P1, PT, R4, UR6, RZ ;  /* 0x0000000604047c10 */ /* 0x000fe4000ff3e0ff */
[C---:B------:R-:W-:Y:S02]  /*2490*/  IADD3.X R3, PT, PT, R30.reuse, UR5, RZ, P0, !PT ;  /* 0x000000051e037c10 */ /* 0x040fe400087fe4ff */
[----:B------:R-:W-:-:S03]  /*24a0*/  IADD3.X R5, PT, PT, R30, UR7, RZ, P1, !PT ;  /* 0x000000071e057c10 */ /* 0x000fc60008ffe4ff */
[----:B------:R-:W-:Y:S04]  /*24b0*/  STG.E desc[UR8][R2.64], R20 ;  /* 0x0000001402007986 */ /* 0x000fe8000c101908 */
[----:B------:R-:W-:Y:S01]  /*24c0*/  STG.E desc[UR8][R4.64], R21 ;  /* 0x0000001504007986 */ /* 0x000fe2000c101908 */
[----:B------:R-:W-:Y:S05]  /*24d0*/  EXIT ;  /* 0x000000000000794d */ /* 0x000fea0003800000 */
.L_x_952:
        /* <DEDUP_REMOVED lines=21> */
[----:B0-----:R-:W-:-:S02]  /*2630*/  IADD3 R6, P0, PT, R6, UR4, RZ ;  /* 0x0000000406067c10 */ /* 0x001fc4000ff1e0ff */
[----:B------:R-:W-:Y:S02]  /*2640*/  ISETP.NE.AND P1, PT, R40, RZ, PT ;  /* 0x000000ff2800720c */ /* 0x000fe40003f25270 */
[----:B------:R-:W-:-:S05]  /*2650*/  IADD3.X R7, PT, PT, R5, UR5, RZ, P0, !PT ;  /* 0x0000000505077c10 */ /* 0x000fca00087fe4ff */
[----:B------:R-:W5:Y:S04]  /*2660*/  LDG.E.CONSTANT R23, desc[UR8][R6.64] ;  /* 0x0000000806177981 */ /* 0x000f68000c1e9900 */
[----:B------:R-:W5:Y:S02]  /*2670*/  LDG.E.CONSTANT R27, desc[UR8][R6.64+0x80] ;  /* 0x00008008061b7981 */ /* 0x000f64000c1e9900 */
[----:B------:R-:W0:Y:S02]  /*2680*/  @!P1 LDC.64 R4, c[0x0][0x380] ;  /* 0x0000e000ff049b82 */ /* 0x000e240000000a00 */
[----:B------:R-:W5:Y:S04]  /*2690*/  LDG.E.CONSTANT R29, desc[UR8][R6.64+0x100] ;  /* 0x00010008061d7981 */ /* 0x000f68000c1e9900 */
[----:B------:R-:W5:Y:S04]  /*26a0*/  LDG.E.CONSTANT R31, desc[UR8][R6.64+0x180] ;  /* 0x00018008061f7981 */ /* 0x000f68000c1e9900 */
[----:B------:R-:W5:Y:S04]  /*26b0*/  LDG.E.CONSTANT R33, desc[UR8][R6.64+0x200] ;  /* 0x0002000806217981 */ /* 0x000f68000c1e9900 */
[----:B------:R-:W5:Y:S04]  /*26c0*/  LDG.E.CONSTANT R35, desc[UR8][R6.64+0x280] ;  /* 0x0002800806237981 */ /* 0x000f68000c1e9900 */
[----:B------:R-:W5:Y:S04]  /*26d0*/  LDG.E.CONSTANT R37, desc[UR8][R6.64+0x300] ;  /* 0x0003000806257981 */ /* 0x000f68000c1e9900 */
[----:B------:R-:W5:Y:S04]  /*26e0*/  LDG.E.CONSTANT R41, desc[UR8][R6.64+0x380] ;  /* 0x0003800806297981 */ /* 0x000f68000c1e9900 */
[----:B------:R0:W5:Y:S01]  /*26f0*/  LDG.E.CONSTANT R43, desc[UR8][R6.64+0x400] ;  /* 0x00040008062b7981 */ /* 0x000162000c1e9900 */
[----:B-1----:R-:W-:-:S02]  /*2700*/  IMAD.MOV.U32 R2, RZ, RZ, RZ ;  /* 0x000000ffff027224 */ /* 0x002fc400078e00ff */
[----:B0-----:R-:W-:-:S05]  /*2710*/  @!P1 IMAD.WIDE.U32 R4, R39, 0x2400, R4 ;  /* 0x0000240027049825 */ /* 0x001fca00078e0004 */
[----:B------:R0:W5:Y:S01]  /*2720*/  @!P1 LDG.E.CONSTANT R2, desc[UR8][R4.64+-0x4] ;  /* 0xfffffc0804029981 */ /* 0x000162000c1e9900 */
[----:B------:R-:W1:Y:S01]  /*2730*/  S2UR UR5, SR_CgaCtaId ;  /* 0x00000000000579c3 */ /* 0x000e620000008800 */
[----:B------:R-:W-:Y:S01]  /*2740*/  SHF.R.U32.HI R3, RZ, 0x5, R40 ;  /* 0x00000005ff037819 */ /* 0x000fe20000011628 */
[----:B------:R-:W-:Y:S01]  /*2750*/  UMOV UR4, 0x400 ;  /* 0x0000040000047882 */ /* 0x000fe20000000000 */
[----:B------:R-:W0:Y:S01]  /*2760*/  S2R R38, SR_LANEID ;  /* 0x0000000000267919 */ /* 0x000e220000000000 */
[----:B------:R-:W-:Y:S01]  /*2770*/  ISETP.NE.AND P0, PT, R40, RZ, PT ;  /* 0x000000ff2800720c */ /* 0x000fe20003f05270 */
[----:B-1----:R-:W-:-:S06]  /*2780*/  ULEA UR4, UR5, UR4, 0x18 ;  /* 0x0000000405047291 */ /* 0x002fcc000f8ec0ff */
[----:B------:R-:W-:Y:S01]  /*2790*/  LEA R24, R40, UR4, 0x2 ;  /* 0x0000000428187c11 */ /* 0x000fe2000f8e10ff */
[----:B0-----:R-:W-:-:S05]  /*27a0*/  IMAD R10, R3, 0x120, R38 ;  /* 0x00000120030a7824 */ /* 0x001fca00078e0226 */
[----:B------:R-:W-:-:S05]  /*27b0*/  LEA R6, R10, UR4, 0x2 ;  /* 0x000000040a067c11 */ /* 0x000fca000f8e10ff */
[----:B------:R-:W-:Y:S01]  /*27c0*/  IMAD R5, R38, 0x20, R6 ;  /* 0x0000002026057824 */ /* 0x000fe200078e0206 */
[----:B--2---:R-:W-:Y:S04]  /*27d0*/  STS [R6], R0 ;  /* 0x0000000006007388 */ /* 0x004fe80000000800 */
[----:B---3--:R-:W-:Y:S04]  /*27e0*/  STS [R6+0x80], R8 ;  /* 0x0000800806007388 */ /* 0x008fe80000000800 */
[----:B----4-:R-:W-:Y:S04]  /*27f0*/  STS [R6+0x100], R9 ;  /* 0x0001000906007388 */ /* 0x010fe80000000800 */
        /* <DEDUP_REMOVED lines=13> */
[----:B------:R-:W4:Y:S04]  /*28d0*/  LDS R18, [R5+0x14] ;  /* 0x0000140005127984 */ /* 0x000f280000000800 */
[----:B------:R-:W-:Y:S04]  /*28e0*/  LDS R20, [R5+0x18] ;  /* 0x0000180005147984 */ /* 0x000fe80000000800 */
[----:B------:R-:W-:Y:S01]  /*28f0*/  LDS R22, [R5+0x1c] ;  /* 0x00001c0005167984 */ /* 0x000fe20000000800 */
[----:B------:R-:W-:Y:S01]  /*2900*/  BAR.SYNC.DEFER_BLOCKING 0x0 ;  /* 0x0000000000007b1d */ /* 0x000fe20000010000 */
[----:B0-----:R-:W-:-:S02]  /*2910*/  ISETP.NE.AND P2, PT, R8, R10, PT ;  /* 0x0000000a0800720c */ /* 0x001fc40003f45270 */
[----:B-1----:R-:W-:Y:S02]  /*2920*/  ISETP.NE.AND P3, PT, R10, R12, PT ;  /* 0x0000000c0a00720c */ /* 0x002fe40003f65270 */
[----:B--2---:R-:W-:Y:S01]  /*2930*/  ISETP.NE.AND P4, PT, R12, R14, PT ;  /* 0x0000000e0c00720c */ /* 0x004fe20003f85270 */
[----:B------:R-:W-:Y:S01]  /*2940*/  STS [R6], R23 ;  /* 0x0000001706007388 */ /* 0x000fe20000000800 */
[----:B---3--:R-:W-:-:S03]  /*2950*/  ISETP.NE.AND P6, PT, R14, R16, PT ;  /* 0x000000100e00720c */ /* 0x008fc60003fc5270 */
[----:B------:R-:W-:Y:S01]  /*2960*/  STS [R6+0x80], R27 ;  /* 0x0000801b06007388 */ /* 0x000fe20000000800 */
[----:B----4-:R-:W-:-:S03]  /*2970*/  ISETP.NE.AND P5, PT, R16, R18, PT ;  /* 0x000000121000720c */ /* 0x010fc60003fa5270 */
[----:B------:R-:W-:Y:S04]  /*2980*/  STS [R6+0x100], R29 ;  /* 0x0001001d06007388 */ /* 0x000fe80000000800 */
[----:B------:R-:W-:Y:S04]  /*2990*/  STS [R6+0x180], R31 ;  /* 0x0001801f06007388 */ /* 0x000fe80000000800 */
[----:B------:R-:W-:Y:S04]  /*29a0*/  STS [R6+0x200], R33 ;  /* 0x0002002106007388 */ /* 0x000fe80000000800 */
[----:B------:R-:W-:Y:S04]  /*29b0*/  STS [R6+0x280], R35 ;  /* 0x0002802306007388 */ /* 0x000fe80000000800 */
[----:B------:R-:W-:Y:S04]  /*29c0*/  STS [R6+0x300], R37 ;  /* 0x0003002506007388 */ /* 0x000fe80000000800 */
[----:B------:R-:W-:Y:S04]  /*29d0*/  STS [R6+0x380], R41 ;  /* 0x0003802906007388 */ /* 0x000fe80000000800 */
[----:B------:R0:W-:Y:S01]  /*29e0*/  STS [R6+0x400], R43 ;  /* 0x0004002b06007388 */ /* 0x0001e20000000800 */
[----:B------:R-:W-:-:S03]  /*29f0*/  NOP ;  /* 0x0000000000007918 */ /* 0x000fc60000000000 */
[----:B------:R-:W1:Y:S01]  /*2a00*/  LDS R9, [R5] ;  /* 0x0000000005097984 */ /* 0x000e620000000800 */
[----:B0-----:R-:W-:-:S03]  /*2a10*/  SEL R6, RZ, 0x1, !P4 ;  /* 0x00000001ff067807 */ /* 0x001fc60006000000 */
[----:B------:R-:W0:Y:S04]  /*2a20*/  LDS R11, [R5+0x4] ;  /* 0x00000400050b7984 */ /* 0x000e280000000800 */
[----:B------:R-:W2:Y:S04]  /*2a30*/  LDS R13, [R5+0x8] ;  /* 0x00000800050d7984 */ /* 0x000ea80000000800 */
[----:B------:R-:W3:Y:S04]  /*2a40*/  LDS R15, [R5+0xc] ;  /* 0x00000c00050f7984 */ /* 0x000ee80000000800 */
[----:B------:R-:W4:Y:S04]  /*2a50*/  LDS R17, [R5+0x10] ;  /* 0x0000100005117984 */ /* 0x000f280000000800 */
[----:B------:R-:W5:Y:S04]  /*2a60*/  LDS R19, [R5+0x14] ;  /* 0x0000140005137984 */ /* 0x000f680000000800 */
[----:B------:R-:W5:Y:S04]  /*2a70*/  LDS R21, [R5+0x18] ;  /* 0x0000180005157984 */ /* 0x000f680000000800 */
[----:B------:R-:W-:Y:S04]  /*2a80*/  LDS R23, [R5+0x1c] ;  /* 0x00001c0005177984 */ /* 0x000fe80000000800 */
[----:B------:R0:W-:Y:S01]  /*2a90*/  LDS R4, [R5+0x20] ;  /* 0x0000200005047984 */ /* 0x0001e20000000800 */
[----:B------:R-:W-:Y:S01]  /*2aa0*/  BAR.SYNC.DEFER_BLOCKING 0x0 ;  /* 0x0000000000007b1d */ /* 0x000fe20000010000 */
[----:B-1----:R-:W-:-:S02]  /*2ab0*/  SEL R0, R9, RZ, !P2 ;  /* 0x000000ff09007207 */ /* 0x002fc40005000000 */
[----:B0-----:R-:W-:-:S03]  /*2ac0*/  SEL R5, RZ, 0x1, !P3 ;  /* 0x00000001ff057807 */ /* 0x001fc60005800000 */
[----:B------:R-:W-:-:S05]  /*2ad0*/  IMAD.IADD R0, R11, 0x1, R0 ;  /* 0x000000010b007824 */ /* 0x000fca00078e0200 */
[----:B------:R-:W-:Y:S02]  /*2ae0*/  SEL R0, R0, RZ, !P3 ;  /* 0x000000ff00007207 */ /* 0x000fe40005800000 */
[----:B------:R-:W-:-:S03]  /*2af0*/  ISETP.NE.AND P3, PT, R18, R20, PT ;  /* 0x000000141200720c */ /* 0x000fc60003f65270 */
[----:B--2---:R-:W-:Y:S01]  /*2b00*/  IMAD.IADD R0, R13, 0x1, R0 ;  /* 0x000000010d007824 */ /* 0x004fe200078e0200 */
[----:B------:R-:W-:Y:S04]  /*2b10*/  STS [R24+0x4d8], R25 ;  /* 0x0004d81918007388 */ /* 0x000fe80000000800 */
[----:B------:R-:W-:Y:S01]  /*2b20*/  SEL R0, R0, RZ, !P4 ;  /* 0x000000ff00007207 */ /* 0x000fe20006000000 */
[----:B------:R-:W-:Y:S04]  /*2b30*/  BAR.SYNC.DEFER_BLOCKING 0x0 ;  /* 0x0000000000007b1d */ /* 0x000fe80000010000 */
[----:B---3--:R-:W-:-:S05]  /*2b40*/  IMAD.IADD R0, R15, 0x1, R0 ;  /* 0x000000010f007824 */ /* 0x008fca00078e0200 */
[----:B------:R-:W-:-:S05]  /*2b50*/  SEL R0, R0, RZ, !P6 ;  /* 0x000000ff00007207 */ /* 0x000fca0007000000 */
[----:B----4-:R-:W-:-:S05]  /*2b60*/  IMAD.IADD R0, R17, 0x1, R0 ;  /* 0x0000000111007824 */ /* 0x010fca00078e0200 */
[----:B------:R-:W-:-:S05]  /*2b70*/  SEL R0, R0, RZ, !P5 ;  /* 0x000000ff00007207 */ /* 0x000fca0006800000 */
[----:B-----5:R-:W-:Y:S01]  /*2b80*/  IMAD.IADD R0, R19, 0x1, R0 ;  /* 0x0000000113007824 */ /* 0x020fe200078e0200 */
[----:B------:R0:W1:Y:S04]  /*2b90*/  @P0 LDS R2, [R24+0x4d4] ;  /* 0x0004d40018020984 */ /* 0x0000680000000800 */
[----:B------:R-:W-:Y:S02]  /*2ba0*/  SEL R0, R0, RZ, !P3 ;  /* 0x000000ff00007207 */ /* 0x000fe40005800000 */
[----:B0-----:R-:W-:-:S03]  /*2bb0*/  SEL R24, RZ, 0x1, !P2 ;  /* 0x00000001ff187807 */ /* 0x001fc60005000000 */
[----:B------:R-:W-:Y:S01]  /*2bc0*/  IMAD.IADD R0, R21, 0x1, R0 ;  /* 0x0000000115007824 */ /* 0x000fe200078e0200 */
[----:B-1----:R-:W-:-:S04]  /*2bd0*/  ISETP.NE.AND P0, PT, R2, R8, PT ;  /* 0x000000080200720c */ /* 0x002fc80003f05270 */
[----:B------:R-:W-:-:S04]  /*2be0*/  SEL R7, RZ, 0x1, !P0 ;  /* 0x00000001ff077807 */ /* 0x000fc80004000000 */
[----:B------:R-:W-:-:S04]  /*2bf0*/  IADD3 R5, P0, P2, R5, R24, R7 ;  /* 0x0000001805057210 */ /* 0x000fc80007a1e007 */
[----:B------:R-:W-:Y:S02]  /*2c00*/  IADD3 R24, P4, PT, R5, R6, RZ ;  /* 0x0000000605187210 */ /* 0x000fe40007f9e0ff */
[----:B------:R-:W-:Y:S02]  /*2c10*/  SEL R5, RZ, 0x1, !P6 ;  /* 0x00000001ff057807 */ /* 0x000fe40007000000 */
[----:B------:R-:W-:Y:S02]  /*2c20*/  ISETP.NE.AND P6, PT, R20, R22, PT ;  /* 0x000000161400720c */ /* 0x000fe40003fc5270 */
[----:B------:R-:W-:Y:S02]  /*2c30*/  SEL R6, RZ, 0x1, !P5 ;  /* 0x00000001ff067807 */ /* 0x000fe40006800000 */
[----:B------:R-:W-:Y:S02]  /*2c40*/  IADD3 R7, P5, PT, R24, R5, RZ ;  /* 0x0000000518077210 */ /* 0x000fe40007fbe0ff */
[----:B------:R-:W-:-:S02]  /*2c50*/  IADD3.X R5, PT, PT, RZ, RZ, RZ, P0, P2 ;  /* 0x000000ffff057210 */ /* 0x000fc400007e44ff */
[----:B------:R-:W-:Y:S02]  /*2c60*/  SEL R0, R0, RZ, !P6 ;  /* 0x000000ff00007207 */ /* 0x000fe40007000000 */
[----:B------:R-:W-:Y:S01]  /*2c70*/  IADD3 R7, P2, PT, R7, R6, RZ ;  /* 0x0000000607077210 */ /* 0x000fe20007f5e0ff */
[----:B------:R-:W-:Y:S01]  /*2c80*/  IMAD.X R5, RZ, RZ, R5, P4 ;  /* 0x000000ffff057224 */ /* 0x000fe200020e0605 */
[----:B------:R-:W-:Y:S01]  /*2c90*/  SEL R6, RZ, 0x1, !P3 ;  /* 0x00000001ff067807 */ /* 0x000fe20005800000 */
[----:B------:R-:W-:Y:S01]  /*2ca0*/  IMAD.IADD R0, R23, 0x1, R0 ;  /* 0x0000000117007824 */ /* 0x000fe200078e0200 */
[----:B------:R-:W-:Y:S02]  /*2cb0*/  ISETP.NE.AND P0, PT, R22, R25, PT ;  /* 0x000000191600720c */ /* 0x000fe40003f05270 */
[----:B------:R-:W-:Y:S01]  /*2cc0*/  IADD3 R7, P3, PT, R7, R6, RZ ;  /* 0x0000000607077210 */ /* 0x000fe20007f7e0ff */
[----:B------:R-:W-:Y:S01]  /*2cd0*/  IMAD.X R6, RZ, RZ, R5, P5 ;  /* 0x000000ffff067224 */ /* 0x000fe200028e0605 */
[----:B------:R-:W-:-:S02]  /*2ce0*/  SEL R5, R0, RZ, !P0 ;  /* 0x000000ff00057207 */ /* 0x000fc40004000000 */
[----:B------:R-:W-:Y:S01]  /*2cf0*/  SEL R24, RZ, 0x1, !P6 ;  /* 0x00000001ff187807 */ /* 0x000fe20007000000 */
[----:B------:R-:W-:Y:S01]  /*2d00*/  IMAD.X R0, RZ, RZ, R6, P2 ;  /* 0x000000ffff007224 */ /* 0x000fe200010e0606 */
[----:B------:R-:W-:Y:S01]  /*2d10*/  ISETP.NE.AND P5, PT, R3, 0x4, PT ;  /* 0x000000040300780c */ /* 0x000fe20003fa5270 */
[----:B------:R-:W-:Y:S01]  /*2d20*/  IMAD.IADD R4, R4, 0x1, R5 ;  /* 0x0000000104047824 */ /* 0x000fe200078e0205 */
[----:B------:R-:W-:Y:S01]  /*2d30*/  IADD3 R24, P2, PT, R7, R24, RZ ;  /* 0x0000001807187210 */ /* 0x000fe20007f5e0ff */
[----:B------:R-:W-:Y:S01]  /*2d40*/  IMAD.X R26, RZ, RZ, R0, P3 ;  /* 0x000000ffff1a7224 */ /* 0x000fe200018e0600 */
[----:B------:R-:W-:Y:S02]  /*2d50*/  SEL R5, RZ, 0x1, !P0 ;  /* 0x00000001ff057807 */ /* 0x000fe40004000000 */
[----:B------:R-:W0:Y:S01]  /*2d60*/  SHFL.UP PT, R7, R4, 0x1, RZ ;  /* 0x0420000004077989 */ /* 0x000e2200000e00ff */
[----:B------:R-:W-:Y:S01]  /*2d70*/  IMAD.X R27, RZ, RZ, R26, P2 ;  /* 0x000000ffff1b7224 */ /* 0x000fe200010e061a */
[----:B------:R-:W-:-:S02]  /*2d80*/  IADD3 R30, P0, PT, R24, R5, RZ ;  /* 0x00000005181e7210 */ /* 0x000fc40007f1e0ff */
[C---:B------:R-:W-:Y:S02]  /*2d90*/  ISETP.GE.AND P2, PT, R38.reuse, 0x1, PT ;  /* 0x000000012600780c */ /* 0x040fe40003f46270 */
[----:B------:R-:W-:Y:S01]  /*2da0*/  ISETP.NE.AND P3, PT, R38, 0x1f, PT ;  /* 0x0000001f2600780c */ /* 0x000fe20003f65270 */
[----:B------:R-:W-:Y:S01]  /*2db0*/  IMAD.X R29, RZ, RZ, R27, P0 ;  /* 0x000000ffff1d7224 */ /* 0x000fe200000e061b */
[----:B------:R-:W1:Y:S01]  /*2dc0*/  SHFL.UP PT, R5, R30, 0x1, RZ ;  /* 0x042000001e057989 */ /* 0x000e6200000e00ff */
[----:B------:R-:W-:Y:S02]  /*2dd0*/  ISETP.NE.U32.AND P0, PT, R30, RZ, PT ;  /* 0x000000ff1e00720c */ /* 0x000fe40003f05070 */
[----:B------:R-:W-:Y:S01]  /*2de0*/  ISETP.NE.AND P4, PT, R3, 0x5, PT ;  /* 0x000000050300780c */ /* 0x000fe20003f85270 */
[----:B------:R-:W2:Y:S01]  /*2df0*/  SHFL.UP PT, R6, R29, 0x1, RZ ;  /* 0x042000001d067989 */ /* 0x000ea200000e00ff */
[----:B------:R-:W-:-:S04]  /*2e00*/  ISETP.NE.AND.EX P0, PT, R29, RZ, PT, P0 ;  /* 0x000000ff1d00720c */ /* 0x000fc80003f05300 */
[----:B0-----:R-:W-:-:S04]  /*2e10*/  SEL R7, R7, RZ, !P0 ;  /* 0x000000ff07077207 */ /* 0x001fc80004000000 */
[----:B------:R-:W-:Y:S02]  /*2e20*/  SEL R7, R7, RZ, P2 ;  /* 0x000000ff07077207 */ /* 0x000fe40001000000 */
[----:B-1----:R-:W-:-:S03]  /*2e30*/  SEL R5, R5, RZ, P2 ;  /* 0x000000ff05057207 */ /* 0x002fc60001000000 */
[----:B------:R-:W-:Y:S01]  /*2e40*/  IMAD.IADD R7, R4, 0x1, R7 ;  /* 0x0000000104077824 */ /* 0x000fe200078e0207 */
[----:B--2---:R-:W-:-:S04]  /*2e50*/  SEL R28, R6, RZ, P2 ;  /* 0x000000ff061c7207 */ /* 0x004fc80001000000 */
[----:B------:R-:W0:Y:S01]  /*2e60*/  SHFL.UP PT, R6, R7, 0x2, RZ ;  /* 0x0440000007067989 */ /* 0x000e2200000e00ff */
[----:B------:R-:W-:Y:S02]  /*2e70*/  IADD3 R31, P0, PT, R5, R30, RZ ;  /* 0x0000001e051f7210 */ /* 0x000fe40007f1e0ff */
[----:B------:R-:W-:-:S03]  /*2e80*/  ISETP.GE.AND P2, PT, R38, 0x2, PT ;  /* 0x000000022600780c */ /* 0x000fc60003f46270 */
[----:B------:R-:W-:Y:S01]  /*2e90*/  IMAD.X R28, R28, 0x1, R29, P0 ;  /* 0x000000011c1c7824 */ /* 0x000fe200000e061d */
[----:B------:R-:W1:Y:S01]  /*2ea0*/  SHFL.UP PT, R4, R31, 0x2, RZ ;  /* 0x044000001f047989 */ /* 0x000e6200000e00ff */
[----:B------:R-:W-:-:S03]  /*2eb0*/  ISETP.NE.U32.AND P0, PT, R31, RZ, PT ;  /* 0x000000ff1f00720c */ /* 0x000fc60003f05070 */
[----:B------:R-:W2:Y:S01]  /*2ec0*/  SHFL.UP PT, R5, R28, 0x2, RZ ;  /* 0x044000001c057989 */ /* 0x000ea200000e00ff */
[----:B------:R-:W-:-:S04]  /*2ed0*/  ISETP.NE.AND.EX P0, PT, R28, RZ, PT, P0 ;  /* 0x000000ff1c00720c */ /* 0x000fc80003f05300 */
[----:B0-----:R-:W-:-:S04]  /*2ee0*/  SEL R6, R6, RZ, !P0 ;  /* 0x000000ff06067207 */ /* 0x001fc80004000000 */
[----:B------:R-:W-:Y:S02]  /*2ef0*/  SEL R6, R6, RZ, P2 ;  /* 0x000000ff06067207 */ /* 0x000fe40001000000 */
[----:B-1----:R-:W-:-:S03]  /*2f00*/  SEL R4, R4, RZ, P2 ;  /* 0x000000ff04047207 */ /* 0x002fc60001000000 */
[----:B------:R-:W-:Y:S01]  /*2f10*/  IMAD.IADD R6, R7, 0x1, R6 ;  /* 0x0000000107067824 */ /* 0x000fe200078e0206 */
[----:B------:R-:W-:Y:S02]  /*2f20*/  IADD3 R29, P0, PT, R4, R31, RZ ;  /* 0x0000001f041d7210 */ /* 0x000fe40007f1e0ff */
[----:B--2---:R-:W-:Y:S02]  /*2f30*/  SEL R5, R5, RZ, P2 ;  /* 0x000000ff05057207 */ /* 0x004fe40001000000 */
[----:B------:R-:W0:Y:S01]  /*2f40*/  SHFL.UP PT, R7, R6, 0x4, RZ ;  /* 0x0480000006077989 */ /* 0x000e2200000e00ff */
[----:B------:R-:W-:Y:S02]  /*2f50*/  ISETP.GE.AND P2, PT, R38, 0x4, PT ;  /* 0x000000042600780c */ /* 0x000fe40003f46270 */
        /* <DEDUP_REMOVED lines=18> */
[----:B0-----:R-:W-:Y:S02]  /*3080*/  SEL R6, R6, RZ, !P0 ;  /* 0x000000ff06067207 */ /* 0x001fe40004000000 */
[----:B-1----:R-:W-:Y:S02]  /*3090*/  SEL R4, R4, RZ, P2 ;  /* 0x000000ff04047207 */ /* 0x002fe40001000000 */
[----:B------:R-:W-:Y:S02]  /*30a0*/  SEL R6, R6, RZ, P2 ;  /* 0x000000ff06067207 */ /* 0x000fe40001000000 */
[----:B------:R-:W-:Y:S02]  /*30b0*/  IADD3 R29, P0, PT, R4, R31, RZ ;  /* 0x0000001f041d7210 */ /* 0x000fe40007f1e0ff */
[----:B--2---:R-:W-:Y:S01]  /*30c0*/  SEL R5, R5, RZ, P2 ;  /* 0x000000ff05057207 */ /* 0x004fe20001000000 */
[----:B------:R-:W-:Y:S01]  /*30d0*/  IMAD.IADD R6, R7, 0x1, R6 ;  /* 0x0000000107067824 */ /* 0x000fe200078e0206 */
[----:B------:R-:W-:Y:S01]  /*30e0*/  ISETP.GE.AND P2, PT, R38, 0x10, PT ;  /* 0x000000102600780c */ /* 0x000fe20003f46270 */
[----:B------:R-:W0:Y:S02]  /*30f0*/  SHFL.UP PT, R4, R29, 0x10, RZ ;  /* 0x060000001d047989 */ /* 0x000e2400000e00ff */
[----:B------:R-:W-:Y:S01]  /*3100*/  IMAD.X R28, R5, 0x1, R30, P0 ;  /* 0x00000001051c7824 */ /* 0x000fe200000e061e */
[----:B------:R-:W-:Y:S01]  /*3110*/  ISETP.NE.U32.AND P0, PT, R29, RZ, PT ;  /* 0x000000ff1d00720c */ /* 0x000fe20003f05070 */
[----:B------:R-:W1:Y:S03]  /*3120*/  SHFL.UP PT, R7, R6, 0x10, RZ ;  /* 0x0600000006077989 */ /* 0x000e6600000e00ff */
[----:B------:R-:W-:Y:S01]  /*3130*/  ISETP.NE.AND.EX P0, PT, R28, RZ, PT, P0 ;  /* 0x000000ff1c00720c */ /* 0x000fe20003f05300 */
[----:B------:R-:W2:Y:S01]  /*3140*/  SHFL.UP PT, R5, R28, 0x10, RZ ;  /* 0x060000001c057989 */ /* 0x000ea200000e00ff */
[----:B0-----:R-:W-:-:S02]  /*3150*/  SEL R4, R4, RZ, P2 ;  /* 0x000000ff04047207 */ /* 0x001fc40001000000 */
[----:B-1----:R-:W-:Y:S02]  /*3160*/  SEL R7, R7, RZ, !P0 ;  /* 0x000000ff07077207 */ /* 0x002fe40004000000 */
[----:B------:R-:W-:Y:S02]  /*3170*/  IADD3 R4, P0, PT, R4, R29, RZ ;  /* 0x0000001d04047210 */ /* 0x000fe40007f1e0ff */
[----:B--2---:R-:W-:Y:S02]  /*3180*/  SEL R5, R5, RZ, P2 ;  /* 0x000000ff05057207 */ /* 0x004fe40001000000 */
[----:B------:R-:W-:-:S03]  /*3190*/  SEL R7, R7, RZ, P2 ;  /* 0x000000ff07077207 */ /* 0x000fc60001000000 */
[----:B------:R-:W-:Y:S01]  /*31a0*/  IMAD.X R5, R5, 0x1, R28, P0 ;  /* 0x0000000105057824 */ /* 0x000fe200000e061c */
[----:B------:R-:W-:Y:S01]  /*31b0*/  @!P3 LEA R28, R3, UR4, 0x4 ;  /* 0x00000004031cbc11 */ /* 0x000fe2000f8e20ff */
[----:B------:R-:W-:-:S04]  /*31c0*/  IMAD.IADD R41, R6, 0x1, R7 ;  /* 0x0000000106297824 */ /* 0x000fc800078e0207 */
[----:B------:R-:W-:Y:S04]  /*31d0*/  @!P3 STS.64 [R28], R4 ;  /* 0x000000041c00b388 */ /* 0x000fe80000000a00 */
[----:B------:R-:W-:Y:S01]  /*31e0*/  @!P3 STS [R28+0x8], R41 ;  /* 0x000008291c00b388 */ /* 0x000fe20000000800 */
[----:B------:R-:W-:Y:S01]  /*31f0*/  BAR.SYNC.DEFER_BLOCKING 0x0 ;  /* 0x0000000000007b1d */ /* 0x000fe20000010000 */
[----:B------:R-:W-:-:S05]  /*3200*/  ISETP.NE.AND P3, PT, R3, 0x2, PT ;  /* 0x000000020300780c */ /* 0x000fca0003f65270 */
[----:B------:R-:W0:Y:S04]  /*3210*/  LDS.64 R32, [UR4+0x10] ;  /* 0x00001004ff207984 */ /* 0x000e280008000a00 */
[----:B------:R-:W1:Y:S04]  /*3220*/  LDS.64 R34, [UR4] ;  /* 0x00000004ff227984 */ /* 0x000e680008000a00 */
[----:B------:R-:W2:Y:S04]  /*3230*/  LDS R44, [UR4+0x8] ;  /* 0x00000804ff2c7984 */ /* 0x000ea80008000800 */
[----:B------:R-:W3:Y:S04]  /*3240*/  LDS.64 R36, [UR4+0x20] ;  /* 0x00002004ff247984 */ /* 0x000ee80008000a00 */
[----:B------:R-:W4:Y:S04]  /*3250*/  LDS R45, [UR4+0x18] ;  /* 0x00001804ff2d7984 */ /* 0x000f280008000800 */
[----:B------:R-:W5:Y:S04]  /*3260*/  LDS.64 R30, [UR4+0x30] ;  /* 0x00003004ff1e7984 */ /* 0x000f680008000a00 */
[----:B------:R-:W5:Y:S04]  /*3270*/  LDS R46, [UR4+0x28] ;  /* 0x00002804ff2e7984 */ /* 0x000f680008000800 */
[----:B------:R-:W5:Y:S04]  /*3280*/  LDS.64 R6, [UR4+0x40] ;  /* 0x00004004ff067984 */ /* 0x000f680008000a00 */
[----:B------:R-:W5:Y:S04]  /*3290*/  LDS R43, [UR4+0x38] ;  /* 0x00003804ff2b7984 */ /* 0x000f680008000800 */
[----:B------:R-:W5:Y:S01]  /*32a0*/  LDS.64 R28, [UR4+0x50] ;  /* 0x00005004ff1c7984 */ /* 0x000f620008000a00 */
[----:B0-----:R-:W-:-:S03]  /*32b0*/  ISETP.NE.U32.AND P0, PT, R32, RZ, PT ;  /* 0x000000ff2000720c */ /* 0x001fc60003f05070 */
[----:B------:R-:W0:Y:S01]  /*32c0*/  LDS R42, [UR4+0x48] ;  /* 0x00004804ff2a7984 */ /* 0x000e220008000800 */
[----:B-1----:R-:W-:Y:S02]  /*32d0*/  IADD3 R47, P2, PT, R34, R32, RZ ;  /* 0x00000020222f7210 */ /* 0x002fe40007f5e0ff */
[----:B------:R-:W-:Y:S02]  /*32e0*/  ISETP.NE.AND.EX P0, PT, R33, RZ, PT, P0 ;  /* 0x000000ff2100720c */ /* 0x000fe40003f05300 */
[----:B------:R-:W-:Y:S01]  /*32f0*/  SEL R48, R47, R34, !P3 ;  /* 0x000000222f307207 */ /* 0x000fe20005800000 */
[----:B------:R-:W-:Y:S01]  /*3300*/  IMAD.X R49, R35, 0x1, R33, P2 ;  /* 0x0000000123317824 */ /* 0x000fe200010e0621 */
[----:B--2---:R-:W-:Y:S02]  /*3310*/  SEL R32, R44, RZ, !P0 ;  /* 0x000000ff2c207207 */ /* 0x004fe40004000000 */
[C---:B---3--:R-:W-:Y:S02]  /*3320*/  ISETP.NE.U32.AND P0, PT, R36.reuse, RZ, PT ;  /* 0x000000ff2400720c */ /* 0x048fe40003f05070 */
[----:B------:R-:W-:-:S02]  /*3330*/  IADD3 R47, P2, PT, R36, R47, RZ ;  /* 0x0000002f242f7210 */ /* 0x000fc40007f5e0ff */
[----:B------:R-:W-:Y:S01]  /*3340*/  ISETP.NE.AND.EX P0, PT, R37, RZ, PT, P0 ;  /* 0x000000ff2500720c */ /* 0x000fe20003f05300 */
[----:B----4-:R-:W-:Y:S01]  /*3350*/  IMAD.IADD R45, R45, 0x1, R32 ;  /* 0x000000012d2d7824 */ /* 0x010fe200078e0220 */
[----:B------:R-:W-:Y:S01]  /*3360*/  SEL R34, R49, R35, !P3 ;  /* 0x0000002331227207 */ /* 0x000fe20005800000 */
[----:B------:R-:W-:Y:S01]  /*3370*/  IMAD.X R37, R37, 0x1, R49, P2 ;  /* 0x0000000125257824 */ /* 0x000fe200010e0631 */
[----:B------:R-:W-:Y:S01]  /*3380*/  ISETP.NE.AND P2, PT, R3, 0x3, PT ;  /* 0x000000030300780c */ /* 0x000fe20003f45270 */
[----:B------:R-:W1:Y:S01]  /*3390*/  LDS.64 R32, [UR4+0x60] ;  /* 0x00006004ff207984 */ /* 0x000e620008000a00 */
[----:B------:R-:W-:Y:S02]  /*33a0*/  SEL R44, R45, R44, !P3 ;  /* 0x0000002c2d2c7207 */ /* 0x000fe40005800000 */
[----:B------:R-:W-:Y:S01]  /*33b0*/  SEL R48, R47, R48, !P2 ;  /* 0x000000302f307207 */ /* 0x000fe20005000000 */
[----:B------:R-:W2:Y:S01]  /*33c0*/  LDS R35, [UR4+0x58] ;  /* 0x00005804ff237984 */ /* 0x000ea20008000800 */
[----:B------:R-:W-:-:S02]  /*33d0*/  SEL R45, R45, RZ, !P0 ;  /* 0x000000ff2d2d7207 */ /* 0x000fc40004000000 */
[C---:B-----5:R-:W-:Y:S02]  /*33e0*/  IADD3 R47, P3, PT, R30.reuse, R47, RZ ;  /* 0x0000002f1e2f7210 */ /* 0x060fe40007f7e0ff */
[----:B------:R-:W-:Y:S01]  /*33f0*/  ISETP.NE.U32.AND P0, PT, R30, RZ, PT ;  /* 0x000000ff1e00720c */ /* 0x000fe20003f05070 */
[----:B------:R-:W-:Y:S01]  /*3400*/  IMAD.IADD R45, R46, 0x1, R45 ;  /* 0x000000012e2d7824 */ /* 0x000fe200078e022d */
[----:B------:R-:W-:Y:S01]  /*3410*/  SEL R46, R37, R34, !P2 ;  /* 0x00000022252e7207 */ /* 0x000fe20005000000 */
[C---:B------:R-:W-:Y:S01]  /*3420*/  IMAD.X R49, R31.reuse, 0x1, R37, P3 ;  /* 0x000000011f317824 */ /* 0x040fe200018e0625 */
[----:B------:R-:W-:Y:S01]  /*3430*/  ISETP.NE.AND.EX P0, PT, R31, RZ, PT, P0 ;  /* 0x000000ff1f00720c */ /* 0x000fe20003f05300 */
[----:B------:R-:W-:Y:S01]  /*3440*/  LDS R34, [UR4+0x68] ;  /* 0x00006804ff227984 */ /* 0x000fe20008000800 */
[----:B------:R-:W-:Y:S02]  /*3450*/  ISETP.NE.U32.AND P6, PT, R6, RZ, PT ;  /* 0x000000ff0600720c */ /* 0x000fe40003fc5070 */
[C---:B------:R-:W-:Y:S01]  /*3460*/  SEL R36, R45.reuse, RZ, !P0 ;  /* 0x000000ff2d247207 */ /* 0x040fe20004000000 */
[----:B------:R-:W3:Y:S01]  /*3470*/  LDS.64 R30, [UR4+0x70] ;  /* 0x00007004ff1e7984 */ /* 0x000ee20008000a00 */
[----:B------:R-:W-:-:S02]  /*3480*/  SEL R44, R45, R44, !P2 ;  /* 0x0000002c2d2c7207 */ /* 0x000fc40005000000 */
[----:B------:R-:W-:Y:S01]  /*3490*/  ISETP.NE.AND.EX P6, PT, R7, RZ, PT, P6 ;  /* 0x000000ff0700720c */ /* 0x000fe20003fc5360 */
[----:B------:R-:W-:Y:S01]  /*34a0*/  IMAD.IADD R43, R43, 0x1, R36 ;  /* 0x000000012b2b7824 */ /* 0x000fe200078e0224 */
[----:B------:R-:W4:Y:S01]  /*34b0*/  LDS R37, [UR4+0x78] ;  /* 0x00007804ff257984 */ /* 0x000f220008000800 */
[----:B------:R-:W-:Y:S02]  /*34c0*/  ISETP.NE.U32.AND P0, PT, R28, RZ, PT ;  /* 0x000000ff1c00720c */ /* 0x000fe40003f05070 */
[----:B------:R-:W-:Y:S02]  /*34d0*/  ISETP.NE.AND P3, PT, R3, 0x6, PT ;  /* 0x000000060300780c */ /* 0x000fe40003f65270 */
[C---:B------:R-:W-:Y:S02]  /*34e0*/  SEL R44, R43.reuse, R44, !P5 ;  /* 0x0000002c2b2c7207 */ /* 0x040fe40006800000 */
[----:B------:R-:W-:Y:S02]  /*34f0*/  SEL R43, R43, RZ, !P6 ;  /* 0x000000ff2b2b7207 */ /* 0x000fe40007000000 */
[----:B------:R-:W-:-:S02]  /*3500*/  ISETP.NE.AND P2, PT, R3, 0x7, PT ;  /* 0x000000070300780c */ /* 0x000fc40003f45270 */
[----:B------:R-:W-:Y:S01]  /*3510*/  SEL R36, R47, R48, !P5 ;  /* 0x000000302f247207 */ /* 0x000fe20006800000 */
[----:B0-----:R-:W-:Y:S01]  /*3520*/  IMAD.IADD R43, R42, 0x1, R43 ;  /* 0x000000012a2b7824 */ /* 0x001fe200078e022b */
[----:B------:R-:W-:Y:S02]  /*3530*/  SEL R46, R49, R46, !P5 ;  /* 0x0000002e312e7207 */ /* 0x000fe40006800000 */
[----:B------:R-:W-:Y:S02]  /*3540*/  IADD3 R3, P5, PT, R6, R47, RZ ;  /* 0x0000002f06037210 */ /* 0x000fe40007fbe0ff */
[----:B------:R-:W-:Y:S02]  /*3550*/  ISETP.NE.AND.EX P0, PT, R29, RZ, PT, P0 ;  /* 0x000000ff1d00720c */ /* 0x000fe40003f05300 */
[----:B------:R-:W-:Y:S01]  /*3560*/  SEL R36, R3, R36, !P4 ;  /* 0x0000002403247207 */ /* 0x000fe20006000000 */
[----:B------:R-:W-:Y:S01]  /*3570*/  IMAD.X R45, R7, 0x1, R49, P5 ;  /* 0x00000001072d7824 */ /* 0x000fe200028e0631 */
[----:B------:R-:W-:-:S02]  /*3580*/  SEL R6, R43, RZ, !P0 ;  /* 0x000000ff2b067207 */ /* 0x000fc40004000000 */
[----:B------:R-:W-:Y:S02]  /*3590*/  IADD3 R7, P5, PT, R28, R3, RZ ;  /* 0x000000031c077210 */ /* 0x000fe40007fbe0ff */
[C---:B-1----:R-:W-:Y:S01]  /*35a0*/  ISETP.NE.U32.AND P0, PT, R32.reuse, RZ, PT ;  /* 0x000000ff2000720c */ /* 0x042fe20003f05070 */
[----:B--2---:R-:W-:Y:S01]  /*35b0*/  IMAD.IADD R35, R35, 0x1, R6 ;  /* 0x0000000123237824 */ /* 0x004fe200078e0206 */
[----:B------:R-:W-:Y:S01]  /*35c0*/  SEL R44, R43, R44, !P4 ;  /* 0x0000002c2b2c7207 */ /* 0x000fe20006000000 */
[----:B------:R-:W0:Y:S01]  /*35d0*/  SHFL.UP PT, R28, R5, 0x1, RZ ;  /* 0x04200000051c7989 */ /* 0x000e2200000e00ff */
[----:B------:R-:W-:Y:S01]  /*35e0*/  SEL R42, R45, R46, !P4 ;  /* 0x0000002e2d2a7207 */ /* 0x000fe20006000000 */
[----:B------:R-:W-:Y:S01]  /*35f0*/  IMAD.X R45, R29, 0x1, R45, P5 ;  /* 0x000000011d2d7824 */ /* 0x000fe200028e062d */
[----:B------:R-:W-:Y:S01]  /*3600*/  IADD3 R43, P4, PT, R32, R7, RZ ;  /* 0x00000007202b7210 */ /* 0x000fe20007f9e0ff */
[----:B------:R1:W2:Y:S01]  /*3610*/  SHFL.UP PT, R29, R4, 0x1, RZ ;  /* 0x04200000041d7989 */ /* 0x0002a200000e00ff */
[----:B------:R-:W-:-:S02]  /*3620*/  ISETP.NE.AND.EX P0, PT, R33, RZ, PT, P0 ;  /* 0x000000ff2100720c */ /* 0x000fc40003f05300 */
[----:B------:R-:W-:Y:S01]  /*3630*/  SEL R44, R35, R44, !P3 ;  /* 0x0000002c232c7207 */ /* 0x000fe20005800000 */
[----:B------:R-:W-:Y:S01]  /*3640*/  IMAD.X R33, R33, 0x1, R45, P4 ;  /* 0x0000000121217824 */ /* 0x000fe200020e062d */
[----:B------:R-:W-:Y:S01]  /*3650*/  SEL R35, R35, RZ, !P0 ;  /* 0x000000ff23237207 */ /* 0x000fe20004000000 */
[----:B------:R0:W0:Y:S01]  /*3660*/  SHFL.UP PT, R3, R41, 0x1, RZ ;  /* 0x0420000029037989 */ /* 0x00002200000e00ff */
[----:B------:R-:W-:Y:S02]  /*3670*/  ISETP.GE.U32.AND P4, PT, R40, 0x20, PT ;  /* 0x000000202800780c */ /* 0x000fe40003f86070 */
[----:B---3--:R-:W-:Y:S02]  /*3680*/  ISETP.NE.U32.AND P0, PT, R30, RZ, PT ;  /* 0x000000ff1e00720c */ /* 0x008fe40003f05070 */
[----:B------:R-:W-:Y:S01]  /*3690*/  SEL R6, R7, R36, !P3 ;  /* 0x0000002407067207 */ /* 0x000fe20005800000 */
[----:B------:R-:W-:Y:S01]  /*36a0*/  IMAD.IADD R7, R34, 0x1, R35 ;  /* 0x0000000122077824 */ /* 0x000fe200078e0223 */
[----:B------:R-:W-:-:S02]  /*36b0*/  ISETP.NE.AND.EX P0, PT, R31, RZ, PT, P0 ;  /* 0x000000ff1f00720c */ /* 0x000fc40003f05300 */
[----:B------:R-:W-:Y:S02]  /*36c0*/  SEL R32, R45, R42, !P3 ;  /* 0x0000002a2d207207 */ /* 0x000fe40005800000 */
[----:B------:R-:W-:Y:S02]  /*36d0*/  IADD3 R35, P3, PT, R30, R43, RZ ;  /* 0x0000002b1e237210 */ /* 0x000fe40007f7e0ff */
[----:B-1----:R-:W-:Y:S02]  /*36e0*/  SEL R4, R7, RZ, !P0 ;  /* 0x000000ff07047207 */ /* 0x002fe40004000000 */
[----:B------:R-:W-:Y:S01]  /*36f0*/  SEL R6, R43, R6, !P2 ;  /* 0x000000062b067207 */ /* 0x000fe20005000000 */
[----:B------:R-:W-:Y:S01]  /*3700*/  IMAD.X R36, R31, 0x1, R33, P3 ;  /* 0x000000011f247824 */ /* 0x000fe200018e0621 */
[----:B------:R-:W-:Y:S01]  /*3710*/  SEL R7, R7, R44, !P2 ;  /* 0x0000002c07077207 */ /* 0x000fe20005000000 */
[----:B----4-:R-:W-:Y:S01]  /*3720*/  IMAD.IADD R37, R37, 0x1, R4 ;  /* 0x0000000125257824 */ /* 0x010fe200078e0204 */
[----:B------:R-:W-:Y:S01]  /*3730*/  SEL R5, R33, R32, !P2 ;  /* 0x0000002021057207 */ /* 0x000fe20005000000 */
[----:B--2---:R-:W-:Y:S06]  /*3740*/  @!P4 BRA `(.L_x_974) ;  /* 0x00000000002cc947 */ /* 0x004fec0003800000 */
[----:B------:R-:W-:Y:S02]  /*3750*/  ISETP.NE.AND P1, PT, R38, RZ, PT ;  /* 0x000000ff2600720c */ /* 0x000fe40003f25270 */
[C---:B------:R-:W-:Y:S02]  /*3760*/  ISETP.NE.U32.AND P0, PT, R29.reuse, RZ, PT ;  /* 0x000000ff1d00720c */ /* 0x040fe40003f05070 */
[----:B------:R-:W-:Y:S02]  /*3770*/  SEL R29, R29, RZ, P1 ;  /* 0x000000ff1d1d7207 */ /* 0x000fe40000800000 */
[C---:B0-----:R-:W-:Y:S02]  /*3780*/  ISETP.NE.AND.EX P0, PT, R28.reuse, RZ, PT, P0 ;  /* 0x000000ff1c00720c */ /* 0x041fe40003f05300 */
[----:B------:R-:W-:Y:S02]  /*3790*/  SEL R28, R28, RZ, P1 ;  /* 0x000000ff1c1c7207 */ /* 0x000fe40000800000 */
[----:B------:R-:W-:-:S02]  /*37a0*/  SEL R4, R7, RZ, !P0 ;  /* 0x000000ff07047207 */ /* 0x000fc40004000000 */
[----:B------:R-:W-:-:S03]  /*37b0*/  IADD3 R29, P0, PT, R29, R6, RZ ;  /* 0x000000061d1d7210 */ /* 0x000fc60007f1e0ff */
[----:B------:R-:W-:Y:S02]  /*37c0*/  @P1 IMAD.IADD R7, R3, 0x1, R4 ;  /* 0x0000000103071824 */ /* 0x000fe400078e0204 */
[----:B------:R-:W-:Y:S02]  /*37d0*/  IMAD.X R28, R28, 0x1, R5, P0 ;  /* 0x000000011c1c7824 */ /* 0x000fe400000e0605 */
[----:B------:R-:W-:Y:S01]  /*37e0*/  IMAD.MOV.U32 R3, RZ, RZ, R7 ;  /* 0x000000ffff037224 */ /* 0x000fe200078e0007 */
[----:B------:R-:W-:Y:S06]  /*37f0*/  BRA `(.L_x_975) ;  /* 0x0000001000387947 */ /* 0x000fec0003800000 */
.L_x_974:
[----:B------:R-:W1:Y:S01]  /*3800*/  LDC.64 R30, c[0x0][0x3a8] ;  /* 0x0000ea00ff1e7b82 */ /* 0x000e620000000a00 */
[----:B------:R-:W2:Y:S01]  /*3810*/  LDCU UR5, c[0x0][0x370] ;  /* 0x00006e00ff0577ac */ /* 0x000ea20008000800 */
[----:B------:R-:W-:Y:S01]  /*3820*/  @!P1 IMAD.MOV.U32 R6, RZ, RZ, R35 ;  /* 0x000000ffff069224 */ /* 0x000fe200078e0023 */
[----:B------:R3:W-:Y:S01]  /*3830*/  @!P1 STS [UR4+0xd0], R37 ;  /* 0x0000d025ff009988 */ /* 0x0007e20008000804 */
[----:B------:R-:W-:Y:S01]  /*3840*/  @!P1 IMAD.MOV.U32 R7, RZ, RZ, R36 ;  /* 0x000000ffff079224 */ /* 0x000fe200078e0024 */
[----:B------:R-:W-:Y:S01]  /*3850*/  LOP3.LUT R32, RZ, R40, RZ, 0x33, !PT ;  /* 0x00000028ff207212 */ /* 0x000fe200078e33ff */
[----:B------:R-:W-:Y:S02]  /*3860*/  @!P1 IMAD.MOV.U32 R4, RZ, RZ, R37 ;  /* 0x000000ffff049224 */ /* 0x000fe400078e0025 */
[----:B------:R-:W-:Y:S01]  /*3870*/  @!P1 IMAD.MOV.U32 R5, RZ, RZ, 0x64 ;  /* 0x00000064ff059424 */ /* 0x000fe200078e00ff */
[----:B------:R3:W-:Y:S01]  /*3880*/  @!P1 STS.64 [UR4+0xc8], R6 ;  /* 0x0000c806ff009988 */ /* 0x0007e20008000a04 */
[----:B--2---:R-:W-:Y:S01]  /*3890*/  UISETP.GT.U32.AND UP0, UPT, UR5, 0x1f3, UPT ;  /* 0x000001f30500788c */ /* 0x004fe2000bf04070 */
[----:B-1----:R-:W-:-:S05]  /*38a0*/  IMAD.WIDE.U32 R30, R39, 0x10, R30 ;  /* 0x00000010271e7825 */ /* 0x002fca00078e001e */
[----:B------:R3:W-:Y:S03]  /*38b0*/  @!P1 ST.E.128.STRONG.GPU desc[UR8][R30.64+0x200], R4 ;  /* 0x000200041e009985 */ /* 0x0007e6000c10fd08 */
[----:B------:R-:W-:Y:S05]  /*38c0*/  BRA.U UP0, `(.L_x_976) ;  /* 0x0000000100087547 */ /* 0x000fea000b800000 */
[----:B------:R1:W-:Y:S06]  /*38d0*/  MEMBAR.SC.CTA ;  /* 0x0000000000007992 */ /* 0x0003ec0000000000 */
[----:B-1----:R-:W-:Y:S05]  /*38e0*/  BRA `(.L_x_977) ;  /* 0x0000000000087947 */ /* 0x002fea0003800000 */
.L_x_976:
[----:B------:R-:W-:Y:S05]  /*38f0*/  NANOSLEEP 0x1c2 ;  /* 0x000001c20000795d */ /* 0x000fea0003800000 */
[----:B------:R-:W-:Y:S01]  /*3900*/  NOP ;  /* 0x0000000000007918 */ /* 0x000fe20000000000 */
.L_x_977:
[----:B---3--:R-:W-:-:S07]  /*3910*/  IMAD.WIDE R30, R32, 0x10, R30 ;  /* 0x00000010201e7825 */ /* 0x008fce00078e021e */
.L_x_979:
[----:B------:R-:W2:Y:S01]  /*3920*/  LD.E.128.STRONG.GPU R4, desc[UR8][R30.64+0x200] ;  /* 0x000200081e047980 */ /* 0x000ea2000c10fd00 */
[----:B------:R-:W-:Y:S05]  /*3930*/  YIELD ;  /* 0x0000000000007946 */ /* 0x000fea0003800000 */
[----:B------:R-:W-:Y:S01]  /*3940*/  UMOV UR5, 0xffffffff ;  /* 0xffffffff00057882 */ /* 0x000fe20000000000 */
[----:B--2---:R-:W-:Y:S02]  /*3950*/  ISETP.NE.AND P0, PT, R5, 0x63, PT ;  /* 0x000000630500780c */ /* 0x004fe40003f05270 */
[----:B------:R-:W-:Y:S11]  /*3960*/  BRA.DIV UR5, `(.L_x_978) ;  /* 0x0000008e05687947 */ /* 0x000ff6000b800000 */
[----:B------:R-:W-:-:S13]  /*3970*/  VOTE.ANY P0, !P0 ;  /* 0x0000000000ff7806 */ /* 0x000fda0004000100 */
.L_x_1122:
[----:B------:R-:W-:Y:S05]  /*3980*/  @P0 BRA `(.L_x_979) ;  /* 0xfffffffc00e40947 */ /* 0x000fea000383ffff */
[----:B------:R-:W-:Y:S01]  /*3990*/  UMOV UR5, 0xffffffff ;  /* 0xffffffff00057882 */ /* 0x000fe20000000000 */
[----:B------:R-:W-:Y:S01]  /*39a0*/  ISETP.NE.AND P0, PT, R5, 0x65, PT ;  /* 0x000000650500780c */ /* 0x000fe20003f05270 */
[----:B0-----:R-:W-:Y:S02]  /*39b0*/  IMAD.MOV.U32 R41, RZ, RZ, R6 ;  /* 0x000000ffff297224 */ /* 0x001fe400078e0006 */
[----:B------:R-:W-:Y:S02]  /*39c0*/  IMAD.MOV.U32 R42, RZ, RZ, R7 ;  /* 0x000000ffff2a7224 */ /* 0x000fe400078e0007 */
[----:B------:R-:W-:Y:S01]  /*39d0*/  IMAD.MOV.U32 R40, RZ, RZ, R4 ;  /* 0x000000ffff287224 */ /* 0x000fe200078e0004 */
[----:B------:R-:W-:Y:S07]  /*39e0*/  BRA.DIV UR5, `(.L_x_980) ;  /* 0x0000008e056c7947 */ /* 0x000fee000b800000 */
[----:B------:R-:W0:Y:S01]  /*39f0*/  S2R R47, SR_GEMASK ;  /* 0x00000000002f7919 */ /* 0x000e220000003c00 */
[----:B------:R-:W-:-:S04]  /*3a00*/  VOTE.ANY R34, PT, !P0 ;  /* 0x0000000000227806 */ /* 0x000fc800040e0100 */
[----:B0-----:R-:W-:-:S05]  /*3a10*/  LOP3.LUT R34, R34, 0x80000000, R47, 0xec, !PT ;  /* 0x8000000022227812 */ /* 0x001fca00078eec2f */
[----:B------:R-:W-:-:S05]  /*3a20*/  VIADD R7, R34, 0xffffffff ;  /* 0xffffffff22077836 */ /* 0x000fca0000000000 */
[----:B------:R-:W-:-:S04]  /*3a30*/  LOP3.LUT R7, R34, R7, RZ, 0xc, !PT ;  /* 0x0000000722077212 */ /* 0x000fc800078e0cff */
[----:B------:R-:W0:Y:S02]  /*3a40*/  POPC R33, R7 ;  /* 0x0000000700217309 */ /* 0x000e240000000000 */
[----:B0-----:R0:W1:Y:S04]  /*3a50*/  SHFL.DOWN PT, R30, R41, 0x1, R33 ;  /* 0x08200000291e7989 */ /* 0x00106800000e0021 */
[----:B------:R0:W2:Y:S04]  /*3a60*/  SHFL.DOWN PT, R31, R42, 0x1, R33 ;  /* 0x082000002a1f7989 */ /* 0x0000a800000e0021 */
[----:B------:R0:W3:Y:S02]  /*3a70*/  SHFL.DOWN PT, R6, R40, 0x1, R33 ;  /* 0x0820000028067989 */ /* 0x0000e400000e0021 */
.L_x_1128:
[----:B------:R-:W-:Y:S01]  /*3a80*/  ISETP.GE.AND P2, PT, R38, R33, PT ;  /* 0x000000212600720c */ /* 0x000fe20003f46270 */
[----:B------:R-:W-:-:S12]  /*3a90*/  UMOV UR5, 0xffffffff ;  /* 0xffffffff00057882 */ /* 0x000fd80000000000 */
[----:B------:R-:W-:Y:S02]  /*3aa0*/  @!P2 ISETP.NE.U32.AND P0, PT, R41, RZ, PT ;  /* 0x000000ff2900a20c */ /* 0x000fe40003f05070 */
[----:B-1----:R-:W-:Y:S02]  /*3ab0*/  @!P2 IADD3 R30, P3, PT, R30, R41, RZ ;  /* 0x000000291e1ea210 */ /* 0x002fe40007f7e0ff */
[----:B------:R-:W-:-:S03]  /*3ac0*/  @!P2 ISETP.NE.AND.EX P0, PT, R42, RZ, PT, P0 ;  /* 0x000000ff2a00a20c */ /* 0x000fc60003f05300 */
[----:B0-----:R-:W-:Y:S02]  /*3ad0*/  @!P2 IMAD.MOV.U32 R41, RZ, RZ, R30 ;  /* 0x000000ffff29a224 */ /* 0x001fe400078e001e */
[----:B--2---:R-:W-:Y:S01]  /*3ae0*/  @!P2 IMAD.X R30, R31, 0x1, R42, P3 ;  /* 0x000000011f1ea824 */ /* 0x004fe200018e062a */
[----:B---3--:R-:W-:Y:S01]  /*3af0*/  @!P2 SEL R31, R6, RZ, !P0 ;  /* 0x000000ff061fa207 */ /* 0x008fe20004000000 */
[----:B------:R-:W-:Y:S06]  /*3b00*/  BRA.DIV UR5, `(.L_x_981) ;  /* 0x0000008e05987947 */ /* 0x000fec000b800000 */
.L_x_1131:
[----:B------:R-:W-:Y:S01]  /*3b10*/  UMOV UR5, 0xffffffff ;  /* 0xffffffff00057882 */ /* 0x000fe20000000000 */
[----:B------:R-:W-:Y:S02]  /*3b20*/  @!P2 IMAD.MOV.U32 R42, RZ, RZ, R30 ;  /* 0x000000ffff2aa224 */ /* 0x000fe400078e001e */
[----:B------:R-:W-:Y:S01]  /*3b30*/  @!P2 IMAD.IADD R40, R40, 0x1, R31 ;  /* 0x000000012828a824 */ /* 0x000fe200078e021f */
[----:B------:R-:W-:Y:S06]  /*3b40*/  BRA.DIV UR5, `(.L_x_982) ;  /* 0x0000008e05a87947 */ /* 0x000fec000b800000 */
[----:B------:R0:W1:Y:S04]  /*3b50*/  SHFL.DOWN PT, R30, R41, 0x2, R33 ;  /* 0x08400000291e7989 */ /* 0x00006800000e0021 */
[----:B------:R0:W2:Y:S04]  /*3b60*/  SHFL.DOWN PT, R31, R42, 0x2, R33 ;  /* 0x084000002a1f7989 */ /* 0x0000a800000e0021 */
[----:B------:R0:W3:Y:S02]  /*3b70*/  SHFL.DOWN PT, R6, R40, 0x2, R33 ;  /* 0x0840000028067989 */ /* 0x0000e400000e0021 */
.L_x_1136:
[----:B------:R-:W-:Y:S01]  /*3b80*/  VIADD R46, R38, 0x2 ;  /* 0x00000002262e7836 */ /* 0x000fe20000000000 */
[----:B------:R-:W-:-:S04]  /*3b90*/  UMOV UR5, 0xffffffff ;  /* 0xffffffff00057882 */ /* 0x000fc80000000000 */
[----:B------:R-:W-:-:S13]  /*3ba0*/  ISETP.GT.AND P2, PT, R46, R33, PT ;  /* 0x000000212e00720c */ /* 0x000fda0003f44270 */
[----:B------:R-:W-:Y:S02]  /*3bb0*/  @!P2 ISETP.NE.U32.AND P0, PT, R41, RZ, PT ;  /* 0x000000ff2900a20c */ /* 0x000fe40003f05070 */
[----:B-1----:R-:W-:Y:S02]  /*3bc0*/  @!P2 IADD3 R30, P3, PT, R30, R41, RZ ;  /* 0x000000291e1ea210 */ /* 0x002fe40007f7e0ff */
[----:B------:R-:W-:-:S03]  /*3bd0*/  @!P2 ISETP.NE.AND.EX P0, PT, R42, RZ, PT, P0 ;  /* 0x000000ff2a00a20c */ /* 0x000fc60003f05300 */
[----:B--2---:R-:W-:Y:S01]  /*3be0*/  @!P2 IMAD.X R43, R31, 0x1, R42, P3 ;  /* 0x000000011f2ba824 */ /* 0x004fe200018e062a */
[----:B---3--:R-:W-:Y:S01]  /*3bf0*/  @!P2 SEL R31, R6, RZ, !P0 ;  /* 0x000000ff061fa207 */ /* 0x008fe20004000000 */
[----:B------:R-:W-:Y:S08]  /*3c00*/  BRA.DIV UR5, `(.L_x_983) ;  /* 0x0000008e05cc7947 */ /* 0x000ff0000b800000 */
.L_x_1139:
[----:B------:R-:W-:Y:S01]  /*3c10*/  UMOV UR5, 0xffffffff ;  /* 0xffffffff00057882 */ /* 0x000fe20000000000 */
[----:B0-----:R-:W-:Y:S02]  /*3c20*/  @!P2 IMAD.MOV.U32 R41, RZ, RZ, R30 ;  /* 0x000000ffff29a224 */ /* 0x001fe400078e001e */
[----:B------:R-:W-:Y:S02]  /*3c30*/  @!P2 IMAD.MOV.U32 R42, RZ, RZ, R43 ;  /* 0x000000ffff2aa224 */ /* 0x000fe400078e002b */
[----:B------:R-:W-:Y:S01]  /*3c40*/  @!P2 IMAD.IADD R40, R40, 0x1, R31 ;  /* 0x000000012828a824 */ /* 0x000fe200078e021f */
[----:B------:R-:W-:Y:S06]  /*3c50*/  BRA.DIV UR5, `(.L_x_984) ;  /* 0x0000008e05d87947 */ /* 0x000fec000b800000 */
[----:B------:R0:W1:Y:S04]  /*3c60*/  SHFL.DOWN PT, R30, R41, 0x4, R33 ;  /* 0x08800000291e7989 */ /* 0x00006800000e0021 */
[----:B------:R0:W2:Y:S04]  /*3c70*/  SHFL.DOWN PT, R31, R42, 0x4, R33 ;  /* 0x088000002a1f7989 */ /* 0x0000a800000e0021 */
[----:B------:R0:W3:Y:S02]  /*3c80*/  SHFL.DOWN PT, R6, R40, 0x4, R33 ;  /* 0x0880000028067989 */ /* 0x0000e400000e0021 */
.L_x_1144:
        /* <DEDUP_REMOVED lines=9> */
.L_x_1147:
        /* <DEDUP_REMOVED lines=8> */
.L_x_1152:
        /* <DEDUP_REMOVED lines=9> */
.L_x_1155:
        /* <DEDUP_REMOVED lines=8> */
.L_x_1160:
[----:B------:R-:W-:Y:S01]  /*3eb0*/  VIADD R43, R38, 0x10 ;  /* 0x00000010262b7836 */ /* 0x000fe20000000000 */
[----:B------:R-:W4:Y:S01]  /*3ec0*/  LDC.64 R30, c[0x0][0x3a8] ;  /* 0x0000ea00ff1e7b82 */ /* 0x000f220000000a00 */
[----:B------:R-:W-:Y:S01]  /*3ed0*/  UMOV UR5, 0xffffffff ;  /* 0xffffffff00057882 */ /* 0x000fe20000000000 */
[----:B------:R-:W-:Y:S02]  /*3ee0*/  ISETP.NE.AND P0, PT, R5, 0x65, PT ;  /* 0x000000650500780c */ /* 0x000fe40003f05270 */
[----:B------:R-:W-:-:S13]  /*3ef0*/  ISETP.GT.AND P3, PT, R43, R33, PT ;  /* 0x000000212b00720c */ /* 0x000fda0003f64270 */
[----:B------:R-:W-:Y:S02]  /*3f00*/  @!P3 ISETP.NE.U32.AND P2, PT, R41, RZ, PT ;  /* 0x000000ff2900b20c */ /* 0x000fe40003f45070 */
[----:B-1----:R-:W-:Y:S02]  /*3f10*/  @!P3 IADD3 R48, P4, PT, R48, R41, RZ ;  /* 0x000000293030b210 */ /* 0x002fe40007f9e0ff */
[----:B------:R-:W-:Y:S02]  /*3f20*/  @!P3 ISETP.NE.AND.EX P2, PT, R42, RZ, PT, P2 ;  /* 0x000000ff2a00b20c */ /* 0x000fe40003f45320 */
[----:B----4-:R-:W-:Y:S01]  /*3f30*/  IADD3 R30, P5, PT, R30, 0x200, RZ ;  /* 0x000002001e1e7810 */ /* 0x010fe20007fbe0ff */
[----:B--2---:R-:W-:Y:S01]  /*3f40*/  @!P3 IMAD.X R49, R49, 0x1, R42, P4 ;  /* 0x000000013131b824 */ /* 0x004fe200020e062a */
[----:B---3--:R-:W-:Y:S01]  /*3f50*/  @!P3 SEL R5, R6, RZ, !P2 ;  /* 0x000000ff0605b207 */ /* 0x008fe20005000000 */
[----:B------:R-:W-:Y:S10]  /*3f60*/  BRA.DIV UR5, `(.L_x_989) ;  /* 0x0000009205507947 */ /* 0x000ff4000b800000 */
.L_x_1163:
[----:B------:R-:W-:Y:S01]  /*3f70*/  UMOV UR5, 0xffffffff ;  /* 0xffffffff00057882 */ /* 0x000fe20000000000 */
[----:B0-----:R-:W-:Y:S02]  /*3f80*/  @!P3 IMAD.MOV.U32 R42, RZ, RZ, R49 ;  /* 0x000000ffff2ab224 */ /* 0x001fe400078e0031 */
[----:B------:R-:W-:Y:S02]  /*3f90*/  @!P3 IMAD.MOV.U32 R41, RZ, RZ, R48 ;  /* 0x000000ffff29b224 */ /* 0x000fe400078e0030 */
[----:B------:R-:W-:Y:S02]  /*3fa0*/  @!P3 IMAD.IADD R40, R40, 0x1, R5 ;  /* 0x000000012828b824 */ /* 0x000fe400078e0205 */
[----:B------:R-:W-:Y:S02]  /*3fb0*/  IMAD.X R31, RZ, RZ, R31, P5 ;  /* 0x000000ffff1f7224 */ /* 0x000fe400028e061f */
[----:B------:R-:W-:Y:S01]  /*3fc0*/  IMAD.IADD R49, R32, 0x1, R39 ;  /* 0x0000000120317824 */ /* 0x000fe200078e0227 */
[----:B------:R-:W-:Y:S06]  /*3fd0*/  BRA.DIV UR5, `(.L_x_990) ;  /* 0x0000009205547947 */ /* 0x000fec000b800000 */
[----:B------:R-:W-:-:S13]  /*3fe0*/  VOTE.ALL P0, P0 ;  /* 0x0000000000ff7806 */ /* 0x000fda0000000000 */
.L_x_1166:
[----:B------:R-:W-:Y:S05]  /*3ff0*/  @!P0 BRA `(.L_x_991) ;  /* 0x0000000400b48947 */ /* 0x000fea0003800000 */
.L_x_1005:
[----:B------:R-:W-:-:S07]  /*4000*/  IMAD.WIDE R32, R49, 0x10, R30 ;  /* 0x0000001031207825 */ /* 0x000fce00078e021e */
.L_x_993:
[----:B------:R-:W2:Y:S01]  /*4010*/  LD.E.128.STRONG.GPU R4, desc[UR8][R32.64+-0x200] ;  /* 0xfffe000820047980 */ /* 0x000ea2000c10fd00 */
[----:B------:R-:W-:Y:S05]  /*4020*/  YIELD ;  /* 0x0000000000007946 */ /* 0x000fea0003800000 */
[----:B------:R-:W-:Y:S01]  /*4030*/  UMOV UR5, 0xffffffff ;  /* 0xffffffff00057882 */ /* 0x000fe20000000000 */
[----:B--2---:R-:W-:Y:S02]  /*4040*/  ISETP.NE.AND P0, PT, R5, 0x63, PT ;  /* 0x000000630500780c */ /* 0x004fe40003f05270 */
[----:B------:R-:W-:Y:S11]  /*4050*/  BRA.DIV UR5, `(.L_x_992) ;  /* 0x0000009205587947 */ /* 0x000ff6000b800000 */
[----:B------:R-:W-:-:S13]  /*4060*/  VOTE.ANY P0, !P0 ;  /* 0x0000000000ff7806 */ /* 0x000fda0004000100 */
.L_x_1169:
[----:B------:R-:W-:Y:S05]  /*4070*/  @P0 BRA `(.L_x_993) ;  /* 0xfffffffc00e40947 */ /* 0x000fea000383ffff */
[----:B------:R-:W-:Y:S01]  /*4080*/  UMOV UR5, 0xffffffff ;  /* 0xffffffff00057882 */ /* 0x000fe20000000000 */
[----:B------:R-:W-:Y:S01]  /*4090*/  ISETP.NE.AND P0, PT, R5, 0x65, PT ;  /* 0x000000650500780c */ /* 0x000fe20003f05270 */
[----:B------:R-:W-:Y:S02]  /*40a0*/  IMAD.MOV.U32 R32, RZ, RZ, R6 ;  /* 0x000000ffff207224 */ /* 0x000fe400078e0006 */
[----:B------:R-:W-:Y:S02]  /*40b0*/  IMAD.MOV.U32 R51, RZ, RZ, R7 ;  /* 0x000000ffff337224 */ /* 0x000fe400078e0007 */
[----:B------:R-:W-:Y:S01]  /*40c0*/  IMAD.MOV.U32 R48, RZ, RZ, R4 ;  /* 0x000000ffff307224 */ /* 0x000fe200078e0004 */
[----:B------:R-:W-:Y:S07]  /*40d0*/  BRA.DIV UR5, `(.L_x_994) ;  /* 0x00000092055c7947 */ /* 0x000fee000b800000 */
[----:B------:R-:W-:-:S04]  /*40e0*/  VOTE.ANY R34, PT, !P0 ;  /* 0x0000000000227806 */ /* 0x000fc800040e0100 */
[----:B------:R-:W-:-:S05]  /*40f0*/  LOP3.LUT R34, R34, 0x80000000, R47, 0xec, !PT ;  /* 0x8000000022227812 */ /* 0x000fca00078eec2f */
[----:B------:R-:W-:-:S05]  /*4100*/  VIADD R7, R34, 0xffffffff ;  /* 0xffffffff22077836 */ /* 0x000fca0000000000 */
[----:B------:R-:W-:-:S04]  /*4110*/  LOP3.LUT R7, R34, R7, RZ, 0xc, !PT ;  /* 0x0000000722077212 */ /* 0x000fc800078e0cff */
[----:B------:R-:W0:Y:S02]  /*4120*/  POPC R33, R7 ;  /* 0x0000000700217309 */ /* 0x000e240000000000 */
[----:B0-----:R0:W1:Y:S04]  /*4130*/  SHFL.DOWN PT, R53, R32, 0x1, R33 ;  /* 0x0820000020357989 */ /* 0x00106800000e0021 */
[----:B------:R0:W2:Y:S04]  /*4140*/  SHFL.DOWN PT, R50, R51, 0x1, R33 ;  /* 0x0820000033327989 */ /* 0x0000a800000e0021 */
[----:B------:R0:W3:Y:S02]  /*4150*/  SHFL.DOWN PT, R52, R48, 0x1, R33 ;  /* 0x0820000030347989 */ /* 0x0000e400000e0021 */
.L_x_1175:
[----:B------:R-:W-:Y:S01]  /*4160*/  ISETP.GE.AND P2, PT, R38, R33, PT ;  /* 0x000000212600720c */ /* 0x000fe20003f46270 */
[----:B------:R-:W-:-:S12]  /*4170*/  UMOV UR5, 0xffffffff ;  /* 0xffffffff00057882 */ /* 0x000fd80000000000 */
[----:B-1----:R-:W-:Y:S02]  /*4180*/  @!P2 IADD3 R53, P3, PT, R53, R32, RZ ;  /* 0x000000203535a210 */ /* 0x002fe40007f7e0ff */
[----:B------:R-:W-:-:S03]  /*4190*/  @!P2 ISETP.NE.U32.AND P0, PT, R32, RZ, PT ;  /* 0x000000ff2000a20c */ /* 0x000fc60003f05070 */
[----:B0-----:R-:W-:Y:S01]  /*41a0*/  @!P2 IMAD.MOV.U32 R32, RZ, RZ, R53 ;  /* 0x000000ffff20a224 */ /* 0x001fe200078e0035 */
[----:B------:R-:W-:Y:S09]  /*41b0*/  BRA.DIV UR5, `(.L_x_995) ;  /* 0x0000009205987947 */ /* 0x000ff2000b800000 */
.L_x_1178:
[----:B------:R-:W-:Y:S01]  /*41c0*/  @!P2 ISETP.NE.AND.EX P0, PT, R51, RZ, PT, P0 ;  /* 0x000000ff3300a20c */ /* 0x000fe20003f05300 */
[----:B------:R-:W-:Y:S01]  /*41d0*/  UMOV UR5, 0xffffffff ;  /* 0xffffffff00057882 */ /* 0x000fe20000000000 */
[----:B--2---:R-:W-:Y:S02]  /*41e0*/  @!P2 IMAD.X R50, R50, 0x1, R51, P3 ;  /* 0x000000013232a824 */ /* 0x004fe400018e0633 */
[----:B---3--:R-:W-:Y:S02]  /*41f0*/  @!P2 SEL R7, R52, RZ, !P0 ;  /* 0x000000ff3407a207 */ /* 0x008fe40004000000 */
[----:B------:R-:W-:-:S03]  /*4200*/  @!P2 IMAD.MOV.U32 R51, RZ, RZ, R50 ;  /* 0x000000ffff33a224 */ /* 0x000fc600078e0032 */
[----:B------:R-:W-:Y:S01]  /*4210*/  @!P2 IMAD.IADD R48, R48, 0x1, R7 ;  /* 0x000000013030a824 */ /* 0x000fe200078e0207 */
[----:B------:R-:W-:Y:S06]  /*4220*/  BRA.DIV UR5, `(.L_x_996) ;  /* 0x00000092059c7947 */ /* 0x000fec000b800000 */
[----:B------:R0:W1:Y:S04]  /*4230*/  SHFL.DOWN PT, R53, R32, 0x2, R33 ;  /* 0x0840000020357989 */ /* 0x00006800000e0021 */
[----:B------:R0:W2:Y:S04]  /*4240*/  SHFL.DOWN PT, R50, R51, 0x2, R33 ;  /* 0x0840000033327989 */ /* 0x0000a800000e0021 */
[----:B------:R0:W3:Y:S02]  /*4250*/  SHFL.DOWN PT, R52, R48, 0x2, R33 ;  /* 0x0840000030347989 */ /* 0x0000e400000e0021 */
.L_x_1183:
[----:B------:R-:W-:Y:S01]  /*4260*/  ISETP.GT.AND P2, PT, R46, R33, PT ;  /* 0x000000212e00720c */ /* 0x000fe20003f44270 */
[----:B------:R-:W-:-:S12]  /*4270*/  UMOV UR5, 0xffffffff ;  /* 0xffffffff00057882 */ /* 0x000fd80000000000 */
[----:B-1----:R-:W-:Y:S02]  /*4280*/  @!P2 IADD3 R53, P3, PT, R53, R32, RZ ;  /* 0x000000203535a210 */ /* 0x002fe40007f7e0ff */
[----:B------:R-:W-:-:S03]  /*4290*/  @!P2 ISETP.NE.U32.AND P0, PT, R32, RZ, PT ;  /* 0x000000ff2000a20c */ /* 0x000fc60003f05070 */
[----:B0-----:R-:W-:Y:S01]  /*42a0*/  @!P2 IMAD.MOV.U32 R32, RZ, RZ, R53 ;  /* 0x000000ffff20a224 */ /* 0x001fe200078e0035 */
[----:B------:R-:W-:Y:S09]  /*42b0*/  BRA.DIV UR5, `(.L_x_997) ;  /* 0x0000009205d07947 */ /* 0x000ff2000b800000 */
.L_x_1186:
        /* <DEDUP_REMOVED lines=10> */
.L_x_1191:
[----:B------:R-:W-:Y:S01]  /*4360*/  ISETP.GT.AND P2, PT, R45, R33, PT ;  /* 0x000000212d00720c */ /* 0x000fe20003f44270 */
[----:B------:R-:W-:-:S12]  /*4370*/  UMOV UR5, 0xffffffff ;  /* 0xffffffff00057882 */ /* 0x000fd80000000000 */
[----:B-1----:R-:W-:Y:S02]  /*4380*/  @!P2 IADD3 R53, P3, PT, R53, R32, RZ ;  /* 0x000000203535a210 */ /* 0x002fe40007f7e0ff */
[----:B------:R-:W-:-:S03]  /*4390*/  @!P2 ISETP.NE.U32.AND P0, PT, R32, RZ, PT ;  /* 0x000000ff2000a20c */ /* 0x000fc60003f05070 */
[----:B0-----:R-:W-:Y:S01]  /*43a0*/  @!P2 IMAD.MOV.U32 R32, RZ, RZ, R53 ;  /* 0x000000ffff20a224 */ /* 0x001fe200078e0035 */
[----:B------:R-:W-:Y:S09]  /*43b0*/  BRA.DIV UR5, `(.L_x_999) ;  /* 0x0000009605087947 */ /* 0x000ff2000b800000 */
.L_x_1194:
        /* <DEDUP_REMOVED lines=10> */
.L_x_1199:
[----:B------:R-:W-:Y:S01]  /*4460*/  ISETP.GT.AND P2, PT, R44, R33, PT ;  /* 0x000000212c00720c */ /* 0x000fe20003f44270 */
[----:B------:R-:W-:-:S12]  /*4470*/  UMOV UR5, 0xffffffff ;  /* 0xffffffff00057882 */ /* 0x000fd80000000000 */
[----:B-1----:R-:W-:Y:S02]  /*4480*/  @!P2 IADD3 R53, P3, PT, R53, R32, RZ ;  /* 0x000000203535a210 */ /* 0x002fe40007f7e0ff */
[----:B------:R-:W-:-:S03]  /*4490*/  @!P2 ISETP.NE.U32.AND P0, PT, R32, RZ, PT ;  /* 0x000000ff2000a20c */ /* 0x000fc60003f05070 */
[----:B0-----:R-:W-:Y:S01]  /*44a0*/  @!P2 IMAD.MOV.U32 R32, RZ, RZ, R53 ;  /* 0x000000ffff20a224 */ /* 0x001fe200078e0035 */
[----:B------:R-:W-:Y:S09]  /*44b0*/  BRA.DIV UR5, `(.L_x_1001) ;  /* 0x0000009605407947 */ /* 0x000ff2000b800000 */
.L_x_1202:
        /* <DEDUP_REMOVED lines=10> */
.L_x_1207:
[----:B------:R-:W-:Y:S01]  /*4560*/  ISETP.GT.AND P4, PT, R43, R33, PT ;  /* 0x000000212b00720c */ /* 0x000fe20003f84270 */
[----:B------:R-:W-:Y:S01]  /*4570*/  UMOV UR5, 0xffffffff ;  /* 0xffffffff00057882 */ /* 0x000fe20000000000 */
[----:B------:R-:W-:-:S11]  /*4580*/  ISETP.NE.AND P0, PT, R5, 0x65, PT ;  /* 0x000000650500780c */ /* 0x000fd60003f05270 */
[----:B------:R-:W-:Y:S02]  /*4590*/  @!P4 ISETP.NE.U32.AND P2, PT, R32, RZ, PT ;  /* 0x000000ff2000c20c */ /* 0x000fe40003f45070 */
[----:B-1----:R-:W-:Y:S02]  /*45a0*/  @!P4 IADD3 R53, P5, PT, R53, R32, RZ ;  /* 0x000000203535c210 */ /* 0x002fe40007fbe0ff */
[----:B------:R-:W-:-:S03]  /*45b0*/  @!P4 ISETP.NE.AND.EX P2, PT, R51, RZ, PT, P2 ;  /* 0x000000ff3300c20c */ /* 0x000fc60003f45320 */
[----:B0-----:R-:W-:Y:S01]  /*45c0*/  @!P4 IMAD.MOV.U32 R32, RZ, RZ, R53 ;  /* 0x000000ffff20c224 */ /* 0x001fe200078e0035 */
[----:B---3--:R-:W-:Y:S01]  /*45d0*/  @!P4 SEL R5, R6, RZ, !P2 ;  /* 0x000000ff0605c207 */ /* 0x008fe20005000000 */
[----:B--2---:R-:W-:Y:S01]  /*45e0*/  @!P4 IMAD.X R50, R50, 0x1, R51, P5 ;  /* 0x000000013232c824 */ /* 0x004fe200028e0633 */
[C---:B------:R-:W-:Y:S02]  /*45f0*/  ISETP.NE.U32.AND P2, PT, R41.reuse, RZ, PT ;  /* 0x000000ff2900720c */ /* 0x040fe40003f45070 */
[----:B------:R-:W-:Y:S01]  /*4600*/  IADD3 R41, P3, PT, R41, R32, RZ ;  /* 0x0000002029297210 */ /* 0x000fe20007f7e0ff */
[----:B------:R-:W-:Y:S01]  /*4610*/  @!P4 IMAD.IADD R48, R48, 0x1, R5 ;  /* 0x000000013030c824 */ /* 0x000fe200078e0205 */
[----:B------:R-:W-:Y:S01]  /*4620*/  ISETP.NE.AND.EX P2, PT, R42, RZ, PT, P2 ;  /* 0x000000ff2a00720c */ /* 0x000fe20003f45320 */
[----:B------:R-:W-:-:S03]  /*4630*/  @!P4 IMAD.MOV.U32 R51, RZ, RZ, R50 ;  /* 0x000000ffff33c224 */ /* 0x000fc600078e0032 */
[----:B------:R-:W-:Y:S01]  /*4640*/  SEL R5, R48, RZ, !P2 ;  /* 0x000000ff30057207 */ /* 0x000fe20005000000 */
[----:B------:R-:W-:Y:S08]  /*4650*/  BRA.DIV UR5, `(.L_x_1003) ;  /* 0x00000096054c7947 */ /* 0x000ff0000b800000 */
.L_x_1210:
[----:B------:R-:W-:Y:S01]  /*4660*/  UMOV UR5, 0xffffffff ;  /* 0xffffffff00057882 */ /* 0x000fe20000000000 */
[----:B------:R-:W-:Y:S02]  /*4670*/  IMAD.X R42, R42, 0x1, R51, P3 ;  /* 0x000000012a2a7824 */ /* 0x000fe400018e0633 */
[----:B------:R-:W-:Y:S02]  /*4680*/  IMAD.IADD R40, R5, 0x1, R40 ;  /* 0x0000000105287824 */ /* 0x000fe400078e0228 */
[----:B------:R-:W-:Y:S01]  /*4690*/  VIADD R49, R49, 0xffffffe0 ;  /* 0xffffffe031317836 */ /* 0x000fe20000000000 */
[----:B------:R-:W-:Y:S06]  /*46a0*/  BRA.DIV UR5, `(.L_x_1004) ;  /* 0x0000009605587947 */ /* 0x000fec000b800000 */
[----:B------:R-:W-:-:S13]  /*46b0*/  VOTE.ALL P0, P0 ;  /* 0x0000000000ff7806 */ /* 0x000fda0000000000 */
.L_x_1213:
[----:B------:R-:W-:Y:S05]  /*46c0*/  @P0 BRA `(.L_x_1005) ;  /* 0xfffffff8004c0947 */ /* 0x000fea000383ffff */
.L_x_991:
[----:B------:R-:W-:Y:S01]  /*46d0*/  ISETP.NE.AND P2, PT, R38, RZ, PT ;  /* 0x000000ff2600720c */ /* 0x000fe20003f45270 */
[----:B------:R-:W-:Y:S01]  /*46e0*/  BSSY.RECONVERGENT B0, `(.L_x_1006) ;  /* 0x000001a000007945 */ /* 0x000fe20003800200 */
[----:B------:R-:W-:Y:S02]  /*46f0*/  IMAD.MOV.U32 R30, RZ, RZ, R41 ;  /* 0x000000ffff1e7224 */ /* 0x000fe400078e0029 */
[----:B------:R-:W-:-:S09]  /*4700*/  IMAD.MOV.U32 R31, RZ, RZ, R42 ;  /* 0x000000ffff1f7224 */ /* 0x000fd200078e002a */
[----:B------:R-:W0:Y:S01]  /*4710*/  @!P2 S2R R5, SR_CgaCtaId ;  /* 0x000000000005a919 */ /* 0x000e220000008800 */
[----:B------:R-:W-:-:S04]  /*4720*/  @!P2 MOV R4, 0x400 ;  /* 0x000004000004a802 */ /* 0x000fc80000000f00 */
[----:B0-----:R-:W-:Y:S01]  /*4730*/  @!P2 LEA R43, R5, R4, 0x18 ;  /* 0x00000004052ba211 */ /* 0x001fe200078ec0ff */
[----:B------:R-:W-:Y:S06]  /*4740*/  @P1 BRA `(.L_x_1007) ;  /* 0x00000000004c1947 */ /* 0x000fec0003800000 */
[----:B------:R-:W0:Y:S01]  /*4750*/  S2UR UR6, SR_CgaCtaId ;  /* 0x00000000000679c3 */ /* 0x000e220000008800 */
[----:B------:R-:W-:Y:S01]  /*4760*/  ISETP.NE.U32.AND P0, PT, R35, RZ, PT ;  /* 0x000000ff2300720c */ /* 0x000fe20003f05070 */
[----:B------:R-:W-:Y:S01]  /*4770*/  UMOV UR5, 0x400 ;  /* 0x0000040000057882 */ /* 0x000fe20000000000 */
[----:B------:R-:W-:Y:S02]  /*4780*/  IADD3 R35, P1, PT, R30, R35, RZ ;  /* 0x000000231e237210 */ /* 0x000fe40007f3e0ff */
[----:B------:R-:W-:-:S03]  /*4790*/  ISETP.NE.AND.EX P0, PT, R36, RZ, PT, P0 ;  /* 0x000000ff2400720c */ /* 0x000fc60003f05300 */
[----:B------:R-:W1:Y:S01]  /*47a0*/  LDC.64 R4, c[0x0][0x3a8] ;  /* 0x0000ea00ff047b82 */ /* 0x000e620000000a00 */
[----:B------:R-:W-:Y:S01]  /*47b0*/  SEL R6, R40, RZ, !P0 ;  /* 0x000000ff28067207 */ /* 0x000fe20004000000 */
[----:B------:R-:W-:-:S04]  /*47c0*/  IMAD.X R7, R31, 0x1, R36, P1 ;  /* 0x000000011f077824 */ /* 0x000fc800008e0624 */
[----:B------:R-:W-:Y:S02]  /*47d0*/  IMAD.IADD R37, R37, 0x1, R6 ;  /* 0x0000000125257824 */ /* 0x000fe400078e0206 */
[----:B------:R-:W-:Y:S01]  /*47e0*/  IMAD.MOV.U32 R6, RZ, RZ, R35 ;  /* 0x000000ffff067224 */ /* 0x000fe200078e0023 */
[----:B0-----:R-:W-:Y:S01]  /*47f0*/  ULEA UR5, UR6, UR5, 0x18 ;  /* 0x0000000506057291 */ /* 0x001fe2000f8ec0ff */
[----:B-1----:R-:W-:-:S04]  /*4800*/  IMAD.WIDE.U32 R32, R39, 0x10, R4 ;  /* 0x0000001027207825 */ /* 0x002fc800078e0004 */
[----:B------:R-:W-:Y:S02]  /*4810*/  IMAD.MOV.U32 R4, RZ, RZ, R37 ;  /* 0x000000ffff047224 */ /* 0x000fe400078e0025 */
[----:B------:R-:W-:-:S05]  /*4820*/  IMAD.MOV.U32 R5, RZ, RZ, 0x65 ;  /* 0x00000065ff057424 */ /* 0x000fca00078e00ff */
[----:B------:R0:W-:Y:S04]  /*4830*/  ST.E.128.STRONG.GPU desc[UR8][R32.64+0x200], R4 ;  /* 0x0002000420007985 */ /* 0x0001e8000c10fd08 */
[----:B------:R0:W-:Y:S04]  /*4840*/  STS.64 [UR5+0xb8], R6 ;  /* 0x0000b806ff007988 */ /* 0x0001e80008000a05 */
[----:B------:R0:W-:Y:S04]  /*4850*/  STS [UR5+0xc0], R37 ;  /* 0x0000c025ff007988 */ /* 0x0001e80008000805 */
[----:B------:R0:W-:Y:S04]  /*4860*/  STS.64 [UR5+0xa8], R30 ;  /* 0x0000a81eff007988 */ /* 0x0001e80008000a05 */
[----:B------:R0:W-:Y:S02]  /*4870*/  STS [UR5+0xb0], R40 ;  /* 0x0000b028ff007988 */ /* 0x0001e40008000805 */
.L_x_1007:
[----:B------:R-:W-:Y:S05]  /*4880*/  BSYNC.RECONVERGENT B0 ;  /* 0x0000000000007941 */ /* 0x000fea0003800200 */
.L_x_1006:
[----:B------:R1:W-:Y:S01]  /*4890*/  @!P2 STS.64 [R43+0x88], R30 ;  /* 0x0000881e2b00a388 */ /* 0x0003e20000000a00 */
[----:B------:R-:W-:Y:S02]  /*48a0*/  @!P2 IMAD.MOV.U32 R29, RZ, RZ, R30 ;  /* 0x000000ffff1da224 */ /* 0x000fe400078e001e */
[----:B------:R-:W-:Y:S01]  /*48b0*/  @!P2 IMAD.MOV.U32 R28, RZ, RZ, R31 ;  /* 0x000000ffff1ca224 */ /* 0x000fe200078e001f */
[----:B------:R1:W-:Y:S01]  /*48c0*/  @!P2 STS [R43+0x90], R40 ;  /* 0x000090282b00a388 */ /* 0x0003e20000000800 */
[----:B------:R-:W-:-:S07]  /*48d0*/  @!P2 IMAD.MOV.U32 R3, RZ, RZ, R40 ;  /* 0x000000ffff03a224 */ /* 0x000fce00078e0028 */
.L_x_975:
[----:B0-----:R-:W0:Y:S01]  /*48e0*/  S2R R33, SR_TID.X ;  /* 0x0000000000217919 */ /* 0x001e220000002100 */
[----:B------:R-:W-:Y:S05]  /*48f0*/  WARPSYNC.ALL ;  /* 0x0000000000007948 */ /* 0x000fea0003800000 */
[----:B------:R-:W-:Y:S01]  /*4900*/  BAR.SYNC.DEFER_BLOCKING 0x0 ;  /* 0x0000000000007b1d */ /* 0x000fe20000010000 */
[----:B------:R-:W-:-:S05]  /*4910*/  ISETP.NE.AND P1, PT, R2, R8, PT ;  /* 0x000000080200720c */ /* 0x000fca0003f25270 */
[----:B------:R-:W-:Y:S01]  /*4920*/  BSSY.RECONVERGENT B0, `(.L_x_1008) ;  /* 0x000000e000007945 */ /* 0x000fe20003800200 */
[----:B0-----:R-:W-:-:S13]  /*4930*/  ISETP.NE.AND P0, PT, R33, RZ, PT ;  /* 0x000000ff2100720c */ /* 0x001fda0003f05270 */
[----:B------:R-:W-:Y:S05]  /*4940*/  @!P0 BRA `(.L_x_1009) ;  /* 0x00000000002c8947 */ /* 0x000fea0003800000 */
[----:B------:R-:W0:Y:S01]  /*4950*/  S2UR UR6, SR_CgaCtaId ;  /* 0x00000000000679c3 */ /* 0x000e220000008800 */
[----:B------:R-:W-:Y:S01]  /*4960*/  UMOV UR5, 0x400 ;  /* 0x0000040000057882 */ /* 0x000fe20000000000 */
[----:B------:R-:W-:-:S04]  /*4970*/  ISETP.NE.U32.AND P0, PT, R29, RZ, PT ;  /* 0x000000ff1d00720c */ /* 0x000fc80003f05070 */
[----:B------:R-:W-:Y:S01]  /*4980*/  ISETP.NE.AND.EX P0, PT, R28, RZ, PT, P0 ;  /* 0x000000ff1c00720c */ /* 0x000fe20003f05300 */
[----:B0-----:R-:W-:-:S09]  /*4990*/  ULEA UR5, UR6, UR5, 0x18 ;  /* 0x0000000506057291 */ /* 0x001fd2000f8ec0ff */
[----:B------:R-:W0:Y:S04]  /*49a0*/  LDS.64 R4, [UR5+0x88] ;  /* 0x00008805ff047984 */ /* 0x000e280008000a00 */
[----:B------:R-:W2:Y:S01]  /*49b0*/  LDS R6, [UR5+0x90] ;  /* 0x00009005ff067984 */ /* 0x000ea20008000800 */
[----:B0-----:R-:W-:Y:S02]  /*49c0*/  IADD3 R29, P2, PT, R4, R29, RZ ;  /* 0x0000001d041d7210 */ /* 0x001fe40007f5e0ff */
[----:B--2---:R-:W-:-:S03]  /*49d0*/  SEL R6, R6, RZ, !P0 ;  /* 0x000000ff06067207 */ /* 0x004fc60004000000 */
[----:B------:R-:W-:Y:S02]  /*49e0*/  IMAD.X R28, R5, 0x1, R28, P2 ;  /* 0x00000001051c7824 */ /* 0x000fe400010e061c */
[----:B------:R-:W-:-:S07]  /*49f0*/  IMAD.IADD R3, R3, 0x1, R6 ;  /* 0x0000000103037824 */ /* 0x000fce00078e0206 */
.L_x_1009:
[----:B------:R-:W-:Y:S05]  /*4a00*/  BSYNC.RECONVERGENT B0 ;  /* 0x0000000000007941 */ /* 0x000fea0003800200 */
.L_x_1008:
[----:B------:R-:W-:Y:S01]  /*4a10*/  SEL R4, R3, RZ, !P1 ;  /* 0x000000ff03047207 */ /* 0x000fe20004800000 */
[----:B------:R-:W0:Y:S01]  /*4a20*/  S2UR UR5, SR_CgaCtaId ;  /* 0x00000000000579c3 */ /* 0x000e220000008800 */
[----:B------:R-:W-:Y:S01]  /*4a30*/  ISETP.NE.AND P6, PT, R8, R10, PT ;  /* 0x0000000a0800720c */ /* 0x000fe20003fc5270 */
[----:B------:R-:W-:Y:S01]  /*4a40*/  UMOV UR4, 0x400 ;  /* 0x0000040000047882 */ /* 0x000fe20000000000 */
[----:B------:R-:W-:Y:S01]  /*4a50*/  ISETP.NE.AND P2, PT, R10, R12, PT ;  /* 0x0000000c0a00720c */ /* 0x000fe20003f45270 */
[----:B------:R-:W-:Y:S01]  /*4a60*/  IMAD.IADD R9, R9, 0x1, R4 ;  /* 0x0000000109097824 */ /* 0x000fe200078e0204 */
[----:B------:R-:W-:Y:S02]  /*4a70*/  ISETP.NE.AND P0, PT, R12, R14, PT ;  /* 0x0000000e0c00720c */ /* 0x000fe40003f05270 */
[----:B------:R-:W-:Y:S02]  /*4a80*/  ISETP.NE.AND P3, PT, R8, R10, PT ;  /* 0x0000000a0800720c */ /* 0x000fe40003f65270 */
[----:B------:R-:W-:-:S02]  /*4a90*/  SEL R4, R9, RZ, !P6 ;  /* 0x000000ff09047207 */ /* 0x000fc40007000000 */
[----:B------:R-:W-:Y:S02]  /*4aa0*/  ISETP.NE.AND P4, PT, R10, R12, PT ;  /* 0x0000000c0a00720c */ /* 0x000fe40003f85270 */
[----:B------:R-:W-:Y:S01]  /*4ab0*/  SEL R7, RZ, 0x1, !P3 ;  /* 0x00000001ff077807 */ /* 0x000fe20005800000 */
[----:B------:R-:W-:Y:S01]  /*4ac0*/  IMAD.IADD R11, R11, 0x1, R4 ;  /* 0x000000010b0b7824 */ /* 0x000fe200078e0204 */
[----:B-1----:R-:W-:Y:S02]  /*4ad0*/  SEL R30, RZ, 0x1, !P4 ;  /* 0x00000001ff1e7807 */ /* 0x002fe40006000000 */
[----:B------:R-:W-:Y:S02]  /*4ae0*/  ISETP.NE.AND P3, PT, R12, R14, PT ;  /* 0x0000000e0c00720c */ /* 0x000fe40003f65270 */
[----:B------:R-:W-:Y:S02]  /*4af0*/  SEL R4, R11, RZ, !P2 ;  /* 0x000000ff0b047207 */ /* 0x000fe40005000000 */
[----:B------:R-:W-:-:S02]  /*4b00*/  SEL R41, RZ, 0x1, !P6 ;  /* 0x00000001ff297807 */ /* 0x000fc40007000000 */
[----:B------:R-:W-:Y:S01]  /*4b10*/  ISETP.NE.AND P6, PT, R18, R20, PT ;  /* 0x000000141200720c */ /* 0x000fe20003fc5270 */
[----:B------:R-:W-:Y:S01]  /*4b20*/  IMAD.IADD R13, R13, 0x1, R4 ;  /* 0x000000010d0d7824 */ /* 0x000fe200078e0204 */
[----:B0-----:R-:W-:Y:S02]  /*4b30*/  ULEA UR4, UR5, UR4, 0x18 ;  /* 0x0000000405047291 */ /* 0x001fe4000f8ec0ff */
[----:B------:R-:W-:Y:S02]  /*4b40*/  SEL R45, RZ, 0x1, !P6 ;  /* 0x00000001ff2d7807 */ /* 0x000fe40007000000 */
[----:B------:R-:W-:Y:S02]  /*4b50*/  SEL R4, R13, RZ, !P0 ;  /* 0x000000ff0d047207 */ /* 0x000fe40004000000 */
[----:B------:R-:W-:-:S03]  /*4b60*/  ISETP.NE.AND P0, PT, R14, R16, PT ;  /* 0x000000100e00720c */ /* 0x000fc60003f05270 */
[----:B------:R-:W-:-:S05]  /*4b70*/  IMAD.IADD R15, R15, 0x1, R4 ;  /* 0x000000010f0f7824 */ /* 0x000fca00078e0204 */
[----:B------:R-:W-:Y:S02]  /*4b80*/  SEL R4, R15, RZ, !P0 ;  /* 0x000000ff0f047207 */ /* 0x000fe40004000000 */
[----:B------:R-:W-:-:S03]  /*4b90*/  ISETP.NE.AND P0, PT, R16, R18, PT ;  /* 0x000000121000720c */ /* 0x000fc60003f05270 */
[----:B------:R-:W-:-:S05]  /*4ba0*/  IMAD.IADD R17, R17, 0x1, R4 ;  /* 0x0000000111117824 */ /* 0x000fca00078e0204 */
[----:B------:R-:W-:Y:S02]  /*4bb0*/  SEL R4, R17, RZ, !P0 ;  /* 0x000000ff11047207 */ /* 0x000fe40004000000 */
[----:B------:R-:W-:-:S03]  /*4bc0*/  ISETP.NE.AND P0, PT, R18, R20, PT ;  /* 0x000000141200720c */ /* 0x000fc60003f05270 */
[----:B------:R-:W-:Y:S02]  /*4bd0*/  IMAD.IADD R19, R19, 0x1, R4 ;  /* 0x0000000113137824 */ /* 0x000fe400078e0204 */
[----:B------:R-:W0:Y:S03]  /*4be0*/  LDS.64 R4, [UR4+0xc8] ;  /* 0x0000c804ff047984 */ /* 0x000e260008000a00 */
[----:B------:R-:W-:Y:S02]  /*4bf0*/  SEL R6, R19, RZ, !P0 ;  /* 0x000000ff13067207 */ /* 0x000fe40004000000 */
[----:B------:R-:W-:-:S03]  /*4c00*/  ISETP.NE.AND P0, PT, R2, R8, PT ;  /* 0x000000080200720c */ /* 0x000fc60003f05270 */
[----:B------:R-:W-:Y:S01]  /*4c10*/  IMAD.IADD R21, R21, 0x1, R6 ;  /* 0x0000000115157824 */ /* 0x000fe200078e0206 */
[----:B------:R-:W-:Y:S02]  /*4c20*/  SEL R6, RZ, 0x1, !P0 ;  /* 0x00000001ff067807 */ /* 0x000fe40004000000 */
[----:B------:R-:W-:Y:S02]  /*4c30*/  ISETP.NE.AND P0, PT, R20, R22, PT ;  /* 0x000000161400720c */ /* 0x000fe40003f05270 */
[----:B------:R-:W-:Y:S02]  /*4c40*/  IADD3 R30, P4, P5, R30, R7, R6 ;  /* 0x000000071e1e7210 */ /* 0x000fe40007d9e006 */
[----:B------:R-:W-:Y:S02]  /*4c50*/  SEL R7, RZ, 0x1, !P3 ;  /* 0x00000001ff077807 */ /* 0x000fe40005800000 */
[----:B------:R-:W-:Y:S02]  /*4c60*/  SEL R6, R21, RZ, !P0 ;  /* 0x000000ff15067207 */ /* 0x000fe40004000000 */
[----:B------:R-:W-:-:S02]  /*4c70*/  IADD3 R32, P0, PT, R30, R7, RZ ;  /* 0x000000071e207210 */ /* 0x000fc40007f1e0ff */
[----:B------:R-:W-:Y:S01]  /*4c80*/  IADD3.X R31, PT, PT, RZ, RZ, RZ, P4, P5 ;  /* 0x000000ffff1f7210 */ /* 0x000fe200027ea4ff */
[----:B------:R-:W-:Y:S01]  /*4c90*/  IMAD.IADD R23, R23, 0x1, R6 ;  /* 0x0000000117177824 */ /* 0x000fe200078e0206 */
[----:B------:R-:W-:Y:S02]  /*4ca0*/  ISETP.NE.AND P3, PT, R14, R16, PT ;  /* 0x000000100e00720c */ /* 0x000fe40003f65270 */
[----:B------:R-:W-:Y:S01]  /*4cb0*/  SEL R6, RZ, 0x1, !P1 ;  /* 0x00000001ff067807 */ /* 0x000fe20004800000 */
[----:B------:R-:W-:Y:S01]  /*4cc0*/  IMAD.X R31, RZ, RZ, R31, P0 ;  /* 0x000000ffff1f7224 */ /* 0x000fe200000e061f */
[----:B------:R-:W-:Y:S02]  /*4cd0*/  SEL R7, RZ, 0x1, !P3 ;  /* 0x00000001ff077807 */ /* 0x000fe40005800000 */
[----:B------:R-:W-:Y:S02]  /*4ce0*/  IADD3 R35, P0, PT, R29, R32, RZ ;  /* 0x000000201d237210 */ /* 0x000fe40007f1e0ff */
[----:B------:R-:W-:-:S02]  /*4cf0*/  ISETP.NE.AND P1, PT, R16, R18, PT ;  /* 0x000000121000720c */ /* 0x000fc40003f25270 */
[----:B------:R-:W-:Y:S02]  /*4d00*/  SEL R30, RZ, 0x1, !P2 ;  /* 0x00000001ff1e7807 */ /* 0x000fe40005000000 */
[----:B------:R-:W-:Y:S01]  /*4d10*/  IADD3 R34, P2, PT, R32, R7, RZ ;  /* 0x0000000720227210 */ /* 0x000fe20007f5e0ff */
[----:B------:R-:W-:Y:S01]  /*4d20*/  IMAD.X R32, R28, 0x1, R31, P0 ;  /* 0x000000011c207824 */ /* 0x000fe200000e061f */
[----:B------:R-:W-:Y:S02]  /*4d30*/  SEL R37, RZ, 0x1, !P1 ;  /* 0x00000001ff257807 */ /* 0x000fe40004800000 */
[C---:B------:R-:W-:Y:S02]  /*4d40*/  IADD3 R41, P3, P1, R29.reuse, R41, R6 ;  /* 0x000000291d297210 */ /* 0x040fe4000797e006 */
[----:B0-----:R-:W-:Y:S01]  /*4d50*/  ISETP.GE.U32.AND P0, PT, R4, 0x101, PT ;  /* 0x000001010400780c */ /* 0x001fe20003f06070 */
[----:B------:R-:W-:Y:S01]  /*4d60*/  IMAD.IADD R38, R34, 0x1, R37 ;  /* 0x0000000122267824 */ /* 0x000fe200078e0225 */
[----:B------:R-:W-:Y:S01]  /*4d70*/  IADD3 R43, P4, PT, R29, R6, RZ ;  /* 0x000000061d2b7210 */ /* 0x000fe20007f9e0ff */
[----:B------:R-:W-:Y:S01]  /*4d80*/  IMAD.X R37, RZ, RZ, R31, P2 ;  /* 0x000000ffff257224 */ /* 0x000fe200010e061f */
[----:B------:R-:W-:-:S02]  /*4d90*/  ISETP.GE.AND.EX P0, PT, R5, RZ, PT, P0 ;  /* 0x000000ff0500720c */ /* 0x000fc40003f06300 */
[----:B------:R-:W-:Y:S01]  /*4da0*/  IADD3 R39, P2, PT, R41, R30, RZ ;  /* 0x0000001e29277210 */ /* 0x000fe20007f5e0ff */
[----:B------:R-:W-:Y:S01]  /*4db0*/  IMAD.IADD R30, R38, 0x1, R45 ;  /* 0x00000001261e7824 */ /* 0x000fe200078e022d */
[C---:B------:R-:W-:Y:S02]  /*4dc0*/  IADD3.X R36, PT, PT, R28.reuse, RZ, RZ, P3, P1 ;  /* 0x000000ff1c247210 */ /* 0x040fe40001fe24ff */
[C---:B------:R-:W-:Y:S01]  /*4dd0*/  IADD3 R6, P6, PT, R29.reuse, R34, RZ ;  /* 0x000000221d067210 */ /* 0x040fe20007fde0ff */
[----:B------:R-:W-:Y:S01]  /*4de0*/  IMAD.X R34, RZ, RZ, R28, P4 ;  /* 0x000000ffff227224 */ /* 0x000fe200020e061c */
[C---:B------:R-:W-:Y:S02]  /*4df0*/  IADD3 R24, P5, PT, R29.reuse, R24, RZ ;  /* 0x000000181d187210 */ /* 0x040fe40007fbe0ff */
[C---:B------:R-:W-:Y:S01]  /*4e00*/  IADD3 R7, P3, PT, R29.reuse, R38, RZ ;  /* 0x000000261d077210 */ /* 0x040fe20007f7e0ff */
[C---:B------:R-:W-:Y:S01]  /*4e10*/  IMAD.X R37, R28.reuse, 0x1, R37, P6 ;  /* 0x000000011c257824 */ /* 0x040fe200030e0625 */
[----:B------:R-:W-:Y:S01]  /*4e20*/  IADD3 R30, P1, PT, R29, R30, RZ ;  /* 0x0000001e1d1e7210 */ /* 0x000fe20007f3e0ff */
[----:B------:R-:W-:-:S02]  /*4e30*/  IMAD.X R27, R28, 0x1, R27, P5 ;  /* 0x000000011c1b7824 */ /* 0x000fc400028e061b */
[C---:B------:R-:W-:Y:S02]  /*4e40*/  IMAD.X R0, R28.reuse, 0x1, R0, P3 ;  /* 0x000000011c007824 */ /* 0x040fe400018e0600 */
[----:B------:R-:W-:Y:S02]  /*4e50*/  IMAD.X R38, RZ, RZ, R36, P2 ;  /* 0x000000ffff267224 */ /* 0x000fe400010e0624 */
[----:B------:R-:W-:Y:S01]  /*4e60*/  IMAD.X R31, R28, 0x1, R26, P1 ;  /* 0x000000011c1f7824 */ /* 0x000fe200008e061a */
[----:B------:R-:W-:Y:S06]  /*4e70*/  @!P0 BRA `(.L_x_1010) ;  /* 0x0000000400f08947 */ /* 0x000fec0003800000 */
[----:B------:R-:W0:Y:S01]  /*4e80*/  LDS.64 R26, [UR4+0xa8] ;  /* 0x0000a804ff1a7984 */ /* 0x000e220008000a00 */
[----:B------:R-:W-:Y:S01]  /*4e90*/  BAR.SYNC.DEFER_BLOCKING 0x0 ;  /* 0x0000000000007b1d */ /* 0x000fe20000010000 */
[----:B------:R-:W-:Y:S02]  /*4ea0*/  ISETP.NE.AND P1, PT, R2, R8, PT ;  /* 0x000000080200720c */ /* 0x000fe40003f25270 */
[----:B------:R-:W-:Y:S02]  /*4eb0*/  ISETP.NE.AND P2, PT, R8, R10, PT ;  /* 0x0000000a0800720c */ /* 0x000fe40003f45270 */
[----:B------:R-:W-:Y:S02]  /*4ec0*/  ISETP.NE.AND P0, PT, R10, R12, PT ;  /* 0x0000000c0a00720c */ /* 0x000fe40003f05270 */
[----:B------:R-:W-:Y:S02]  /*4ed0*/  ISETP.NE.AND P6, PT, R12, R14, PT ;  /* 0x0000000e0c00720c */ /* 0x000fe40003fc5270 */
[----:B------:R-:W-:-:S02]  /*4ee0*/  ISETP.NE.AND P3, PT, R18, R20, PT ;  /* 0x000000141200720c */ /* 0x000fc40003f65270 */
[----:B------:R-:W-:Y:S02]  /*4ef0*/  ISETP.NE.AND P4, PT, R20, R22, PT ;  /* 0x000000161400720c */ /* 0x000fe40003f85270 */
[----:B------:R-:W-:Y:S01]  /*4f00*/  ISETP.NE.AND P5, PT, R22, R25, PT ;  /* 0x000000191600720c */ /* 0x000fe20003fa5270 */
[--C-:B0-----:R-:W-:Y:S02]  /*4f10*/  @P1 IMAD.IADD R29, R29, 0x1, -R26.reuse ;  /* 0x000000011d1d1824 */ /* 0x101fe400078e0a1a */
[--C-:B------:R-:W-:Y:S02]  /*4f20*/  @P2 IMAD.IADD R43, R43, 0x1, -R26.reuse ;  /* 0x000000012b2b2824 */ /* 0x100fe400078e0a1a */
[--C-:B------:R-:W-:Y:S01]  /*4f30*/  @P0 IMAD.IADD R41, R41, 0x1, -R26.reuse ;  /* 0x0000000129290824 */ /* 0x100fe200078e0a1a */
[----:B------:R-:W-:Y:S01]  /*4f40*/  @P1 LEA R29, R29, UR4, 0x3 ;  /* 0x000000041d1d1c11 */ /* 0x000fe2000f8e18ff */
[--C-:B------:R-:W-:Y:S01]  /*4f50*/  @P6 IMAD.IADD R39, R39, 0x1, -R26.reuse ;  /* 0x0000000127276824 */ /* 0x100fe200078e0a1a */
[----:B------:R-:W-:Y:S01]  /*4f60*/  @P2 LEA R43, R43, UR4, 0x3 ;  /* 0x000000042b2b2c11 */ /* 0x000fe2000f8e18ff */
[--C-:B------:R-:W-:Y:S01]  /*4f70*/  @P3 IMAD.IADD R7, R7, 0x1, -R26.reuse ;  /* 0x0000000107073824 */ /* 0x100fe200078e0a1a */
[----:B------:R-:W-:Y:S01]  /*4f80*/  @P0 LEA R41, R41, UR4, 0x3 ;  /* 0x0000000429290c11 */ /* 0x000fe2000f8e18ff */
[----:B------:R0:W-:Y:S01]  /*4f90*/  @P1 STS.64 [R29], R2 ;  /* 0x000000021d001388 */ /* 0x0001e20000000a00 */
[----:B------:R-:W-:Y:S01]  /*4fa0*/  ISETP.NE.AND P1, PT, R14, R16, PT ;  /* 0x000000100e00720c */ /* 0x000fe20003f25270 */
[--C-:B------:R-:W-:Y:S01]  /*4fb0*/  @P4 IMAD.IADD R30, R30, 0x1, -R26.reuse ;  /* 0x000000011e1e4824 */ /* 0x100fe200078e0a1a */
[----:B------:R-:W-:Y:S01]  /*4fc0*/  @P6 LEA R39, R39, UR4, 0x3 ;  /* 0x0000000427276c11 */ /* 0x000fe2000f8e18ff */
[----:B------:R0:W-:Y:S01]  /*4fd0*/  @P2 STS.64 [R43], R8 ;  /* 0x000000082b002388 */ /* 0x0001e20000000a00 */
[----:B------:R-:W-:Y:S01]  /*4fe0*/  ISETP.NE.AND P2, PT, R16, R18, PT ;  /* 0x000000121000720c */ /* 0x000fe20003f45270 */
[----:B------:R-:W-:Y:S01]  /*4ff0*/  @P5 IMAD.IADD R24, R24, 0x1, -R26 ;  /* 0x0000000118185824 */ /* 0x000fe200078e0a1a */
[----:B------:R-:W-:Y:S01]  /*5000*/  @P3 LEA R7, R7, UR4, 0x3 ;  /* 0x0000000407073c11 */ /* 0x000fe2000f8e18ff */
[----:B------:R0:W-:Y:S01]  /*5010*/  @P0 STS.64 [R41], R10 ;  /* 0x0000000a29000388 */ /* 0x0001e20000000a00 */
[----:B------:R-:W-:-:S02]  /*5020*/  @P4 LEA R30, R30, UR4, 0x3 ;  /* 0x000000041e1e4c11 */ /* 0x000fc4000f8e18ff */
[----:B------:R-:W-:Y:S01]  /*5030*/  @P5 LEA R24, R24, UR4, 0x3 ;  /* 0x0000000418185c11 */ /* 0x000fe2000f8e18ff */
[----:B------:R0:W-:Y:S01]  /*5040*/  @P6 STS.64 [R39], R12 ;  /* 0x0000000c27006388 */ /* 0x0001e20000000a00 */
[----:B------:R-:W-:Y:S01]  /*5050*/  ISETP.GT.U32.AND P0, PT, R4, R33, PT ;  /* 0x000000210400720c */ /* 0x000fe20003f04070 */
[----:B------:R-:W-:-:S03]  /*5060*/  @P1 IMAD.IADD R35, R35, 0x1, -R26 ;  /* 0x0000000123231824 */ /* 0x000fc600078e0a1a */
[----:B------:R-:W-:Y:S01]  /*5070*/  ISETP.GT.U32.AND.EX P0, PT, R5, RZ, PT, P0 ;  /* 0x000000ff0500720c */ /* 0x000fe20003f04100 */
[----:B------:R-:W-:Y:S01]  /*5080*/  @P2 IMAD.IADD R6, R6, 0x1, -R26 ;  /* 0x0000000106062824 */ /* 0x000fe200078e0a1a */
[----:B------:R-:W-:-:S04]  /*5090*/  @P1 LEA R35, R35, UR4, 0x3 ;  /* 0x0000000423231c11 */ /* 0x000fc8000f8e18ff */
[----:B------:R-:W-:Y:S01]  /*50a0*/  @P2 LEA R6, R6, UR4, 0x3 ;  /* 0x0000000406062c11 */ /* 0x000fe2000f8e18ff */
        /* <DEDUP_REMOVED lines=11> */
[----:B------:R-:W-:-:S04]  /*5160*/  LOP3.LUT R3, RZ, R21, RZ, 0x33, !PT ;  /* 0x00000015ff037212 */ /* 0x000fc800078e33ff */
[----:B------:R-:W-:Y:S02]  /*5170*/  IADD3 R14, P0, PT, R4, R3, RZ ;  /* 0x00000003040e7210 */ /* 0x000fe40007f1e0ff */
[----:B------:R-:W-:Y:S02]  /*5180*/  LOP3.LUT R3, RZ, R23, RZ, 0x33, !PT ;  /* 0x00000017ff037212 */ /* 0x000fe400078e33ff */
[----:B------:R-:W-:-:S03]  /*5190*/  LOP3.LUT R0, R14, 0x300, RZ, 0xc0, !PT ;  /* 0x000003000e007812 */ /* 0x000fc600078ec0ff */
[----:B------:R-:W-:Y:S01]  /*51a0*/  IMAD.X R3, R5, 0x1, R3, P0 ;  /* 0x0000000105037824 */ /* 0x000fe200000e0603 */
[----:B------:R-:W-:Y:S02]  /*51b0*/  ISETP.NE.U32.AND P1, PT, R0, 0x300, PT ;  /* 0x000003000000780c */ /* 0x000fe40003f25070 */
[----:B------:R-:W-:Y:S02]  /*51c0*/  ISETP.GE.U32.AND P0, PT, R14, 0x300, PT ;  /* 0x000003000e00780c */ /* 0x000fe40003f06070 */
[----:B------:R-:W-:Y:S02]  /*51d0*/  ISETP.NE.AND.EX P1, PT, RZ, RZ, PT, P1 ;  /* 0x000000ffff00720c */ /* 0x000fe40003f25310 */
[----:B------:R-:W-:-:S11]  /*51e0*/  ISETP.GE.U32.AND.EX P0, PT, R3, RZ, PT, P0 ;  /* 0x000000ff0300720c */ /* 0x000fd60003f06100 */
[----:B0-----:R-:W-:Y:S05]  /*51f0*/  @!P1 BRA `(.L_x_1012) ;  /* 0x0000000000849947 */ /* 0x001fea0003800000 */
[----:B------:R-:W0:Y:S01]  /*5200*/  LDCU.128 UR12, c[0x0][0x390] ;  /* 0x00007200ff0c77ac */ /* 0x000e220008000c00 */
[----:B------:R-:W-:Y:S01]  /*5210*/  SHF.R.U64 R14, R14, 0x8, R3 ;  /* 0x000000080e0e7819 */ /* 0x000fe20000001203 */
[----:B------:R-:W-:Y:S01]  /*5220*/  IMAD.MOV.U32 R15, RZ, RZ, RZ ;  /* 0x000000ffff0f7224 */ /* 0x000fe200078e00ff */
[----:B------:R-:W-:-:S03]  /*5230*/  IADD3 R11, P1, PT, R26, R21, RZ ;  /* 0x000000151a0b7210 */ /* 0x000fc60007f3e0ff */
[----:B------:R-:W-:Y:S02]  /*5240*/  VIADD R14, R14, 0x1 ;  /* 0x000000010e0e7836 */ /* 0x000fe40000000000 */
[----:B------:R-:W-:Y:S02]  /*5250*/  IMAD.X R0, R27, 0x1, R23, P1 ;  /* 0x000000011b007824 */ /* 0x000fe400008e0617 */
[C---:B------:R-:W-:Y:S01]  /*5260*/  IMAD.SHL.U32 R10, R11.reuse, 0x4, RZ ;  /* 0x000000040b0a7824 */ /* 0x040fe200078e00ff */
[----:B------:R-:W-:Y:S02]  /*5270*/  LOP3.LUT R14, R14, 0x3, RZ, 0xc0, !PT ;  /* 0x000000030e0e7812 */ /* 0x000fe400078ec0ff */
[----:B------:R-:W-:Y:S02]  /*5280*/  SHF.L.U64.HI R11, R11, 0x2, R0 ;  /* 0x000000020b0b7819 */ /* 0x000fe40000010200 */
[----:B------:R-:W-:Y:S02]  /*5290*/  LEA R21, P3, R14, R21, 0x8 ;  /* 0x000000150e157211 */ /* 0x000fe400078640ff */
[----:B------:R-:W-:-:S02]  /*52a0*/  LEA R0, R33, UR4, 0x3 ;  /* 0x0000000421007c11 */ /* 0x000fc4000f8e18ff */
[C---:B0-----:R-:W-:Y:S02]  /*52b0*/  IADD3 R12, P1, PT, R10.reuse, UR14, RZ ;  /* 0x0000000e0a0c7c10 */ /* 0x041fe4000ff3e0ff */
[----:B------:R-:W-:Y:S02]  /*52c0*/  IADD3 R10, P2, PT, R10, UR12, RZ ;  /* 0x0000000c0a0a7c10 */ /* 0x000fe4000ff5e0ff */
[C---:B------:R-:W-:Y:S02]  /*52d0*/  IADD3.X R13, PT, PT, R11.reuse, UR15, RZ, P1, !PT ;  /* 0x0000000f0b0d7c10 */ /* 0x040fe40008ffe4ff */
[----:B------:R-:W-:Y:S02]  /*52e0*/  IADD3.X R11, PT, PT, R11, UR13, RZ, P2, !PT ;  /* 0x0000000d0b0b7c10 */ /* 0x000fe400097fe4ff */
[----:B------:R-:W-:-:S07]  /*52f0*/  LEA.HI.X R23, R14, R23, R15, 0x8, P3 ;  /* 0x000000170e177211 */ /* 0x000fce00018f440f */
.L_x_1013:
        /* <DEDUP_REMOVED lines=17> */
.L_x_1012:
[----:B------:R-:W-:Y:S05]  /*5410*/  BSYNC.RECONVERGENT B0 ;  /* 0x0000000000007941 */ /* 0x000fea0003800200 */
.L_x_1011:
[----:B------:R-:W-:Y:S05]  /*5420*/  @!P0 EXIT ;  /* 0x000000000000894d */ /* 0x000fea0003800000 */
.L_x_1014:
[C---:B------:R-:W-:Y:S02]  /*5430*/  LEA R0, R21.reuse, UR4, 0x3 ;  /* 0x0000000415007c11 */ /* 0x040fe4000f8e18ff */
[----:B0---4-:R-:W-:Y:S01]  /*5440*/  IADD3 R3, P0, PT, R26, R21, RZ ;  /* 0x000000151a037210 */ /* 0x011fe20007f1e0ff */
[----:B------:R-:W-:Y:S02]  /*5450*/  VIADD R21, R21, 0x400 ;  /* 0x0000040015157836 */ /* 0x000fe40000000000 */
[----:B------:R-:W0:Y:S02]  /*5460*/  LDS.64 R12, [R0] ;  /* 0x00000000000c7984 */ /* 0x000e240000000a00 */
[----:B------:R-:W-:Y:S02]  /*5470*/  IMAD.X R2, R27, 0x1, R23, P0 ;  /* 0x000000011b027824 */ /* 0x000fe400000e0617 */
[----:B------:R-:W1:Y:S01]  /*5480*/  LDS.64 R14, [R0+0x800] ;  /* 0x00080000000e7984 */ /* 0x000e620000000a00 */
[----:B------:R-:W-:-:S02]  /*5490*/  IMAD.SHL.U32 R10, R3, 0x4, RZ ;  /* 0x00000004030a7824 */ /* 0x000fc400078e00ff */
[----:B------:R-:W-:Y:S01]  /*54a0*/  IMAD.X R6, RZ, RZ, R27, P0 ;  /* 0x000000ffff067224 */ /* 0x000fe200000e061b */
[----:B------:R-:W2:Y:S01]  /*54b0*/  LDS.64 R16, [R0+0x1000] ;  /* 0x0010000000107984 */ /* 0x000ea20000000a00 */
[C---:B------:R-:W-:Y:S01]  /*54c0*/  SHF.L.U64.HI R2, R3.reuse, 0x2, R2 ;  /* 0x0000000203027819 */ /* 0x040fe20000010202 */
[----:B------:R-:W-:Y:S01]  /*54d0*/  IMAD.MOV.U32 R23, RZ, RZ, RZ ;  /* 0x000000ffff177224 */ /* 0x000fe200078e00ff */
[C---:B------:R-:W-:Y:S01]  /*54e0*/  IADD3 R8, P0, PT, R10.reuse, UR16, RZ ;  /* 0x000000100a087c10 */ /* 0x040fe2000ff1e0ff */
[----:B------:R-:W3:Y:S01]  /*54f0*/  LDS.64 R18, [R0+0x1800] ;  /* 0x0018000000127984 */ /* 0x000ee20000000a00 */
[----:B------:R-:W-:Y:S02]  /*5500*/  IADD3 R10, P1, PT, R10, UR18, RZ ;  /* 0x000000120a0a7c10 */ /* 0x000fe4000ff3e0ff */
[----:B------:R-:W-:Y:S02]  /*5510*/  SHF.L.U64.HI R6, R3, 0x2, R6 ;  /* 0x0000000203067819 */ /* 0x000fe40000010206 */
[----:B------:R-:W-:-:S02]  /*5520*/  IADD3.X R9, PT, PT, R2, UR17, RZ, P0, !PT ;  /* 0x0000001102097c10 */ /* 0x000fc400087fe4ff */
[----:B------:R-:W-:Y:S01]  /*5530*/  IADD3.X R11, PT, PT, R2, UR19, RZ, P1, !PT ;  /* 0x00000013020b7c10 */ /* 0x000fe20008ffe4ff */
[----:B------:R-:W-:Y:S01]  /*5540*/  IMAD.MOV.U32 R2, RZ, RZ, R8 ;  /* 0x000000ffff027224 */ /* 0x000fe200078e0008 */
[C---:B------:R-:W-:Y:S02]  /*5550*/  IADD3.X R3, PT, PT, R6.reuse, UR17, RZ, P0, !PT ;  /* 0x0000001106037c10 */ /* 0x040fe400087fe4ff */
[----:B------:R-:W-:Y:S01]  /*5560*/  IADD3.X R7, PT, PT, R6, UR19, RZ, P1, !PT ;  /* 0x0000001306077c10 */ /* 0x000fe20008ffe4ff */
[----:B------:R-:W-:Y:S01]  /*5570*/  IMAD.MOV.U32 R6, RZ, RZ, R10 ;  /* 0x000000ffff067224 */ /* 0x000fe200078e000a */
        /* <DEDUP_REMOVED lines=12> */
.L_x_1010:
[----:B------:R-:W-:Y:S01]  /*5640*/  ISETP.NE.AND P2, PT, R2, R8, PT ;  /* 0x000000080200720c */ /* 0x000fe20003f45270 */
[----:B------:R-:W-:Y:S01]  /*5650*/  BSSY.RECONVERGENT B0, `(.L_x_1015) ;  /* 0x000000e000007945 */ /* 0x000fe20003800200 */
[----:B------:R-:W-:Y:S02]  /*5660*/  ISETP.NE.AND P0, PT, R22, R25, PT ;  /* 0x000000191600720c */ /* 0x000fe40003f05270 */
[----:B------:R-:W-:Y:S02]  /*5670*/  ISETP.NE.AND P4, PT, R8, R10, PT ;  /* 0x0000000a0800720c */ /* 0x000fe40003f85270 */
[----:B------:R-:W-:-:S07]  /*5680*/  ISETP.NE.AND P1, PT, R10, R12, PT ;  /* 0x0000000c0a00720c */ /* 0x000fce0003f25270 */
[----:B------:R-:W-:Y:S06]  /*5690*/  @!P2 BRA `(.L_x_1016) ;  /* 0x000000000024a947 */ /* 0x000fec0003800000 */
        /* <DEDUP_REMOVED lines=9> */
.L_x_1016:
[----:B------:R-:W-:Y:S05]  /*5730*/  BSYNC.RECONVERGENT B0 ;  /* 0x0000000000007941 */ /* 0x000fea0003800200 */
.L_x_1015:
        /* <DEDUP_REMOVED lines=11> */
.L_x_1018:
[----:B------:R-:W-:Y:S05]  /*57f0*/  BSYNC.RECONVERGENT B0 ;  /* 0x0000000000007941 */ /* 0x000fea0003800200 */
.L_x_1017:
        /* <DEDUP_REMOVED lines=16> */
.L_x_1020:
[----:B------:R-:W-:Y:S05]  /*5900*/  BSYNC.RECONVERGENT B0 ;  /* 0x0000000000007941 */ /* 0x000fea0003800200 */
.L_x_1019:
[----:B------:R-:W-:Y:S04]  /*5910*/  BSSY.RECONVERGENT B0, `(.L_x_1021) ;  /* 0x000000b000007945 */ /* 0x000fe80003800200 */
[----:B------:R-:W-:Y:S05]  /*5920*/  @!P2 BRA `(.L_x_1022) ;  /* 0x000000000024a947 */ /* 0x000fea0003800000 */
[----:B------:R-:W3:Y:S01]  /*5930*/  LDCU.128 UR4, c[0x0][0x390] ;  /* 0x00007200ff0477ac */ /* 0x000ee20008000c00 */
[C---:B012---:R-:W-:Y:S01]  /*5940*/  IMAD.SHL.U32 R4, R39.reuse, 0x4, RZ ;  /* 0x0000000427047824 */ /* 0x047fe200078e00ff */
[----:B------:R-:W-:-:S04]  /*5950*/  SHF.L.U64.HI R39, R39, 0x2, R38 ;  /* 0x0000000227277819 */ /* 0x000fc80000010226 */
[C---:B---3--:R-:W-:Y:S02]  /*5960*/  IADD3 R2, P1, PT, R4.reuse, UR4, RZ ;  /* 0x0000000404027c10 */ /* 0x048fe4000ff3e0ff */
[----:B------:R-:W-:Y:S02]  /*5970*/  IADD3 R4, P2, PT, R4, UR6, RZ ;  /* 0x0000000604047c10 */ /* 0x000fe4000ff5e0ff */
[C---:B------:R-:W-:Y:S02]  /*5980*/  IADD3.X R3, PT, PT, R39.reuse, UR5, RZ, P1, !PT ;  /* 0x0000000527037c10 */ /* 0x040fe40008ffe4ff */
[----:B------:R-:W-:-:S03]  /*5990*/  IADD3.X R5, PT, PT, R39, UR7, RZ, P2, !PT ;  /* 0x0000000727057c10 */ /* 0x000fc600097fe4ff */
[----:B------:R3:W-:Y:S04]  /*59a0*/  STG.E desc[UR8][R2.64], R12 ;  /* 0x0000000c02007986 */ /* 0x0007e8000c101908 */
[----:B------:R3:W-:Y:S02]  /*59b0*/  STG.E desc[UR8][R4.64], R13 ;  /* 0x0000000d04007986 */ /* 0x0007e4000c101908 */
.L_x_1022:
[----:B------:R-:W-:Y:S05]  /*59c0*/  BSYNC.RECONVERGENT B0 ;  /* 0x0000000000007941 */ /* 0x000fea0003800200 */
.L_x_1021:
[----:B------:R-:W-:Y:S04]  /*59d0*/  BSSY.RECONVERGENT B0, `(.L_x_1023) ;  /* 0x000000b000007945 */ /* 0x000fe80003800200 */
[----:B------:R-:W-:Y:S05]  /*59e0*/  @!P3 BRA `(.L_x_1024) ;  /* 0x000000000024b947 */ /* 0x000fea0003800000 */
[----:B------:R-:W4:Y:S01]  /*59f0*/  LDCU.128 UR4, c[0x0][0x390] ;  /* 0x00007200ff0477ac */ /* 0x000f220008000c00 */
[C---:B0123--:R-:W-:Y:S01]  /*5a00*/  IMAD.SHL.U32 R4, R35.reuse, 0x4, RZ ;  /* 0x0000000423047824 */ /* 0x04ffe200078e00ff */
[----:B------:R-:W-:-:S04]  /*5a10*/  SHF.L.U64.HI R32, R35, 0x2, R32 ;  /* 0x0000000223207819 */ /* 0x000fc80000010220 */
[C---:B----4-:R-:W-:Y:S02]  /*5a20*/  IADD3 R2, P1, PT, R4.reuse, UR4, RZ ;  /* 0x0000000404027c10 */ /* 0x050fe4000ff3e0ff */
[----:B------:R-:W-:Y:S02]  /*5a30*/  IADD3 R4, P2, PT, R4, UR6, RZ ;  /* 0x0000000604047c10 */ /* 0x000fe4000ff5e0ff */
[C---:B------:R-:W-:Y:S02]  /*5a40*/  IADD3.X R3, PT, PT, R32.reuse, UR5, RZ, P1, !PT ;  /* 0x0000000520037c10 */ /* 0x040fe40008ffe4ff */
[----:B------:R-:W-:-:S03]  /*5a50*/  IADD3.X R5, PT, PT, R32, UR7, RZ, P2, !PT ;  /* 0x0000000720057c10 */ /* 0x000fc600097fe4ff */
[----:B------:R4:W-:Y:S04]  /*5a60*/  STG.E desc[UR8][R2.64], R14 ;  /* 0x0000000e02007986 */ /* 0x0009e8000c101908 */
[----:B------:R4:W-:Y:S02]  /*5a70*/  STG.E desc[UR8][R4.64], R15 ;  /* 0x0000000f04007986 */ /* 0x0009e4000c101908 */
.L_x_1024:
[----:B------:R-:W-:Y:S05]  /*5a80*/  BSYNC.RECONVERGENT B0 ;  /* 0x0000000000007941 */ /* 0x000fea0003800200 */
.L_x_1023:
[----:B------:R-:W-:Y:S04]  /*5a90*/  BSSY.RECONVERGENT B0, `(.L_x_1025) ;  /* 0x000000b000007945 */ /* 0x000fe80003800200 */
[----:B------:R-:W-:Y:S05]  /*5aa0*/  @!P4 BRA `(.L_x_1026) ;  /* 0x000000000024c947 */ /* 0x000fea0003800000 */
[----:B------:R-:W5:Y:S01]  /*5ab0*/  LDCU.128 UR4, c[0x0][0x390] ;  /* 0x00007200ff0477ac */ /* 0x000f620008000c00 */
[C---:B01234-:R-:W-:Y:S01]  /*5ac0*/  IMAD.SHL.U32 R4, R6.reuse, 0x4, RZ ;  /* 0x0000000406047824 */ /* 0x05ffe200078e00ff */
[----:B------:R-:W-:-:S04]  /*5ad0*/  SHF.L.U64.HI R37, R6, 0x2, R37 ;  /* 0x0000000206257819 */ /* 0x000fc80000010225 */
[C---:B-----5:R-:W-:Y:S02]  /*5ae0*/  IADD3 R2, P1, PT, R4.reuse, UR4, RZ ;  /* 0x0000000404027c10 */ /* 0x060fe4000ff3e0ff */
[----:B------:R-:W-:Y:S02]  /*5af0*/  IADD3 R4, P2, PT, R4, UR6, RZ ;  /* 0x0000000604047c10 */ /* 0x000fe4000ff5e0ff */
[C---:B------:R-:W-:Y:S02]  /*5b00*/  IADD3.X R3, PT, PT, R37.reuse, UR5, RZ, P1, !PT ;  /* 0x0000000525037c10 */ /* 0x040fe40008ffe4ff */
[----:B------:R-:W-:-:S03]  /*5b10*/  IADD3.X R5, PT, PT, R37, UR7, RZ, P2, !PT ;  /* 0x0000000725057c10 */ /* 0x000fc600097fe4ff */
[----:B------:R0:W-:Y:S04]  /*5b20*/  STG.E desc[UR8][R2.64], R16 ;  /* 0x0000001002007986 */ /* 0x0001e8000c101908 */
[----:B------:R0:W-:Y:S02]  /*5b30*/  STG.E desc[UR8][R4.64], R17 ;  /* 0x0000001104007986 */ /* 0x0001e4000c101908 */
.L_x_1026:
[----:B------:R-:W-:Y:S05]  /*5b40*/  BSYNC.RECONVERGENT B0 ;  /* 0x0000000000007941 */ /* 0x000fea0003800200 */
.L_x_1025:
        /* <DEDUP_REMOVED lines=11> */
.L_x_1028:
[----:B------:R-:W-:Y:S05]  /*5c00*/  BSYNC.RECONVERGENT B0 ;  /* 0x0000000000007941 */ /* 0x000fea0003800200 */
.L_x_1027:
        /* <DEDUP_REMOVED lines=11> */
.L_x_1030:
[----:B------:R-:W-:Y:S05]  /*5cc0*/  BSYNC.RECONVERGENT B0 ;  /* 0x0000000000007941 */ /* 0x000fea0003800200 */
.L_x_1029:
[----:B------:R-:W-:Y:S05]  /*5cd0*/  @!P0 EXIT ;  /* 0x000000000000894d */ /* 0x000fea0003800000 */
[----:B------:R-:W5:Y:S01]  /*5ce0*/  LDCU.128 UR4, c[0x0][0x390] ;  /* 0x00007200ff0477ac */ /* 0x000f620008000c00 */
[C---:B01234-:R-:W-:Y:S01]  /*5cf0*/  IMAD.SHL.U32 R4, R24.reuse, 0x4, RZ ;  /* 0x0000000418047824 */ /* 0x05ffe200078e00ff */
[----:B------:R-:W-:-:S04]  /*5d00*/  SHF.L.U64.HI R27, R24, 0x2, R27 ;  /* 0x00000002181b7819 */ /* 0x000fc8000001021b */
[C---:B-----5:R-:W-:Y:S02]  /*5d10*/  IADD3 R2, P0, PT, R4.reuse, UR4, RZ ;  /* 0x0000000404027c10 */ /* 0x060fe4000ff1e0ff */
[----:B------:R-:W-:Y:S02]  /*5d20*/  IADD3 R4, P1, PT, R4, UR6, RZ ;  /* 0x0000000604047c10 */ /* 0x000fe4000ff3e0ff */
[C---:B------:R-:W-:Y:S02]  /*5d30*/  IADD3.X R3, PT, PT, R27.reuse, UR5, RZ, P0, !PT ;  /* 0x000000051b037c10 */ /* 0x040fe400087fe4ff */
[----:B------:R-:W-:-:S03]  /*5d40*/  IADD3.X R5, PT, PT, R27, UR7, RZ, P1, !PT ;  /* 0x000000071b057c10 */ /* 0x000fc60008ffe4ff */
[----:B------:R-:W-:Y:S04]  /*5d50*/  STG.E desc[UR8][R2.64], R22 ;  /* 0x0000001602007986 */ /* 0x000fe8000c101908 */
[----:B------:R-:W-:Y:S01]  /*5d60*/  STG.E desc[UR8][R4.64], R23 ;  /* 0x0000001704007986 */ /* 0x000fe2000c101908 */
[----:B------:R-:W-:Y:S05]  /*5d70*/  EXIT ;  /* 0x000000000000794d */ /* 0x000fea0003800000 */
.L_x_951:
[----:B------:R-:W-:-:S04]  /*5d80*/  ISETP.GE.U32.AND P0, PT, R26, 0x1, PT ;  /* 0x000000011a00780c */ /* 0x000fc80003f06070 */
[----:B------:R-:W-:-:S13]  /*5d90*/  ISETP.GE.AND.EX P0, PT, R30, RZ, PT, P0 ;  /* 0x000000ff1e00720c */ /* 0x000fda0003f06300 */
[----:B------:R-:W-:Y:S05]  /*5da0*/  @!P0 EXIT ;  /* 0x000000000000894d */ /* 0x000fea0003800000 */
[----:B------:R-:W-:-:S13]  /*5db0*/  ISETP.NE.AND P0, PT, R39, RZ, PT ;  /* 0x000000ff2700720c */ /* 0x000fda0003f05270 */
[----:B------:R-:W-:Y:S05]  /*5dc0*/  @P0 BRA `(.L_x_1031) ;  /* 0x0000002800b40947 */ /* 0x000fea0003800000 */
[----:B------:R-:W0:Y:S08]  /*5dd0*/  LDC.64 R2, c[0x0][0x380] ;  /* 0x0000e000ff027b82 */ /* 0x000e300000000a00 */
[----:B------:R-:W1:Y:S01]  /*5de0*/  LDC.64 R4, c[0x0][0x388] ;  /* 0x0000e200ff047b82 */ /* 0x000e620000000a00 */
[----:B0-----:R-:W-:-:S05]  /*5df0*/  IMAD.WIDE.U32 R2, RZ, 0x2400, R2 ;  /* 0x00002400ff027825 */ /* 0x001fca00078e0002 */
[----:B------:R0:W2:Y:S01]  /*5e00*/  LDG.E.CONSTANT R6, desc[UR8][R2.64] ;  /* 0x0000000802067981 */ /* 0x0000a2000c1e9900 */
[----:B-1----:R-:W-:-:S05]  /*5e10*/  IMAD.WIDE.U32 R4, RZ, 0x2400, R4 ;  /* 0x00002400ff047825 */ /* 0x002fca00078e0004 */
[----:B------:R1:W3:Y:S01]  /*5e20*/  LDG.E.CONSTANT R15, desc[UR8][R4.64] ;  /* 0x00000008040f7981 */ /* 0x0002e2000c1e9900 */
[----:B------:R-:W4:Y:S02]  /*5e30*/  S2R R0, SR_TID.X ;  /* 0x0000000000007919 */ /* 0x000f240000002100 */
[C---:B----4-:R-:W-:Y:S02]  /*5e40*/  LOP3.LUT R7, R0.reuse, 0x1f, RZ, 0xc0, !PT ;  /* 0x0000001f00077812 */ /* 0x050fe400078ec0ff */
[----:B------:R-:W-:-:S05]  /*5e50*/  LOP3.LUT R8, R0, 0x3e0, RZ, 0xc0, !PT ;  /* 0x000003e000087812 */ /* 0x000fca00078ec0ff */
[----:B------:R-:W-:-:S04]  /*5e60*/  IMAD R11, R8, 0x9, R7 ;  /* 0x00000009080b7824 */ /* 0x000fc800078e0207 */
[----:B------:R-:W-:-:S05]  /*5e70*/  VIADD R7, R11, 0x20 ;  /* 0x000000200b077836 */ /* 0x000fca0000000000 */
[----:B------:R-:W-:Y:S01]  /*5e80*/  ISETP.GE.AND P5, PT, R7, UR4, PT ;  /* 0x0000000407007c0c */ /* 0x000fe2000bfa6270 */
[C---:B------:R-:W-:Y:S02]  /*5e90*/  IMAD.SHL.U32 R7, R11.reuse, 0x4, RZ ;  /* 0x000000040b077824 */ /* 0x040fe400078e00ff */
[----:B------:R-:W-:-:S03]  /*5ea0*/  VIADD R8, R11, 0x40 ;  /* 0x000000400b087836 */ /* 0x000fc60000000000 */
[----:B0-----:R-:W-:Y:S02]  /*5eb0*/  IADD3 R2, P2, PT, R2, R7, RZ ;  /* 0x0000000702027210 */ /* 0x001fe40007f5e0ff */
[----:B-1----:R-:W-:Y:S01]  /*5ec0*/  IADD3 R4, P1, PT, R7, R4, RZ ;  /* 0x0000000407047210 */ /* 0x002fe20007f3e0ff */
[C---:B------:R-:W-:Y:S01]  /*5ed0*/  VIADD R7, R11.reuse, 0xc0 ;  /* 0x000000c00b077836 */ /* 0x040fe20000000000 */
[----:B------:R-:W-:Y:S01]  /*5ee0*/  ISETP.GE.AND P0, PT, R8, UR4, PT ;  /* 0x0000000408007c0c */ /* 0x000fe2000bf06270 */
[C---:B------:R-:W-:Y:S01]  /*5ef0*/  VIADD R8, R11.reuse, 0xa0 ;  /* 0x000000a00b087836 */ /* 0x040fe20000000000 */
[----:B------:R-:W-:Y:S01]  /*5f00*/  ISETP.GE.AND P6, PT, R11, UR4, PT ;  /* 0x000000040b007c0c */ /* 0x000fe2000bfc6270 */
[----:B------:R-:W-:Y:S01]  /*5f10*/  IMAD.X R5, RZ, RZ, R5, P1 ;  /* 0x000000ffff057224 */ /* 0x000fe200008e0605 */
[----:B------:R-:W-:Y:S01]  /*5f20*/  ISETP.GE.AND P1, PT, R7, UR4, PT ;  /* 0x0000000407007c0c */ /* 0x000fe2000bf26270 */
[C---:B------:R-:W-:Y:S02]  /*5f30*/  VIADD R9, R11.reuse, 0x60 ;  /* 0x000000600b097836 */ /* 0x040fe40000000000 */
[----:B------:R-:W-:-:S02]  /*5f40*/  VIADD R10, R11, 0x80 ;  /* 0x000000800b0a7836 */ /* 0x000fc40000000000 */
[----:B------:R-:W-:Y:S01]  /*5f50*/  IMAD.X R3, RZ, RZ, R3, P2 ;  /* 0x000000ffff037224 */ /* 0x000fe200010e0603 */
[----:B------:R-:W-:Y:S02]  /*5f60*/  ISETP.GE.AND P2, PT, R8, UR4, PT ;  /* 0x0000000408007c0c */ /* 0x000fe4000bf46270 */
[----:B------:R-:W-:Y:S01]  /*5f70*/  ISETP.GE.AND P4, PT, R9, UR4, PT ;  /* 0x0000000409007c0c */ /* 0x000fe2000bf86270 */
[C---:B------:R-:W-:Y:S01]  /*5f80*/  VIADD R9, R11.reuse, 0x100 ;  /* 0x000001000b097836 */ /* 0x040fe20000000000 */
[----:B------:R-:W-:Y:S01]  /*5f90*/  ISETP.GE.AND P3, PT, R10, UR4, PT ;  /* 0x000000040a007c0c */ /* 0x000fe2000bf66270 */
[----:B------:R-:W-:Y:S02]  /*5fa0*/  VIADD R10, R11, 0xe0 ;  /* 0x000000e00b0a7836 */ /* 0x000fe40000000000 */
[----:B--2---:R-:W-:Y:S02]  /*5fb0*/  IMAD.MOV.U32 R7, RZ, RZ, R6 ;  /* 0x000000ffff077224 */ /* 0x004fe400078e0006 */
[----:B------:R-:W2:Y:S02]  /*5fc0*/  @!P6 LDG.E.CONSTANT R6, desc[UR8][R2.64] ;  /* 0x000000080206e981 */ /* 0x000ea4000c1e9900 */
[----:B------:R-:W-:-:S02]  /*5fd0*/  IMAD.MOV.U32 R8, RZ, RZ, R7 ;  /* 0x000000ffff087224 */ /* 0x000fc400078e0007 */
[----:B---3--:R-:W-:Y:S02]  /*5fe0*/  IMAD.MOV.U32 R17, RZ, RZ, R15 ;  /* 0x000000ffff117224 */ /* 0x008fe400078e000f */
[----:B------:R-:W3:Y:S02]  /*5ff0*/  @!P6 LDG.E.CONSTANT R15, desc[UR8][R4.64] ;  /* 0x00000008040fe981 */ /* 0x000ee4000c1e9900 */
[----:B------:R-:W-:Y:S01]  /*6000*/  IMAD.MOV.U32 R19, RZ, RZ, R17 ;  /* 0x000000ffff137224 */ /* 0x000fe200078e0011 */
[----:B------:R-:W-:Y:S01]  /*6010*/  ISETP.GE.AND P6, PT, R10, UR4, PT ;  /* 0x000000040a007c0c */ /* 0x000fe2000bfc6270 */
[----:B------:R-:W4:Y:S04]  /*6020*/  @!P5 LDG.E.CONSTANT R8, desc[UR8][R2.64+0x80] ;  /* 0x000080080208d981 */ /* 0x000f28000c1e9900 */
[----:B------:R-:W5:Y:S01]  /*6030*/  @!P5 LDG.E.CONSTANT R19, desc[UR8][R4.64+0x80] ;  /* 0x000080080413d981 */ /* 0x000f62000c1e9900 */
[----:B------:R-:W-:Y:S01]  /*6040*/  ISETP.GE.AND P5, PT, R9, UR4, PT ;  /* 0x0000000409007c0c */ /* 0x000fe2000bfa6270 */
[----:B------:R-:W-:-:S02]  /*6050*/  IMAD.MOV.U32 R9, RZ, RZ, R7 ;  /* 0x000000ffff097224 */ /* 0x000fc400078e0007 */
[--C-:B------:R-:W-:Y:S02]  /*6060*/  IMAD.MOV.U32 R10, RZ, RZ, R7.reuse ;  /* 0x000000ffff0a7224 */ /* 0x100fe400078e0007 */
[--C-:B------:R-:W-:Y:S02]  /*6070*/  IMAD.MOV.U32 R11, RZ, RZ, R7.reuse ;  /* 0x000000ffff0b7224 */ /* 0x100fe400078e0007 */
[--C-:B------:R-:W-:Y:S01]  /*6080*/  IMAD.MOV.U32 R12, RZ, RZ, R7.reuse ;  /* 0x000000ffff0c7224 */ /* 0x100fe200078e0007 */
[----:B------:R-:W3:Y:S01]  /*6090*/  @!P0 LDG.E.CONSTANT R9, desc[UR8][R2.64+0x100] ;  /* 0x0001000802098981 */ /* 0x000ee2000c1e9900 */
[--C-:B------:R-:W-:Y:S02]  /*60a0*/  IMAD.MOV.U32 R13, RZ, RZ, R7.reuse ;  /* 0x000000ffff0d7224 */ /* 0x100fe400078e0007 */
[----:B------:R-:W-:Y:S01]  /*60b0*/  IMAD.MOV.U32 R14, RZ, RZ, R7 ;  /* 0x000000ffff0e7224 */ /* 0x000fe200078e0007 */
[----:B------:R-:W5:Y:S04]  /*60c0*/  @!P4 LDG.E.CONSTANT R10, desc[UR8][R2.64+0x180] ;  /* 0x00018008020ac981 */ /* 0x000f68000c1e9900 */
[----:B------:R-:W5:Y:S04]  /*60d0*/  @!P3 LDG.E.CONSTANT R11, desc[UR8][R2.64+0x200] ;  /* 0x00020008020bb981 */ /* 0x000f68000c1e9900 */
[----:B------:R-:W5:Y:S04]  /*60e0*/  @!P2 LDG.E.CONSTANT R12, desc[UR8][R2.64+0x280] ;  /* 0x00028008020ca981 */ /* 0x000f68000c1e9900 */
[----:B------:R-:W5:Y:S04]  /*60f0*/  @!P1 LDG.E.CONSTANT R13, desc[UR8][R2.64+0x300] ;  /* 0x00030008020d9981 */ /* 0x000f68000c1e9900 */
[----:B------:R-:W5:Y:S04]  /*6100*/  @!P6 LDG.E.CONSTANT R14, desc[UR8][R2.64+0x380] ;  /* 0x00038008020ee981 */ /* 0x000f68000c1e9900 */
[----:B------:R0:W5:Y:S01]  /*6110*/  @!P5 LDG.E.CONSTANT R7, desc[UR8][R2.64+0x400] ;  /* 0x000400080207d981 */ /* 0x000162000c1e9900 */
[----:B------:R-:W-:-:S02]  /*6120*/  IMAD.MOV.U32 R20, RZ, RZ, R17 ;  /* 0x000000ffff147224 */ /* 0x000fc400078e0011 */
[--C-:B------:R-:W-:Y:S02]  /*6130*/  IMAD.MOV.U32 R21, RZ, RZ, R17.reuse ;  /* 0x000000ffff157224 */ /* 0x100fe400078e0011 */
[--C-:B------:R-:W-:Y:S02]  /*6140*/  IMAD.MOV.U32 R22, RZ, RZ, R17.reuse ;  /* 0x000000ffff167224 */ /* 0x100fe400078e0011 */
[--C-:B------:R-:W-:Y:S01]  /*6150*/  IMAD.MOV.U32 R23, RZ, RZ, R17.reuse ;  /* 0x000000ffff177224 */ /* 0x100fe200078e0011 */
[----:B------:R-:W5:Y:S01]  /*6160*/  @!P0 LDG.E.CONSTANT R20, desc[UR8][R4.64+0x100] ;  /* 0x0001000804148981 */ /* 0x000f62000c1e9900 */
        /* <DEDUP_REMOVED lines=8> */
[----:B0-----:R-:W0:Y:S01]  /*61f0*/  S2R R2, SR_LANEID ;  /* 0x0000000000027919 */ /* 0x001e220000000000 */
[----:B------:R-:W1:Y:S01]  /*6200*/  S2UR UR5, SR_CgaCtaId ;  /* 0x00000000000579c3 */ /* 0x000e620000008800 */
[----:B------:R-:W-:Y:S01]  /*6210*/  SHF.R.U32.HI R3, RZ, 0x5, R0 ;  /* 0x00000005ff037819 */ /* 0x000fe20000011600 */
[----:B------:R-:W-:-:S02]  /*6220*/  UMOV UR4, 0x400 ;  /* 0x0000040000047882 */ /* 0x000fc40000000000 */
[----:B-1----:R-:W-:Y:S02]  /*6230*/  ULEA UR4, UR5, UR4, 0x18 ;  /* 0x0000000405047291 */ /* 0x002fe4000f8ec0ff */
[----:B0-----:R-:W-:-:S05]  /*6240*/  IMAD R3, R3, 0x120, R2 ;  /* 0x0000012003037824 */ /* 0x001fca00078e0202 */
[----:B------:R-:W-:-:S05]  /*6250*/  LEA R28, R3, UR4, 0x2 ;  /* 0x00000004031c7c11 */ /* 0x000fca000f8e10ff */
[----:B------:R-:W-:Y:S01]  /*6260*/  IMAD R31, R2, 0x20, R28 ;  /* 0x00000020021f7824 */ /* 0x000fe200078e021c */
[C---:B------:R-:W-:Y:S02]  /*6270*/  LEA R32, R0.reuse, UR4, 0x2 ;  /* 0x0000000400207c11 */ /* 0x040fe4000f8e10ff */
[----:B------:R-:W-:Y:S01]  /*6280*/  ISETP.NE.AND P5, PT, R0, RZ, PT ;  /* 0x000000ff0000720c */ /* 0x000fe20003fa5270 */
[----:B------:R-:W-:Y:S01]  /*6290*/  IMAD.MOV.U32 R47, RZ, RZ, RZ ;  /* 0x000000ffff2f7224 */ /* 0x000fe200078e00ff */
[----:B--2---:R-:W-:Y:S04]  /*62a0*/  STS [R28], R6 ;  /* 0x000000061c007388 */ /* 0x004fe80000000800 */
[----:B----4-:R-:W-:Y:S04]  /*62b0*/  STS [R28+0x80], R8 ;  /* 0x000080081c007388 */ /* 0x010fe80000000800 */
[----:B---3--:R-:W-:Y:S04]  /*62c0*/  STS [R28+0x100], R9 ;  /* 0x000100091c007388 */ /* 0x008fe80000000800 */
[----:B-----5:R-:W-:Y:S04]  /*62d0*/  STS [R28+0x180], R10 ;  /* 0x0001800a1c007388 */ /* 0x020fe80000000800 */
[----:B------:R-:W-:Y:S04]  /*62e0*/  STS [R28+0x200], R11 ;  /* 0x0002000b1c007388 */ /* 0x000fe80000000800 */
[----:B------:R-:W-:Y:S04]  /*62f0*/  STS [R28+0x280], R12 ;  /* 0x0002800c1c007388 */ /* 0x000fe80000000800 */
[----:B------:R-:W-:Y:S04]  /*6300*/  STS [R28+0x300], R13 ;  /* 0x0003000d1c007388 */ /* 0x000fe80000000800 */
[----:B------:R-:W-:Y:S04]  /*6310*/  STS [R28+0x380], R14 ;  /* 0x0003800e1c007388 */ /* 0x000fe80000000800 */
[----:B------:R-:W-:Y:S01]  /*6320*/  STS [R28+0x400], R7 ;  /* 0x000400071c007388 */ /* 0x000fe20000000800 */
[----:B------:R-:W-:-:S03]  /*6330*/  NOP ;  /* 0x0000000000007918 */ /* 0x000fc60000000000 */
[----:B------:R-:W0:Y:S04]  /*6340*/  LDS R27, [R31+0x20] ;  /* 0x000020001f1b7984 */ /* 0x000e280000000800 */
[----:B------:R-:W-:Y:S04]  /*6350*/  LDS R2, [R31] ;  /* 0x000000001f027984 */ /* 0x000fe80000000800 */
[----:B------:R-:W1:Y:S04]  /*6360*/  LDS R4, [R31+0x4] ;  /* 0x000004001f047984 */ /* 0x000e680000000800 */
[----:B------:R-:W-:Y:S04]  /*6370*/  LDS R6, [R31+0x8] ;  /* 0x000008001f067984 */ /* 0x000fe80000000800 */
[----:B------:R-:W-:Y:S04]  /*6380*/  LDS R8, [R31+0xc] ;  /* 0x00000c001f087984 */ /* 0x000fe80000000800 */
[----:B------:R-:W-:Y:S04]  /*6390*/  LDS R10, [R31+0x10] ;  /* 0x000010001f0a7984 */ /* 0x000fe80000000800 */
[----:B------:R-:W-:Y:S04]  /*63a0*/  LDS R12, [R31+0x14] ;  /* 0x000014001f0c7984 */ /* 0x000fe80000000800 */
[----:B------:R-:W-:Y:S04]  /*63b0*/  LDS R14, [R31+0x18] ;  /* 0x000018001f0e7984 */ /* 0x000fe80000000800 */
[----:B------:R-:W-:Y:S01]  /*63c0*/  LDS R16, [R31+0x1c] ;  /* 0x00001c001f107984 */ /* 0x000fe20000000800 */
[----:B------:R-:W-:Y:S06]  /*63d0*/  BAR.SYNC.DEFER_BLOCKING 0x0 ;  /* 0x0000000000007b1d */ /* 0x000fec0000010000 */
[----:B------:R-:W-:Y:S04]  /*63e0*/  STS [R28], R15 ;  /* 0x0000000f1c007388 */ /* 0x000fe80000000800 */
[----:B------:R-:W-:Y:S04]  /*63f0*/  STS [R28+0x80], R19 ;  /* 0x000080131c007388 */ /* 0x000fe80000000800 */
[----:B------:R-:W-:Y:S04]  /*6400*/  STS [R28+0x100], R20 ;  /* 0x000100141c007388 */ /* 0x000fe80000000800 */
[----:B------:R2:W-:Y:S04]  /*6410*/  STS [R28+0x180], R21 ;  /* 0x000180151c007388 */ /* 0x0005e80000000800 */
[----:B------:R-:W-:Y:S04]  /*6420*/  STS [R28+0x200], R22 ;  /* 0x000200161c007388 */ /* 0x000fe80000000800 */
[----:B------:R3:W-:Y:S04]  /*6430*/  STS [R28+0x280], R23 ;  /* 0x000280171c007388 */ /* 0x0007e80000000800 */
[----:B------:R-:W-:Y:S04]  /*6440*/  STS [R28+0x300], R24 ;  /* 0x000300181c007388 */ /* 0x000fe80000000800 */
[----:B------:R4:W-:Y:S04]  /*6450*/  STS [R28+0x380], R25 ;  /* 0x000380191c007388 */ /* 0x0009e80000000800 */
[----:B------:R-:W-:Y:S01]  /*6460*/  STS [R28+0x400], R17 ;  /* 0x000400111c007388 */ /* 0x000fe20000000800 */
[----:B------:R-:W-:-:S03]  /*6470*/  NOP ;  /* 0x0000000000007918 */ /* 0x000fc60000000000 */
[----:B------:R-:W5:Y:S04]  /*6480*/  LDS R3, [R31] ;  /* 0x000000001f037984 */ /* 0x000f680000000800 */
[----:B------:R-:W5:Y:S04]  /*6490*/  LDS R5, [R31+0x4] ;  /* 0x000004001f057984 */ /* 0x000f680000000800 */
[----:B------:R-:W5:Y:S04]  /*64a0*/  LDS R7, [R31+0x8] ;  /* 0x000008001f077984 */ /* 0x000f680000000800 */
[----:B------:R-:W-:Y:S04]  /*64b0*/  LDS R9, [R31+0xc] ;  /* 0x00000c001f097984 */ /* 0x000fe80000000800 */
[----:B------:R-:W-:Y:S04]  /*64c0*/  LDS R11, [R31+0x10] ;  /* 0x000010001f0b7984 */ /* 0x000fe80000000800 */
[----:B------:R-:W-:Y:S04]  /*64d0*/  LDS R13, [R31+0x14] ;  /* 0x000014001f0d7984 */ /* 0x000fe80000000800 */
[----:B------:R-:W-:Y:S04]  /*64e0*/  LDS R15, [R31+0x18] ;  /* 0x000018001f0f7984 */ /* 0x000fe80000000800 */
[----:B------:R-:W-:Y:S04]  /*64f0*/  LDS R17, [R31+0x1c] ;  /* 0x00001c001f117984 */ /* 0x000fe80000000800 */
[----:B------:R-:W-:Y:S01]  /*6500*/  LDS R19, [R31+0x20] ;  /* 0x000020001f137984 */ /* 0x000fe20000000800 */
[----:B------:R-:W-:Y:S06]  /*6510*/  BAR.SYNC.DEFER_BLOCKING 0x0 ;  /* 0x0000000000007b1d */ /* 0x000fec0000010000 */
[----:B0-----:R-:W-:Y:S02]  /*6520*/  STS [R32+0x4d8], R27 ;  /* 0x0004d81b20007388 */ /* 0x001fe40000000800 */
[----:B------:R-:W-:Y:S01]  /*6530*/  BAR.SYNC.DEFER_BLOCKING 0x0 ;  /* 0x0000000000007b1d */ /* 0x000fe20000010000 */
[----:B--2---:R-:W-:-:S04]  /*6540*/  IMAD R21, R0, 0x9, RZ ;  /* 0x0000000900157824 */ /* 0x004fc800078e02ff */
[C---:B---3--:R-:W-:Y:S01]  /*6550*/  VIADD R23, R21.reuse, 0x1 ;  /* 0x0000000115177836 */ /* 0x048fe20000000000 */
[----:B------:R-:W0:Y:S04]  /*6560*/  @P5 LDS R18, [R32+0x4d4] ;  /* 0x0004d40020125984 */ /* 0x000e280000000800 */
[----:B------:R-:W-:Y:S02]  /*6570*/  ISETP.EQ.U32.AND P0, PT, R26, R23, PT ;  /* 0x000000171a00720c */ /* 0x000fe40003f02070 */
[----:B-1----:R-:W-:Y:S01]  /*6580*/  ISETP.NE.AND P6, PT, R2, R4, PT ;  /* 0x000000040200720c */ /* 0x002fe20003fc5270 */
[----:B----4-:R-:W-:-:S03]  /*6590*/  VIADD R25, R21, 0x2 ;  /* 0x0000000215197836 */ /* 0x010fc60000000000 */
[----:B------:R-:W-:Y:S02]  /*65a0*/  ISETP.EQ.OR.EX P0, PT, R30, RZ, P6, P0 ;  /* 0x000000ff1e00720c */ /* 0x000fe40003702700 */
[----:B------:R-:W-:Y:S02]  /*65b0*/  ISETP.EQ.U32.AND P1, PT, R26, R25, PT ;  /* 0x000000191a00720c */ /* 0x000fe40003f22070 */
[----:B-----5:R-:W-:Y:S02]  /*65c0*/  SEL R20, R3, RZ, !P0 ;  /* 0x000000ff03147207 */ /* 0x020fe40004000000 */
[----:B------:R-:W-:Y:S01]  /*65d0*/  ISETP.NE.AND P6, PT, R4, R6, PT ;  /* 0x000000060400720c */ /* 0x000fe20003fc5270 */
[----:B------:R-:W-:Y:S02]  /*65e0*/  VIADD R29, R21, 0x3 ;  /* 0x00000003151d7836 */ /* 0x000fe40000000000 */
[----:B------:R-:W-:Y:S01]  /*65f0*/  IMAD.IADD R20, R5, 0x1, R20 ;  /* 0x0000000105147824 */ /* 0x000fe200078e0214 */
[----:B------:R-:W-:-:S02]  /*6600*/  ISETP.EQ.OR.EX P1, PT, R30, RZ, P6, P1 ;  /* 0x000000ff1e00720c */ /* 0x000fc40003722710 */
[----:B------:R-:W-:Y:S01]  /*6610*/  ISETP.NE.U32.AND P4, PT, R26, R21, PT ;  /* 0x000000151a00720c */ /* 0x000fe20003f85070 */
[----:B------:R-:W-:Y:S01]  /*6620*/  VIADD R23, R21, 0x4 ;  /* 0x0000000415177836 */ /* 0x000fe20000000000 */
[----:B------:R-:W-:Y:S01]  /*6630*/  SEL R20, R20, RZ, !P1 ;  /* 0x000000ff14147207 */ /* 0x000fe20004800000 */
[----:B------:R-:W-:Y:S01]  /*6640*/  IMAD.MOV.U32 R25, RZ, RZ, 0x1 ;  /* 0x00000001ff197424 */ /* 0x000fe200078e00ff */
[----:B------:R-:W-:Y:S02]  /*6650*/  ISETP.NE.AND.EX P4, PT, R30, RZ, PT, P4 ;  /* 0x000000ff1e00720c */ /* 0x000fe40003f85340 */
[----:B------:R-:W-:Y:S02]  /*6660*/  ISETP.EQ.U32.AND P2, PT, R26, R29, PT ;  /* 0x0000001d1a00720c */ /* 0x000fe40003f42070 */
[----:B------:R-:W-:Y:S01]  /*6670*/  ISETP.NE.AND P6, PT, R6, R8, PT ;  /* 0x000000080600720c */ /* 0x000fe20003fc5270 */
[----:B------:R-:W-:Y:S01]  /*6680*/  IMAD.IADD R20, R7, 0x1, R20 ;  /* 0x0000000107147824 */ /* 0x000fe200078e0214 */
[----:B------:R-:W-:-:S02]  /*6690*/  SEL R0, RZ, 0x1, P4 ;  /* 0x00000001ff007807 */ /* 0x000fc40002000000 */
[----:B------:R-:W-:Y:S02]  /*66a0*/  SEL R47, R47, RZ, P4 ;  /* 0x000000ff2f2f7207 */ /* 0x000fe40002000000 */
[----:B------:R-:W-:Y:S02]  /*66b0*/  ISETP.EQ.OR.EX P2, PT, R30, RZ, P6, P2 ;  /* 0x000000ff1e00720c */ /* 0x000fe40003742720 */
[----:B0-----:R-:W-:-:S04]  /*66c0*/  @P5 ISETP.NE.AND P3, PT, R18, R2, PT ;  /* 0x000000021200520c */ /* 0x001fc80003f65270 */
[----:B------:R-:W-:Y:S02]  /*66d0*/  @P5 SEL R25, RZ, 0x1, !P3 ;  /* 0x00000001ff195807 */ /* 0x000fe40005800000 */
[----:B------:R-:W-:Y:S01]  /*66e0*/  ISETP.EQ.U32.AND P3, PT, R26, R23, PT ;  /* 0x000000171a00720c */ /* 0x000fe20003f62070 */
[----:B------:R-:W-:Y:S01]  /*66f0*/  VIADD R23, R21, 0x7 ;  /* 0x0000000715177836 */ /* 0x000fe20000000000 */
[----:B------:R-:W-:Y:S02]  /*6700*/  @P5 SEL R0, R0, R25, !P4 ;  /* 0x0000001900005207 */ /* 0x000fe40006000000 */
[----:B------:R-:W-:Y:S02]  /*6710*/  SEL R47, R47, RZ, P5 ;  /* 0x000000ff2f2f7207 */ /* 0x000fe40002800000 */
[----:B------:R-:W-:Y:S01]  /*6720*/  ISETP.EQ.U32.AND P4, PT, R26, R23, PT ;  /* 0x000000171a00720c */ /* 0x000fe20003f82070 */
[----:B------:R-:W-:Y:S01]  /*6730*/  VIADD R23, R21, 0x8 ;  /* 0x0000000815177836 */ /* 0x000fe20000000000 */
[----:B------:R-:W-:-:S02]  /*6740*/  SEL R20, R20, RZ, !P2 ;  /* 0x000000ff14147207 */ /* 0x000fc40005000000 */
[----:B------:R-:W-:Y:S02]  /*6750*/  ISETP.NE.AND P5, PT, R8, R10, PT ;  /* 0x0000000a0800720c */ /* 0x000fe40003fa5270 */
[----:B------:R-:W-:Y:S01]  /*6760*/  ISETP.NE.AND P6, PT, R14, R16, PT ;  /* 0x000000100e00720c */ /* 0x000fe20003fc5270 */
[----:B------:R-:W-:Y:S01]  /*6770*/  IMAD.IADD R20, R9, 0x1, R20 ;  /* 0x0000000109147824 */ /* 0x000fe200078e0214 */
[----:B------:R-:W-:Y:S02]  /*6780*/  ISETP.EQ.OR.EX P3, PT, R30, RZ, P5, P3 ;  /* 0x000000ff1e00720c */ /* 0x000fe40002f62730 */
[----:B------:R-:W-:Y:S01]  /*6790*/  ISETP.EQ.U32.AND P5, PT, R26, R23, PT ;  /* 0x000000171a00720c */ /* 0x000fe20003fa2070 */
[----:B------:R-:W-:Y:S01]  /*67a0*/  VIADD R23, R21, 0x5 ;  /* 0x0000000515177836 */ /* 0x000fe20000000000 */
[----:B------:R-:W-:Y:S02]  /*67b0*/  ISETP.EQ.OR.EX P4, PT, R30, RZ, P6, P4 ;  /* 0x000000ff1e00720c */ /* 0x000fe40003782740 */
[----:B------:R-:W-:-:S02]  /*67c0*/  ISETP.NE.AND P6, PT, R16, R27, PT ;  /* 0x0000001b1000720c */ /* 0x000fc40003fc5270 */
[----:B------:R-:W-:Y:S02]  /*67d0*/  SEL R20, R20, RZ, !P3 ;  /* 0x000000ff14147207 */ /* 0x000fe40005800000 */
[----:B------:R-:W-:Y:S02]  /*67e0*/  P2R R22, PR, RZ, 0x4 ;  /* 0x00000004ff167803 */ /* 0x000fe40000000000 */
[----:B------:R-:W-:Y:S02]  /*67f0*/  ISETP.EQ.OR.EX P5, PT, R30, RZ, P6, P5 ;  /* 0x000000ff1e00720c */ /* 0x000fe400037a2750 */
[----:B------:R-:W-:Y:S02]  /*6800*/  ISETP.EQ.U32.AND P6, PT, R26, R23, PT ;  /* 0x000000171a00720c */ /* 0x000fe40003fc2070 */
[----:B------:R-:W-:Y:S01]  /*6810*/  ISETP.NE.AND P2, PT, R10, R12, PT ;  /* 0x0000000c0a00720c */ /* 0x000fe20003f45270 */
[----:B------:R-:W-:Y:S01]  /*6820*/  IMAD.IADD R20, R11, 0x1, R20 ;  /* 0x000000010b147824 */ /* 0x000fe200078e0214 */
[----:B------:R-:W-:-:S02]  /*6830*/  SEL R25, RZ, 0x1, !P0 ;  /* 0x00000001ff197807 */ /* 0x000fc40004000000 */
[----:B------:R-:W-:-:S04]  /*6840*/  ISETP.EQ.OR.EX P6, PT, R30, RZ, P2, P6 ;  /* 0x000000ff1e00720c */ /* 0x000fc800017c2760 */
[----:B------:R-:W-:Y:S02]  /*6850*/  SEL R23, RZ, 0x1, !P6 ;  /* 0x00000001ff177807 */ /* 0x000fe40007000000 */
[----:B------:R-:W-:Y:S02]  /*6860*/  SEL R20, R20, RZ, !P6 ;  /* 0x000000ff14147207 */ /* 0x000fe40007000000 */
[----:B------:R-:W-:Y:S02]  /*6870*/  IADD3 R25, P6, PT, R25, R0, RZ ;  /* 0x0000000019197210 */ /* 0x000fe40007fde0ff */
[----:B------:R-:W-:Y:S01]  /*6880*/  SEL R32, RZ, 0x1, !P1 ;  /* 0x00000001ff207807 */ /* 0x000fe20004800000 */
[----:B------:R-:W-:Y:S02]  /*6890*/  VIADD R21, R21, 0x6 ;  /* 0x0000000615157836 */ /* 0x000fe40000000000 */
[----:B------:R-:W-:Y:S01]  /*68a0*/  IMAD.X R31, RZ, RZ, R47, P6 ;  /* 0x000000ffff1f7224 */ /* 0x000fe200030e062f */
[----:B------:R-:W-:-:S02]  /*68b0*/  IADD3 R32, P6, PT, R25, R32, RZ ;  /* 0x0000002019207210 */ /* 0x000fc40007fde0ff */
[----:B------:R-:W-:-:S03]  /*68c0*/  ISETP.NE.AND P2, PT, R12, R14, PT ;  /* 0x0000000e0c00720c */ /* 0x000fc60003f45270 */
[----:B------:R-:W-:Y:S01]  /*68d0*/  IMAD.X R33, RZ, RZ, R31, P6 ;  /* 0x000000ffff217224 */ /* 0x000fe200030e061f */
[----:B------:R-:W-:Y:S01]  /*68e0*/  ISETP.EQ.U32.AND P6, PT, R26, R21, PT ;  /* 0x000000151a00720c */ /* 0x000fe20003fc2070 */
[----:B------:R-:W-:-:S03]  /*68f0*/  IMAD.IADD R20, R13, 0x1, R20 ;  /* 0x000000010d147824 */ /* 0x000fc600078e0214 */
[----:B------:R-:W-:-:S04]  /*6900*/  ISETP.EQ.OR.EX P6, PT, R30, RZ, P2, P6 ;  /* 0x000000ff1e00720c */ /* 0x000fc800017c2760 */
[----:B------:R-:W-:Y:S02]  /*6910*/  SEL R20, R20, RZ, !P6 ;  /* 0x000000ff14147207 */ /* 0x000fe40007000000 */
[----:B------:R-:W-:-:S03]  /*6920*/  ISETP.NE.AND P2, PT, R22, RZ, PT ;  /* 0x000000ff1600720c */ /* 0x000fc60003f45270 */
[----:B------:R-:W-:Y:S01]  /*6930*/  IMAD.IADD R20, R15, 0x1, R20 ;  /* 0x000000010f147824 */ /* 0x000fe200078e0214 */
[----:B------:R-:W-:Y:S02]  /*6940*/  SEL R25, RZ, 0x1, !P2 ;  /* 0x00000001ff197807 */ /* 0x000fe40005000000 */
[----:B------:R-:W-:Y:S02]  /*6950*/  SEL R21, RZ, 0x1, !P6 ;  /* 0x00000001ff157807 */ /* 0x000fe40007000000 */
[----:B------:R-:W-:Y:S02]  /*6960*/  SEL R20, R20, RZ, !P4 ;  /* 0x000000ff14147207 */ /* 0x000fe40006000000 */
[----:B------:R-:W-:Y:S02]  /*6970*/  IADD3 R34, P6, PT, R32, R25, RZ ;  /* 0x0000001920227210 */ /* 0x000fe40007fde0ff */
[----:B------:R-:W-:Y:S01]  /*6980*/  SEL R25, RZ, 0x1, !P3 ;  /* 0x00000001ff197807 */ /* 0x000fe20005800000 */
[----:B------:R-:W-:-:S02]  /*6990*/  IMAD.IADD R20, R17, 0x1, R20 ;  /* 0x0000000111147824 */ /* 0x000fc400078e0214 */
[----:B------:R-:W-:Y:S01]  /*69a0*/  IMAD.X R35, RZ, RZ, R33, P6 ;  /* 0x000000ffff237224 */ /* 0x000fe200030e0621 */
[----:B------:R-:W-:Y:S02]  /*69b0*/  IADD3 R36, P6, PT, R34, R25, RZ ;  /* 0x0000001922247210 */ /* 0x000fe40007fde0ff */
[----:B------:R-:W-:-:S03]  /*69c0*/  SEL R20, R20, RZ, !P5 ;  /* 0x000000ff14147207 */ /* 0x000fc60006800000 */
[----:B------:R-:W-:Y:S01]  /*69d0*/  IMAD.X R37, RZ, RZ, R35, P6 ;  /* 0x000000ffff257224 */ /* 0x000fe200030e0623 */
[----:B------:R-:W-:Y:S01]  /*69e0*/  IADD3 R38, P6, PT, R36, R23, RZ ;  /* 0x0000001724267210 */ /* 0x000fe20007fde0ff */
[----:B------:R-:W-:Y:S01]  /*69f0*/  IMAD.IADD R20, R19, 0x1, R20 ;  /* 0x0000000113147824 */ /* 0x000fe200078e0214 */
[----:B------:R-:W-:-:S03]  /*6a00*/  SEL R23, RZ, 0x1, !P4 ;  /* 0x00000001ff177807 */ /* 0x000fc60006000000 */
[----:B------:R-:W-:Y:S01]  /*6a10*/  IMAD.X R39, RZ, RZ, R37, P6 ;  /* 0x000000ffff277224 */ /* 0x000fe200030e0625 */
[----:B------:R-:W-:Y:S01]  /*6a20*/  IADD3 R40, P6, PT, R38, R21, RZ ;  /* 0x0000001526287210 */ /* 0x000fe20007fde0ff */
[----:B------:R-:W0:Y:S01]  /*6a30*/  SHFL.UP PT, R19, R20, 0x1, RZ ;  /* 0x0420000014137989 */ /* 0x000e2200000e00ff */
[----:B------:R-:W-:Y:S02]  /*6a40*/  SEL R21, RZ, 0x1, !P5 ;  /* 0x00000001ff157807 */ /* 0x000fe40006800000 */
[----:B------:R-:W-:Y:S01]  /*6a50*/  IADD3 R42, P5, PT, R40, R23, RZ ;  /* 0x00000017282a7210 */ /* 0x000fe20007fbe0ff */
[----:B------:R-:W-:-:S04]  /*6a60*/  IMAD.X R41, RZ, RZ, R39, P6 ;  /* 0x000000ffff297224 */ /* 0x000fc800030e0627 */
[----:B------:R-:W-:Y:S01]  /*6a70*/  IMAD.X R43, RZ, RZ, R41, P5 ;  /* 0x000000ffff2b7224 */ /* 0x000fe200028e0629 */
[----:B------:R-:W-:-:S05]  /*6a80*/  IADD3 R24, P5, PT, R42, R21, RZ ;  /* 0x000000152a187210 */ /* 0x000fca0007fbe0ff */
[----:B------:R-:W-:Y:S01]  /*6a90*/  IMAD.X R25, RZ, RZ, R43, P5 ;  /* 0x000000ffff197224 */ /* 0x000fe200028e062b */
[----:B------:R-:W-:-:S04]  /*6aa0*/  ISETP.NE.U32.AND P5, PT, R24, RZ, PT ;  /* 0x000000ff1800720c */ /* 0x000fc80003fa5070 */
[----:B------:R-:W-:-:S04]  /*6ab0*/  ISETP.NE.AND.EX P5, PT, R25, RZ, PT, P5 ;  /* 0x000000ff1900720c */ /* 0x000fc80003fa5350 */
[----:B0-----:R-:W-:Y:S02]  /*6ac0*/  SEL R23, R19, RZ, !P5 ;  /* 0x000000ff13177207 */ /* 0x001fe40006800000 */
[----:B------:R-:W0:Y:S01]  /*6ad0*/  S2R R19, SR_LANEID ;  /* 0x0000000000137919 */ /* 0x000e220000000000 */
[----:B------:R-:W1:Y:S04]  /*6ae0*/  SHFL.UP PT, R21, R24, 0x1, RZ ;  /* 0x0420000018157989 */ /* 0x000e6800000e00ff */
[----:B------:R-:W2:Y:S01]  /*6af0*/  SHFL.UP PT, R22, R25, 0x1, RZ ;  /* 0x0420000019167989 */ /* 0x000ea200000e00ff */
[----:B0-----:R-:W-:-:S04]  /*6b00*/  ISETP.GE.AND P5, PT, R19, 0x1, PT ;  /* 0x000000011300780c */ /* 0x001fc80003fa6270 */
[----:B------:R-:W-:-:S05]  /*6b10*/  SEL R23, R23, RZ, P5 ;  /* 0x000000ff17177207 */ /* 0x000fca0002800000 */
[----:B------:R-:W-:-:S05]  /*6b20*/  IMAD.IADD R23, R20, 0x1, R23 ;  /* 0x0000000114177824 */ /* 0x000fca00078e0217 */
[----:B------:R-:W0:Y:S01]  /*6b30*/  SHFL.UP PT, R20, R23, 0x2, RZ ;  /* 0x0440000017147989 */ /* 0x000e2200000e00ff */
[----:B-1----:R-:W-:Y:S02]  /*6b40*/  SEL R21, R21, RZ, P5 ;  /* 0x000000ff15157207 */ /* 0x002fe40002800000 */
[----:B--2---:R-:W-:Y:S02]  /*6b50*/  SEL R22, R22, RZ, P5 ;  /* 0x000000ff16167207 */ /* 0x004fe40002800000 */
[----:B------:R-:W-:-:S05]  /*6b60*/  IADD3 R29, P5, PT, R21, R24, RZ ;  /* 0x00000018151d7210 */ /* 0x000fca0007fbe0ff */
[----:B------:R-:W-:Y:S01]  /*6b70*/  IMAD.X R28, R22, 0x1, R25, P5 ;  /* 0x00000001161c7824 */ /* 0x000fe200028e0619 */
[----:B------:R-:W-:-:S04]  /*6b80*/  ISETP.NE.U32.AND P5, PT, R29, RZ, PT ;  /* 0x000000ff1d00720c */ /* 0x000fc80003fa5070 */
[----:B------:R-:W-:Y:S01]  /*6b90*/  ISETP.NE.AND.EX P5, PT, R28, RZ, PT, P5 ;  /* 0x000000ff1c00720c */ /* 0x000fe20003fa5350 */
[----:B------:R-:W1:Y:S03]  /*6ba0*/  SHFL.UP PT, R21, R28, 0x2, RZ ;  /* 0x044000001c157989 */ /* 0x000e6600000e00ff */
[----:B0-----:R-:W-:Y:S02]  /*6bb0*/  SEL R22, R20, RZ, !P5 ;  /* 0x000000ff14167207 */ /* 0x001fe40006800000 */
[----:B------:R-:W0:Y:S01]  /*6bc0*/  SHFL.UP PT, R20, R29, 0x2, RZ ;  /* 0x044000001d147989 */ /* 0x000e2200000e00ff */
[----:B------:R-:W-:-:S04]  /*6bd0*/  ISETP.GE.AND P5, PT, R19, 0x2, PT ;  /* 0x000000021300780c */ /* 0x000fc80003fa6270 */
[----:B------:R-:W-:-:S05]  /*6be0*/  SEL R22, R22, RZ, P5 ;  /* 0x000000ff16167207 */ /* 0x000fca0002800000 */
[----:B------:R-:W-:Y:S01]  /*6bf0*/  IMAD.IADD R22, R23, 0x1, R22 ;  /* 0x0000000117167824 */ /* 0x000fe200078e0216 */
[----:B-1----:R-:W-:Y:S02]  /*6c00*/  SEL R21, R21, RZ, P5 ;  /* 0x000000ff15157207 */ /* 0x002fe40002800000 */
        /* <DEDUP_REMOVED lines=32> */
[----:B------:R-:W1:Y:S01]  /*6e10*/  SHFL.UP PT, R21, R24, 0x10, RZ ;  /* 0x0600000018157989 */ /* 0x000e6200000e00ff */
[----:B------:R-:W2:Y:S02]  /*6e20*/  S2R R44, SR_TID.X ;  /* 0x00000000002c7919 */ /* 0x000ea40000002100 */
[----:B0-----:R-:W-:Y:S02]  /*6e30*/  SEL R23, R20, RZ, !P5 ;  /* 0x000000ff14177207 */ /* 0x001fe40006800000 */
[----:B------:R-:W0:Y:S01]  /*6e40*/  SHFL.UP PT, R20, R25, 0x10, RZ ;  /* 0x0600000019147989 */ /* 0x000e2200000e00ff */
[----:B------:R-:W-:-:S04]  /*6e50*/  ISETP.GE.AND P5, PT, R19, 0x10, PT ;  /* 0x000000101300780c */ /* 0x000fc80003fa6270 */
[----:B------:R-:W-:Y:S02]  /*6e60*/  SEL R23, R23, RZ, P5 ;  /* 0x000000ff17177207 */ /* 0x000fe40002800000 */
[----:B-1----:R-:W-:-:S03]  /*6e70*/  SEL R21, R21, RZ, P5 ;  /* 0x000000ff15157207 */ /* 0x002fc60002800000 */
[----:B------:R-:W-:Y:S01]  /*6e80*/  IMAD.IADD R45, R22, 0x1, R23 ;  /* 0x00000001162d7824 */ /* 0x000fe200078e0217 */
[----:B0-----:R-:W-:Y:S02]  /*6e90*/  SEL R20, R20, RZ, P5 ;  /* 0x000000ff14147207 */ /* 0x001fe40002800000 */
[----:B------:R-:W-:Y:S02]  /*6ea0*/  ISETP.NE.AND P5, PT, R19, 0x1f, PT ;  /* 0x0000001f1300780c */ /* 0x000fe40003fa5270 */
[----:B------:R-:W-:Y:S02]  /*6eb0*/  IADD3 R20, P6, PT, R20, R25, RZ ;  /* 0x0000001914147210 */ /* 0x000fe40007fde0ff */
[----:B--2---:R-:W-:-:S03]  /*6ec0*/  SHF.R.U32.HI R46, RZ, 0x5, R44 ;  /* 0x00000005ff2e7819 */ /* 0x004fc6000001162c */
[----:B------:R-:W-:-:S06]  /*6ed0*/  IMAD.X R21, R21, 0x1, R24, P6 ;  /* 0x0000000115157824 */ /* 0x000fcc00030e0618 */
[----:B------:R-:W-:-:S05]  /*6ee0*/  @!P5 LEA R48, R46, UR4, 0x4 ;  /* 0x000000042e30dc11 */ /* 0x000fca000f8e20ff */
[----:B------:R-:W-:Y:S04]  /*6ef0*/  @!P5 STS.64 [R48], R20 ;  /* 0x000000143000d388 */ /* 0x000fe80000000a00 */
[----:B------:R-:W-:Y:S01]  /*6f00*/  @!P5 STS [R48+0x8], R45 ;  /* 0x0000082d3000d388 */ /* 0x000fe20000000800 */
[----:B------:R-:W-:Y:S06]  /*6f10*/  BAR.SYNC.DEFER_BLOCKING 0x0 ;  /* 0x0000000000007b1d */ /* 0x000fec0000010000 */
[----:B------:R-:W-:Y:S04]  /*6f20*/  LDS.64 R22, [UR4+0x10] ;  /* 0x00001004ff167984 */ /* 0x000fe80008000a00 */
[----:B------:R-:W0:Y:S04]  /*6f30*/  LDS.64 R24, [UR4] ;  /* 0x00000004ff187984 */ /* 0x000e280008000a00 */
[----:B------:R-:W1:Y:S01]  /*6f40*/  LDS.64 R28, [UR4+0x20] ;  /* 0x00002004ff1c7984 */ /* 0x000e620008000a00 */
[----:B0-----:R-:W-:-:S05]  /*6f50*/  IADD3 R53, P5, PT, R24, R22, RZ ;  /* 0x0000001618357210 */ /* 0x001fca0007fbe0ff */
[----:B------:R-:W-:Y:S01]  /*6f60*/  IMAD.X R55, R25, 0x1, R23, P5 ;  /* 0x0000000119377824 */ /* 0x000fe200028e0617 */
[----:B------:R-:W-:Y:S02]  /*6f70*/  ISETP.NE.U32.AND P5, PT, R22, RZ, PT ;  /* 0x000000ff1600720c */ /* 0x000fe40003fa5070 */
[----:B------:R-:W0:Y:S02]  /*6f80*/  LDS R22, [UR4+0x8] ;  /* 0x00000804ff167984 */ /* 0x000e240008000800 */
[----:B------:R-:W-:Y:S02]  /*6f90*/  ISETP.NE.AND.EX P5, PT, R23, RZ, PT, P5 ;  /* 0x000000ff1700720c */ /* 0x000fe40003fa5350 */
[----:B------:R-:W2:Y:S01]  /*6fa0*/  LDS R23, [UR4+0x18] ;  /* 0x00001804ff177984 */ /* 0x000ea20008000800 */
[----:B-1----:R-:W-:-:S05]  /*6fb0*/  IADD3 R51, P6, PT, R28, R53, RZ ;  /* 0x000000351c337210 */ /* 0x002fca0007fde0ff */
[----:B------:R-:W-:Y:S01]  /*6fc0*/  IMAD.X R49, R29, 0x1, R55, P6 ;  /* 0x000000011d317824 */ /* 0x000fe200030e0637 */
[----:B------:R-:W-:-:S04]  /*6fd0*/  ISETP.NE.AND P6, PT, R46, 0x2, PT ;  /* 0x000000022e00780c */ /* 0x000fc80003fc5270 */
[----:B------:R-:W-:Y:S02]  /*6fe0*/  SEL R48, R53, R24, !P6 ;  /* 0x0000001835307207 */ /* 0x000fe40007000000 */
[----:B------:R-:W-:Y:S02]  /*6ff0*/  SEL R50, R55, R25, !P6 ;  /* 0x0000001937327207 */ /* 0x000fe40007000000 */
[----:B------:R-:W1:Y:S01]  /*7000*/  LDS R25, [UR4+0x28] ;  /* 0x00002804ff197984 */ /* 0x000e620008000800 */
[----:B0-----:R-:W-:Y:S02]  /*7010*/  SEL R24, R22, RZ, !P5 ;  /* 0x000000ff16187207 */ /* 0x001fe40006800000 */
[----:B------:R-:W-:-:S03]  /*7020*/  ISETP.NE.U32.AND P5, PT, R28, RZ, PT ;  /* 0x000000ff1c00720c */ /* 0x000fc60003fa5070 */
[----:B--2---:R-:W-:Y:S01]  /*7030*/  IMAD.IADD R23, R23, 0x1, R24 ;  /* 0x0000000117177824 */ /* 0x004fe200078e0218 */
[----:B------:R-:W-:-:S04]  /*7040*/  ISETP.NE.AND.EX P5, PT, R29, RZ, PT, P5 ;  /* 0x000000ff1d00720c */ /* 0x000fc80003fa5350 */
[C---:B------:R-:W-:Y:S02]  /*7050*/  SEL R24, R23.reuse, R22, !P6 ;  /* 0x0000001617187207 */ /* 0x040fe40007000000 */
[----:B------:R-:W-:Y:S02]  /*7060*/  SEL R28, R23, RZ, !P5 ;  /* 0x000000ff171c7207 */ /* 0x000fe40006800000 */
[----:B------:R-:W0:Y:S01]  /*7070*/  LDS.64 R22, [UR4+0x30] ;  /* 0x00003004ff167984 */ /* 0x000e220008000a00 */
[----:B------:R-:W-:Y:S02]  /*7080*/  ISETP.NE.AND P5, PT, R46, 0x3, PT ;  /* 0x000000032e00780c */ /* 0x000fe40003fa5270 */
[----:B-1----:R-:W-:Y:S02]  /*7090*/  IMAD.IADD R25, R25, 0x1, R28 ;  /* 0x0000000119197824 */ /* 0x002fe400078e021c */
[----:B------:R-:W-:Y:S02]  /*70a0*/  SEL R48, R51, R48, !P5 ;  /* 0x0000003033307207 */ /* 0x000fe40006800000 */
[----:B------:R-:W-:-:S02]  /*70b0*/  SEL R50, R49, R50, !P5 ;  /* 0x0000003231327207 */ /* 0x000fc40006800000 */
[----:B------:R-:W-:Y:S02]  /*70c0*/  SEL R24, R25, R24, !P5 ;  /* 0x0000001819187207 */ /* 0x000fe40006800000 */
[----:B0-----:R-:W-:-:S04]  /*70d0*/  ISETP.NE.U32.AND P5, PT, R22, RZ, PT ;  /* 0x000000ff1600720c */ /* 0x001fc80003fa5070 */
[----:B------:R-:W-:Y:S02]  /*70e0*/  ISETP.NE.AND.EX P5, PT, R23, RZ, PT, P5 ;  /* 0x000000ff1700720c */ /* 0x000fe40003fa5350 */
[----:B------:R-:W-:Y:S02]  /*70f0*/  IADD3 R51, P6, PT, R22, R51, RZ ;  /* 0x0000003316337210 */ /* 0x000fe40007fde0ff */
[----:B------:R-:W-:Y:S02]  /*7100*/  SEL R28, R25, RZ, !P5 ;  /* 0x000000ff191c7207 */ /* 0x000fe40006800000 */
[----:B------:R-:W0:Y:S01]  /*7110*/  LDS R25, [UR4+0x38] ;  /* 0x00003804ff197984 */ /* 0x000e220008000800 */
[----:B------:R-:W-:-:S03]  /*7120*/  IMAD.X R53, R23, 0x1, R49, P6 ;  /* 0x0000000117357824 */ /* 0x000fc600030e0631 */
[----:B------:R-:W1:Y:S01]  /*7130*/  LDS.64 R22, [UR4+0x40] ;  /* 0x00004004ff167984 */ /* 0x000e620008000a00 */
[----:B------:R-:W-:-:S04]  /*7140*/  ISETP.NE.AND P5, PT, R46, 0x4, PT ;  /* 0x000000042e00780c */ /* 0x000fc80003fa5270 */
[----:B------:R-:W-:Y:S02]  /*7150*/  SEL R48, R51, R48, !P5 ;  /* 0x0000003033307207 */ /* 0x000fe40006800000 */
[----:B------:R-:W-:Y:S01]  /*7160*/  SEL R50, R53, R50, !P5 ;  /* 0x0000003235327207 */ /* 0x000fe20006800000 */
[----:B0-----:R-:W-:-:S05]  /*7170*/  IMAD.IADD R25, R25, 0x1, R28 ;  /* 0x0000000119197824 */ /* 0x001fca00078e021c */
[----:B------:R-:W-:Y:S02]  /*7180*/  SEL R24, R25, R24, !P5 ;  /* 0x0000001819187207 */ /* 0x000fe40006800000 */
[----:B-1----:R-:W-:-:S04]  /*7190*/  ISETP.NE.U32.AND P5, PT, R22, RZ, PT ;  /* 0x000000ff1600720c */ /* 0x002fc80003fa5070 */
        /* <DEDUP_REMOVED lines=12> */
[----:B------:R-:W-:-:S04]  /*7260*/  ISETP.NE.AND.EX P5, PT, R23, RZ, PT, P5 ;  /* 0x000000ff1700720c */ /* 0x000fc80003fa5350 */
[----:B------:R-:W-:Y:S02]  /*7270*/  SEL R28, R25, RZ, !P5 ;  /* 0x000000ff191c7207 */ /* 0x000fe40006800000 */
[----:B------:R-:W0:Y:S01]  /*7280*/  LDS R25, [UR4+0x58] ;  /* 0x00005804ff197984 */ /* 0x000e220008000800 */
[----:B------:R-:W-:-:S05]  /*7290*/  IADD3 R49, P6, PT, R22, R49, RZ ;  /* 0x0000003116317210 */ /* 0x000fca0007fde0ff */
[----:B------:R-:W-:Y:S02]  /*72a0*/  IMAD.X R51, R23, 0x1, R29, P6 ;  /* 0x0000000117337824 */ /* 0x000fe400030e061d */
[----:B------:R-:W1:Y:S01]  /*72b0*/  LDS.64 R22, [UR4+0x60] ;  /* 0x00006004ff167984 */ /* 0x000e620008000a00 */
[----:B------:R-:W-:-:S03]  /*72c0*/  ISETP.NE.AND P5, PT, R46, 0x6, PT ;  /* 0x000000062e00780c */ /* 0x000fc60003fa5270 */
[----:B------:R-:W-:Y:S01]  /*72d0*/  SHFL.UP PT, R20, R20, 0x1, RZ ;  /* 0x0420000014147989 */ /* 0x000fe200000e00ff */
[----:B------:R-:W-:Y:S01]  /*72e0*/  SEL R50, R51, R50, !P5 ;  /* 0x0000003233327207 */ /* 0x000fe20006800000 */
[----:B0-----:R-:W-:Y:S01]  /*72f0*/  IMAD.IADD R25, R25, 0x1, R28 ;  /* 0x0000000119197824 */ /* 0x001fe200078e021c */
[----:B------:R-:W-:Y:S02]  /*7300*/  SEL R28, R49, R48, !P5 ;  /* 0x00000030311c7207 */ /* 0x000fe40006800000 */
[----:B------:R-:W0:Y:S01]  /*7310*/  LDS R48, [UR4+0x68] ;  /* 0x00006804ff307984 */ /* 0x000e220008000800 */
[----:B-1----:R-:W-:-:S05]  /*7320*/  IADD3 R49, P6, PT, R22, R49, RZ ;  /* 0x0000003116317210 */ /* 0x002fca0007fde0ff */
[----:B------:R-:W-:Y:S01]  /*7330*/  IMAD.X R29, R23, 0x1, R51, P6 ;  /* 0x00000001171d7824 */ /* 0x000fe200030e0633 */
[----:B------:R-:W-:Y:S02]  /*7340*/  SEL R51, R25, R24, !P5 ;  /* 0x0000001819337207 */ /* 0x000fe40006800000 */
[----:B------:R-:W-:Y:S01]  /*7350*/  ISETP.NE.U32.AND P5, PT, R22, RZ, PT ;  /* 0x000000ff1600720c */ /* 0x000fe20003fa5070 */
[----:B------:R-:W1:Y:S03]  /*7360*/  SHFL.UP PT, R21, R21, 0x1, RZ ;  /* 0x0420000015157989 */ /* 0x000e6600000e00ff */
[----:B------:R-:W-:-:S04]  /*7370*/  ISETP.NE.AND.EX P5, PT, R23, RZ, PT, P5 ;  /* 0x000000ff1700720c */ /* 0x000fc80003fa5350 */
[----:B------:R-:W-:Y:S02]  /*7380*/  SEL R25, R25, RZ, !P5 ;  /* 0x000000ff19197207 */ /* 0x000fe40006800000 */
[----:B------:R-:W-:Y:S02]  /*7390*/  ISETP.NE.AND P5, PT, R46, 0x7, PT ;  /* 0x000000072e00780c */ /* 0x000fe40003fa5270 */
[----:B------:R-:W-:Y:S02]  /*73a0*/  ISETP.GE.U32.AND P6, PT, R44, 0x20, PT ;  /* 0x000000202c00780c */ /* 0x000fe40003fc6070 */
[----:B------:R-:W-:Y:S02]  /*73b0*/  SEL R22, R49, R28, !P5 ;  /* 0x0000001c31167207 */ /* 0x000fe40006800000 */
[----:B------:R-:W-:Y:S01]  /*73c0*/  SEL R23, R29, R50, !P5 ;  /* 0x000000321d177207 */ /* 0x000fe20006800000 */
[----:B0-----:R-:W-:-:S05]  /*73d0*/  IMAD.IADD R48, R48, 0x1, R25 ;  /* 0x0000000130307824 */ /* 0x001fca00078e0219 */
[----:B------:R-:W-:Y:S02]  /*73e0*/  SEL R51, R48, R51, !P5 ;  /* 0x0000003330337207 */ /* 0x000fe40006800000 */
[----:B------:R-:W-:Y:S02]  /*73f0*/  ISETP.NE.AND P5, PT, R19, RZ, PT ;  /* 0x000000ff1300720c */ /* 0x000fe40003fa5270 */
[----:B------:R-:W-:Y:S02]  /*7400*/  SEL R22, R22, RZ, P6 ;  /* 0x000000ff16167207 */ /* 0x000fe40003000000 */
[----:B------:R-:W-:Y:S02]  /*7410*/  SEL R25, R20, RZ, P5 ;  /* 0x000000ff14197207 */ /* 0x000fe40002800000 */
[----:B------:R-:W-:Y:S02]  /*7420*/  SEL R19, R23, RZ, P6 ;  /* 0x000000ff17137207 */ /* 0x000fe40003000000 */
[----:B-1----:R-:W-:-:S02]  /*7430*/  SEL R28, R21, RZ, P5 ;  /* 0x000000ff151c7207 */ /* 0x002fc40002800000 */
[----:B------:R-:W-:Y:S01]  /*7440*/  IADD3 R25, P6, PT, R25, R22, RZ ;  /* 0x0000001619197210 */ /* 0x000fe20007fde0ff */
[----:B------:R-:W0:Y:S04]  /*7450*/  SHFL.UP PT, R45, R45, 0x1, RZ ;  /* 0x042000002d2d7989 */ /* 0x000e2800000e00ff */
[----:B------:R-:W-:Y:S01]  /*7460*/  IMAD.X R28, R28, 0x1, R19, P6 ;  /* 0x000000011c1c7824 */ /* 0x000fe200030e0613 */
[----:B------:R-:W-:-:S04]  /*7470*/  ISETP.GE.U32.AND P6, PT, R44, 0x20, PT ;  /* 0x000000202c00780c */ /* 0x000fc80003fc6070 */
[----:B------:R-:W-:Y:S02]  /*7480*/  SEL R19, R51, RZ, P6 ;  /* 0x000000ff33137207 */ /* 0x000fe40003000000 */
[----:B------:R-:W-:-:S05]  /*7490*/  IADD3 R23, P6, PT, R25, R0, RZ ;  /* 0x0000000019177210 */ /* 0x000fca0007fde0ff */
[----:B------:R-:W-:Y:S01]  /*74a0*/  IMAD.X R22, R28, 0x1, R47, P6 ;  /* 0x000000011c167824 */ /* 0x000fe200030e062f */
[----:B------:R-:W-:-:S04]  /*74b0*/  ISETP.NE.U32.AND P6, PT, R20, RZ, PT ;  /* 0x000000ff1400720c */ /* 0x000fc80003fc5070 */
[----:B------:R-:W-:-:S04]  /*74c0*/  ISETP.NE.AND.EX P6, PT, R21, RZ, PT, P6 ;  /* 0x000000ff1500720c */ /* 0x000fc80003fc5360 */
[----:B------:R-:W-:-:S05]  /*74d0*/  SEL R20, R19, RZ, !P6 ;  /* 0x000000ff13147207 */ /* 0x000fca0007000000 */
[----:B0-----:R-:W-:Y:S01]  /*74e0*/  @P5 IMAD.IADD R19, R45, 0x1, R20 ;  /* 0x000000012d135824 */ /* 0x001fe200078e0214 */
[----:B------:R-:W-:-:S04]  /*74f0*/  ISETP.NE.U32.AND P5, PT, R0, RZ, PT ;  /* 0x000000ff0000720c */ /* 0x000fc80003fa5070 */
[----:B------:R-:W-:-:S04]  /*7500*/  ISETP.NE.AND.EX P5, PT, R47, RZ, PT, P5 ;  /* 0x000000ff2f00720c */ /* 0x000fc80003fa5350 */
[----:B------:R-:W-:-:S05]  /*7510*/  SEL R20, R19, RZ, !P5 ;  /* 0x000000ff13147207 */ /* 0x000fca0006800000 */
[----:B------:R-:W-:-:S05]  /*7520*/  IMAD.IADD R3, R3, 0x1, R20 ;  /* 0x0000000103037824 */ /* 0x000fca00078e0214 */
[----:B------:R-:W-:-:S05]  /*7530*/  SEL R20, R3, RZ, !P0 ;  /* 0x000000ff03147207 */ /* 0x000fca0004000000 */
[----:B------:R-:W-:-:S05]  /*7540*/  IMAD.IADD R5, R5, 0x1, R20 ;  /* 0x0000000105057824 */ /* 0x000fca00078e0214 */
[----:B------:R-:W-:-:S05]  /*7550*/  SEL R20, R5, RZ, !P1 ;  /* 0x000000ff05147207 */ /* 0x000fca0004800000 */
[----:B------:R-:W-:-:S05]  /*7560*/  IMAD.IADD R7, R7, 0x1, R20 ;  /* 0x0000000107077824 */ /* 0x000fca00078e0214 */
[----:B------:R-:W-:-:S05]  /*7570*/  SEL R20, R7, RZ, !P2 ;  /* 0x000000ff07147207 */ /* 0x000fca0005000000 */
[----:B------:R-:W-:Y:S02]  /*7580*/  IMAD.IADD R9, R9, 0x1, R20 ;  /* 0x0000000109097824 */ /* 0x000fe400078e0214 */
[----:B------:R-:W-:-:S03]  /*7590*/  IMAD R44, R44, 0x9, RZ ;  /* 0x000000092c2c7824 */ /* 0x000fc600078e02ff */
[----:B------:R-:W-:Y:S01]  /*75a0*/  SEL R20, R9, RZ, !P3 ;  /* 0x000000ff09147207 */ /* 0x000fe20005800000 */
[----:B------:R-:W-:Y:S01]  /*75b0*/  VIADD R21, R44, 0x5 ;  /* 0x000000052c157836 */ /* 0x000fe20000000000 */
[----:B------:R-:W-:-:S03]  /*75c0*/  ISETP.NE.AND P6, PT, R10, R12, PT ;  /* 0x0000000c0a00720c */ /* 0x000fc60003fc5270 */
[----:B------:R-:W-:-:S05]  /*75d0*/  IMAD.IADD R11, R11, 0x1, R20 ;  /* 0x000000010b0b7824 */ /* 0x000fca00078e0214 */
[----:B------:R-:W-:Y:S02]  /*75e0*/  SEL R20, R11, RZ, !P6 ;  /* 0x000000ff0b147207 */ /* 0x000fe40007000000 */
[----:B------:R-:W-:-:S04]  /*75f0*/  ISETP.NE.U32.AND P6, PT, R26, R21, PT ;  /* 0x000000151a00720c */ /* 0x000fc80003fc5070 */
[----:B------:R-:W-:-:S04]  /*7600*/  ISETP.NE.AND.EX P6, PT, R30, RZ, PT, P6 ;  /* 0x000000ff1e00720c */ /* 0x000fc80003fc5360 */
[----:B------:R-:W-:Y:S02]  /*7610*/  SEL R44, R20, RZ, P6 ;  /* 0x000000ff142c7207 */ /* 0x000fe40003000000 */
[----:B------:R-:W0:Y:S01]  /*7620*/  LDS.64 R20, [UR4+0x70] ;  /* 0x00007004ff147984 */ /* 0x000e220008000a00 */
[----:B------:R-:W1:Y:S02]  /*7630*/  S2R R24, SR_TID.X ;  /* 0x0000000000187919 */ /* 0x000e640000002100 */
[----:B------:R-:W-:Y:S01]  /*7640*/  IMAD.IADD R13, R13, 0x1, R44 ;  /* 0x000000010d0d7824 */ /* 0x000fe200078e022c */
[----:B------:R-:W-:-:S04]  /*7650*/  ISETP.NE.AND P6, PT, R12, R14, PT ;  /* 0x0000000e0c00720c */ /* 0x000fc80003fc5270 */
[----:B------:R-:W-:Y:S02]  /*7660*/  SEL R45, R13, RZ, !P6 ;  /* 0x000000ff0d2d7207 */ /* 0x000fe40007000000 */
[----:B0-----:R-:W-:-:S05]  /*7670*/  IADD3 R44, P6, PT, R20, R49, RZ ;  /* 0x00000031142c7210 */ /* 0x001fca0007fde0ff */
[----:B------:R-:W-:Y:S01]  /*7680*/  IMAD.X R29, R21, 0x1, R29, P6 ;  /* 0x00000001151d7824 */ /* 0x000fe200030e061d */
[----:B------:R-:W-:Y:S01]  /*7690*/  ISETP.NE.U32.AND P6, PT, R20, RZ, PT ;  /* 0x000000ff1400720c */ /* 0x000fe20003fc5070 */
[----:B-1----:R-:W-:-:S03]  /*76a0*/  IMAD R20, R24, 0x9, RZ ;  /* 0x0000000918147824 */ /* 0x002fc600078e02ff */
[----:B------:R-:W-:Y:S01]  /*76b0*/  ISETP.NE.AND.EX P6, PT, R21, RZ, PT, P6 ;  /* 0x000000ff1500720c */ /* 0x000fe20003fc5360 */
[----:B------:R-:W-:-:S03]  /*76c0*/  VIADD R21, R20, 0x6 ;  /* 0x0000000614157836 */ /* 0x000fc60000000000 */
[----:B------:R-:W-:Y:S02]  /*76d0*/  SEL R20, R48, RZ, !P6 ;  /* 0x000000ff30147207 */ /* 0x000fe40007000000 */
[----:B------:R-:W-:Y:S02]  /*76e0*/  ISETP.NE.U32.AND P6, PT, R26, R21, PT ;  /* 0x000000151a00720c */ /* 0x000fe40003fc5070 */
[----:B------:R-:W-:Y:S02]  /*76f0*/  SEL R21, RZ, 0x1, !P0 ;  /* 0x00000001ff157807 */ /* 0x000fe40004000000 */
[----:B------:R-:W-:-:S03]  /*7700*/  ISETP.NE.AND.EX P6, PT, R30, RZ, PT, P6 ;  /* 0x000000ff1e00720c */ /* 0x000fc60003fc5360 */
[----:B------:R-:W-:Y:S01]  /*7710*/  IMAD.IADD R0, R21, 0x1, R0 ;  /* 0x0000000115007824 */ /* 0x000fe200078e0200 */
[----:B------:R-:W-:Y:S01]  /*7720*/  SEL R50, R45, RZ, P6 ;  /* 0x000000ff2d327207 */ /* 0x000fe20003000000 */
[----:B------:R-:W0:Y:S03]  /*7730*/  LDS R21, [UR4+0x78] ;  /* 0x00007804ff157984 */ /* 0x000e260008000800 */
[----:B------:R-:W-:-:S05]  /*7740*/  IADD3 R0, P6, PT, R25, R0, RZ ;  /* 0x0000000019007210 */ /* 0x000fca0007fde0ff */
[----:B------:R-:W-:Y:S01]  /*7750*/  IMAD.X R31, R28, 0x1, R31, P6 ;  /* 0x000000011c1f7824 */ /* 0x000fe200030e061f */
        /* <DEDUP_REMOVED lines=12> */
[----:B------:R-:W-:-:S04]  /*7820*/  ISETP.GE.U32.AND P6, PT, R44, 0x101, PT ;  /* 0x000001012c00780c */ /* 0x000fc80003fc6070 */
[----:B------:R-:W-:Y:S01]  /*7830*/  ISETP.GE.AND.EX P6, PT, R29, RZ, PT, P6 ;  /* 0x000000ff1d00720c */ /* 0x000fe20003fc6360 */
[----:B------:R-:W-:Y:S01]  /*7840*/  IMAD.IADD R15, R15, 0x1, R50 ;  /* 0x000000010f0f7824 */ /* 0x000fe200078e0232 */
[----:B------:R-:W-:Y:S04]  /*7850*/  BSSY.RECONVERGENT B0, `(.L_x_1032) ;  /* 0x00000f0000007945 */ /* 0x000fe80003800200 */
[----:B------:R-:W-:Y:S01]  /*7860*/  SEL R32, R15, RZ, !P4 ;  /* 0x000000ff0f207207 */ /* 0x000fe20006000000 */
[----:B0-----:R-:W-:-:S04]  /*7870*/  IMAD.IADD R36, R21, 0x1, R20 ;  /* 0x0000000115247824 */ /* 0x001fc800078e0214 */
[----:B------:R-:W-:Y:S02]  /*7880*/  IMAD.IADD R17, R17, 0x1, R32 ;  /* 0x0000000111117824 */ /* 0x000fe400078e0220 */
[----:B------:R-:W-:Y:S05]  /*7890*/  @!P6 BRA `(.L_x_1033) ;  /* 0x0000000400d0e947 */ /* 0x000fea0003800000 */
[----:B------:R-:W-:Y:S01]  /*78a0*/  BAR.SYNC.DEFER_BLOCKING 0x0 ;  /* 0x0000000000007b1d */ /* 0x000fe20000010000 */
[----:B------:R-:W-:Y:S01]  /*78b0*/  IMAD.MOV.U32 R33, RZ, RZ, 0x9 ;  /* 0x00000009ff217424 */ /* 0x000fe200078e00ff */
[----:B------:R-:W-:Y:S02]  /*78c0*/  @P5 LEA R25, R25, UR4, 0x3 ;  /* 0x0000000419195c11 */ /* 0x000fe4000f8e18ff */
[----:B------:R-:W-:Y:S01]  /*78d0*/  @P0 LEA R23, R23, UR4, 0x3 ;  /* 0x0000000417170c11 */ /* 0x000fe2000f8e18ff */
[-C--:B------:R-:W-:Y:S01]  /*78e0*/  IMAD R21, R24, R33.reuse, 0x5 ;  /* 0x0000000518157424 */ /* 0x080fe200078e0221 */
[----:B------:R-:W-:Y:S01]  /*78f0*/  @P1 LEA R0, R0, UR4, 0x3 ;  /* 0x0000000400001c11 */ /* 0x000fe2000f8e18ff */
[----:B------:R-:W-:Y:S01]  /*7900*/  IMAD R31, R24, R33, 0x6 ;  /* 0x00000006181f7424 */ /* 0x000fe200078e0221 */
[----:B------:R-:W-:Y:S01]  /*7910*/  @P2 LEA R45, R45, UR4, 0x3 ;  /* 0x000000042d2d2c11 */ /* 0x000fe2000f8e18ff */
[----:B------:R-:W0:Y:S01]  /*7920*/  LDCU.128 UR16, c[0x0][0x390] ;  /* 0x00007200ff1077ac */ /* 0x000e220008000c00 */
[----:B------:R-:W-:Y:S01]  /*7930*/  ISETP.NE.U32.AND P6, PT, R26, R21, PT ;  /* 0x000000151a00720c */ /* 0x000fe20003fc5070 */
[----:B------:R-:W-:Y:S01]  /*7940*/  IMAD R21, R24, R33, 0x8 ;  /* 0x0000000818157424 */ /* 0x000fe200078e0221 */
[----:B------:R-:W-:Y:S01]  /*7950*/  @P3 LEA R34, R34, UR4, 0x3 ;  /* 0x0000000422223c11 */ /* 0x000fe2000f8e18ff */
[----:B------:R-:W-:Y:S01]  /*7960*/  BSSY.RECONVERGENT B1, `(.L_x_1034) ;  /* 0x0000066000017945 */ /* 0x000fe20003800200 */
[----:B------:R-:W-:Y:S01]  /*7970*/  @P4 LEA R40, R40, UR4, 0x3 ;  /* 0x0000000428284c11 */ /* 0x000fe2000f8e18ff */
[----:B------:R1:W-:Y:S01]  /*7980*/  @P5 STS.64 [R25], R18 ;  /* 0x0000001219005388 */ /* 0x0003e20000000a00 */
[----:B------:R-:W-:-:S03]  /*7990*/  ISETP.NE.AND P5, PT, R10, R12, PT ;  /* 0x0000000c0a00720c */ /* 0x000fc60003fa5270 */
[----:B------:R1:W-:Y:S01]  /*79a0*/  @P0 STS.64 [R23], R2 ;  /* 0x0000000217000388 */ /* 0x0003e20000000a00 */
[----:B------:R-:W-:Y:S02]  /*79b0*/  ISETP.NE.U32.AND P0, PT, R26, R31, PT ;  /* 0x0000001f1a00720c */ /* 0x000fe40003f05070 */
[----:B------:R-:W-:Y:S01]  /*79c0*/  ISETP.NE.AND.EX P5, PT, R30, RZ, !P5, P6 ;  /* 0x000000ff1e00720c */ /* 0x000fe20006fa5360 */
[----:B------:R1:W-:Y:S01]  /*79d0*/  @P1 STS.64 [R0], R4 ;  /* 0x0000000400001388 */ /* 0x0003e20000000a00 */
[----:B------:R-:W-:Y:S02]  /*79e0*/  ISETP.NE.AND P1, PT, R12, R14, PT ;  /* 0x0000000e0c00720c */ /* 0x000fe40003f25270 */
[----:B------:R-:W-:Y:S01]  /*79f0*/  ISETP.NE.U32.AND P6, PT, R26, R21, PT ;  /* 0x000000151a00720c */ /* 0x000fe20003fc5070 */
[----:B------:R1:W-:Y:S01]  /*7a00*/  @P2 STS.64 [R45], R6 ;  /* 0x000000062d002388 */ /* 0x0003e20000000a00 */
[----:B------:R-:W-:Y:S02]  /*7a10*/  ISETP.NE.AND.EX P0, PT, R30, RZ, !P1, P0 ;  /* 0x000000ff1e00720c */ /* 0x000fe40004f05300 */
[----:B------:R-:W-:Y:S01]  /*7a20*/  ISETP.NE.AND P1, PT, R16, R27, PT ;  /* 0x0000001b1000720c */ /* 0x000fe20003f25270 */
[----:B------:R1:W-:Y:S03]  /*7a30*/  @P3 STS.64 [R34], R8 ;  /* 0x0000000822003388 */ /* 0x0003e60000000a00 */
[----:B------:R-:W-:-:S02]  /*7a40*/  ISETP.NE.AND.EX P6, PT, R30, RZ, !P1, P6 ;  /* 0x000000ff1e00720c */ /* 0x000fc40004fc5360 */
[----:B------:R-:W-:-:S05]  /*7a50*/  @!P5 LEA R47, R47, UR4, 0x3 ;  /* 0x000000042f2fdc11 */ /* 0x000fca000f8e18ff */
[----:B------:R-:W-:Y:S01]  /*7a60*/  @!P0 LEA R38, R38, UR4, 0x3 ;  /* 0x0000000426268c11 */ /* 0x000fe2000f8e18ff */
[----:B------:R1:W-:Y:S04]  /*7a70*/  @!P5 STS.64 [R47], R10 ;  /* 0x0000000a2f00d388 */ /* 0x0003e80000000a00 */
[----:B------:R1:W-:Y:S01]  /*7a80*/  @!P0 STS.64 [R38], R12 ;  /* 0x0000000c26008388 */ /* 0x0003e20000000a00 */
[----:B------:R-:W-:Y:S02]  /*7a90*/  ISETP.GT.U32.AND P0, PT, R44, R24, PT ;  /* 0x000000182c00720c */ /* 0x000fe40003f04070 */
[----:B------:R-:W-:Y:S01]  /*7aa0*/  @!P6 LEA R42, R42, UR4, 0x3 ;  /* 0x000000042a2aec11 */ /* 0x000fe2000f8e18ff */
[----:B------:R1:W-:Y:S01]  /*7ab0*/  @P4 STS.64 [R40], R14 ;  /* 0x0000000e28004388 */ /* 0x0003e20000000a00 */
[----:B------:R-:W-:-:S03]  /*7ac0*/  ISETP.GT.U32.AND.EX P0, PT, R29, RZ, PT, P0 ;  /* 0x000000ff1d00720c */ /* 0x000fc60003f04100 */
[----:B------:R1:W-:Y:S01]  /*7ad0*/  @!P6 STS.64 [R42], R16 ;  /* 0x000000102a00e388 */ /* 0x0003e20000000a00 */
[----:B------:R-:W-:Y:S09]  /*7ae0*/  BAR.SYNC.DEFER_BLOCKING 0x0 ;  /* 0x0000000000007b1d */ /* 0x000ff20000010000 */
[----:B0-----:R-:W-:Y:S05]  /*7af0*/  @!P0 BRA `(.L_x_1035) ;  /* 0x0000000400308947 */ /* 0x001fea0003800000 */
[----:B-1----:R-:W-:Y:S01]  /*7b00*/  IMAD.MOV.U32 R19, RZ, RZ, R24 ;  /* 0x000000ffff137224 */ /* 0x002fe200078e0018 */
[----:B------:R-:W-:Y:S01]  /*7b10*/  BSSY.RECONVERGENT B2, `(.L_x_1036) ;  /* 0x000002b000027945 */ /* 0x000fe20003800200 */
[----:B------:R-:W-:-:S03]  /*7b20*/  IMAD.MOV.U32 R18, RZ, RZ, RZ ;  /* 0x000000ffff127224 */ /* 0x000fc600078e00ff */
        /* <DEDUP_REMOVED lines=9> */
[----:B------:R-:W-:Y:S05]  /*7bc0*/  @!P1 BRA `(.L_x_1037) ;  /* 0x00000000007c9947 */ /* 0x000fea0003800000 */
        /* <DEDUP_REMOVED lines=14> */
.L_x_1038:
        /* <DEDUP_REMOVED lines=17> */
.L_x_1037:
[----:B------:R-:W-:Y:S05]  /*7dc0*/  BSYNC.RECONVERGENT B2 ;  /* 0x0000000000027941 */ /* 0x000fea0003800200 */
.L_x_1036:
[----:B------:R-:W-:Y:S05]  /*7dd0*/  @!P0 BRA `(.L_x_1035) ;  /* 0x0000000000788947 */ /* 0x000fea0003800000 */
.L_x_1039:
        /* <DEDUP_REMOVED lines=30> */
.L_x_1035:
[----:B------:R-:W-:Y:S05]  /*7fc0*/  BSYNC.RECONVERGENT B1 ;  /* 0x0000000000017941 */ /* 0x000fea0003800200 */
.L_x_1034:
[----:B------:R-:W-:Y:S05]  /*7fd0*/  BRA `(.L_x_1040) ;  /* 0x0000000400dc7947 */ /* 0x000fea0003800000 */
.L_x_1033:
[----:B------:R-:W-:Y:S01]  /*7fe0*/  IMAD.MOV.U32 R37, RZ, RZ, 0x9 ;  /* 0x00000009ff257424 */ /* 0x000fe200078e00ff */
[----:B------:R-:W-:Y:S03]  /*7ff0*/  BSSY.RECONVERGENT B1, `(.L_x_1041) ;  /* 0x000000d000017945 */ /* 0x000fe60003800200 */
[CC--:B------:R-:W-:Y:S02]  /*8000*/  IMAD R49, R24.reuse, R37.reuse, 0x5 ;  /* 0x0000000518317424 */ /* 0x0c0fe400078e0225 */
[----:B------:R-:W-:Y:S01]  /*8010*/  IMAD R51, R24, R37, 0x6 ;  /* 0x0000000618337424 */ /* 0x000fe200078e0225 */
        /* <DEDUP_REMOVED lines=10> */
.L_x_1042:
[----:B------:R-:W-:Y:S05]  /*80c0*/  BSYNC.RECONVERGENT B1 ;  /* 0x0000000000017941 */ /* 0x000fea0003800200 */
.L_x_1041:
[----:B------:R-:W-:Y:S01]  /*80d0*/  BSSY.RECONVERGENT B1, `(.L_x_1043) ;  /* 0x000000e000017945 */ /* 0x000fe20003800200 */
[----:B------:R-:W-:Y:S01]  /*80e0*/  ISETP.NE.U32.AND P6, PT, R26, R49, PT ;  /* 0x000000311a00720c */ /* 0x000fe20003fc5070 */
[----:B------:R-:W-:Y:S01]  /*80f0*/  IMAD R37, R24, R37, 0x8 ;  /* 0x0000000818257424 */ /* 0x000fe200078e0225 */
[----:B------:R-:W-:Y:S01]  /*8100*/  ISETP.NE.U32.AND P5, PT, R26, R51, PT ;  /* 0x000000331a00720c */ /* 0x000fe20003fa5070 */
[----:B------:R-:W-:-:S12]  /*8110*/  @!P0 BRA `(.L_x_1044) ;  /* 0x0000000000248947 */ /* 0x000fd80003800000 */
[----:B------:R-:W1:Y:S01]  /*8120*/  LDCU.128 UR12, c[0x0][0x390] ;  /* 0x00007200ff0c77ac */ /* 0x000e620008000c00 */
[C---:B0-----:R-:W-:Y:S01]  /*8130*/  IMAD.SHL.U32 R20, R23.reuse, 0x4, RZ ;  /* 0x0000000417147824 */ /* 0x041fe200078e00ff */
[----:B------:R-:W-:-:S04]  /*8140*/  SHF.L.U64.HI R22, R23, 0x2, R22 ;  /* 0x0000000217167819 */ /* 0x000fc80000010216 */
[----:B-1----:R-:W-:-:S04]  /*8150*/  IADD3 R18, P0, PT, R20, UR12, RZ ;  /* 0x0000000c14127c10 */ /* 0x002fc8000ff1e0ff */
[----:B------:R-:W-:Y:S02]  /*8160*/  IADD3.X R19, PT, PT, R22, UR13, RZ, P0, !PT ;  /* 0x0000000d16137c10 */ /* 0x000fe400087fe4ff */
[----:B------:R-:W-:-:S03]  /*8170*/  IADD3 R20, P0, PT, R20, UR14, RZ ;  /* 0x0000000e14147c10 */ /* 0x000fc6000ff1e0ff */
[----:B------:R1:W-:Y:S01]  /*8180*/  STG.E desc[UR8][R18.64], R2 ;  /* 0x0000000212007986 */ /* 0x0003e2000c101908 */
[----:B------:R-:W-:-:S05]  /*8190*/  IADD3.X R21, PT, PT, R22, UR15, RZ, P0, !PT ;  /* 0x0000000f16157c10 */ /* 0x000fca00087fe4ff */
[----:B------:R1:W-:Y:S04]  /*81a0*/  STG.E desc[UR8][R20.64], R3 ;  /* 0x0000000314007986 */ /* 0x0003e8000c101908 */
.L_x_1044:
[----:B------:R-:W-:Y:S05]  /*81b0*/  BSYNC.RECONVERGENT B1 ;  /* 0x0000000000017941 */ /* 0x000fea0003800200 */
.L_x_1043:
[----:B------:R-:W-:Y:S01]  /*81c0*/  BSSY.RECONVERGENT B1, `(.L_x_1045) ;  /* 0x000000c000017945 */ /* 0x000fe20003800200 */
[----:B------:R-:W-:-:S03]  /*81d0*/  ISETP.NE.U32.AND P0, PT, R26, R37, PT ;  /* 0x000000251a00720c */ /* 0x000fc60003f05070 */
[----:B------:R-:W-:Y:S10]  /*81e0*/  @!P1 BRA `(.L_x_1046) ;  /* 0x0000000000249947 */ /* 0x000ff40003800000 */
        /* <DEDUP_REMOVED lines=9> */
.L_x_1046:
[----:B------:R-:W-:Y:S05]  /*8280*/  BSYNC.RECONVERGENT B1 ;  /* 0x0000000000017941 */ /* 0x000fea0003800200 */
.L_x_1045:
[----:B------:R-:W-:Y:S04]  /*8290*/  BSSY.RECONVERGENT B1, `(.L_x_1047) ;  /* 0x000000b000017945 */ /* 0x000fe80003800200 */
[----:B------:R-:W-:Y:S05]  /*82a0*/  @!P2 BRA `(.L_x_1048) ;  /* 0x000000000024a947 */ /* 0x000fea0003800000 */
[----:B------:R-:W1:Y:S01]  /*82b0*/  LDCU.128 UR12, c[0x0][0x390] ;  /* 0x00007200ff0c77ac */ /* 0x000e620008000c00 */
[C---:B--2---:R-:W-:Y:S01]  /*82c0*/  IMAD.SHL.U32 R4, R45.reuse, 0x4, RZ ;  /* 0x000000042d047824 */ /* 0x044fe200078e00ff */
[----:B------:R-:W-:-:S04]  /*82d0*/  SHF.L.U64.HI R46, R45, 0x2, R46 ;  /* 0x000000022d2e7819 */ /* 0x000fc8000001022e */
[C---:B-1----:R-:W-:Y:S02]  /*82e0*/  IADD3 R2, P1, PT, R4.reuse, UR12, RZ ;  /* 0x0000000c04027c10 */ /* 0x042fe4000ff3e0ff */
[----:B------:R-:W-:Y:S02]  /*82f0*/  IADD3 R4, P2, PT, R4, UR14, RZ ;  /* 0x0000000e04047c10 */ /* 0x000fe4000ff5e0ff */
[C---:B------:R-:W-:Y:S02]  /*8300*/  IADD3.X R3, PT, PT, R46.reuse, UR13, RZ, P1, !PT ;  /* 0x0000000d2e037c10 */ /* 0x040fe40008ffe4ff */
[----:B------:R-:W-:-:S03]  /*8310*/  IADD3.X R5, PT, PT, R46, UR15, RZ, P2, !PT ;  /* 0x0000000f2e057c10 */ /* 0x000fc600097fe4ff */
[----:B------:R3:W-:Y:S04]  /*8320*/  STG.E desc[UR8][R2.64], R6 ;  /* 0x0000000602007986 */ /* 0x0007e8000c101908 */
[----:B------:R3:W-:Y:S02]  /*8330*/  STG.E desc[UR8][R4.64], R7 ;  /* 0x0000000704007986 */ /* 0x0007e4000c101908 */
.L_x_1048:
[----:B------:R-:W-:Y:S05]  /*8340*/  BSYNC.RECONVERGENT B1 ;  /* 0x0000000000017941 */ /* 0x000fea0003800200 */
.L_x_1047:
[----:B------:R-:W-:Y:S04]  /*8350*/  BSSY.RECONVERGENT B1, `(.L_x_1049) ;  /* 0x000000b000017945 */ /* 0x000fe80003800200 */
[----:B------:R-:W-:Y:S05]  /*8360*/  @!P3 BRA `(.L_x_1050) ;  /* 0x000000000024b947 */ /* 0x000fea0003800000 */
[----:B------:R-:W1:Y:S01]  /*8370*/  LDCU.128 UR12, c[0x0][0x390] ;  /* 0x00007200ff0c77ac */ /* 0x000e620008000c00 */
[C---:B--23--:R-:W-:Y:S01]  /*8380*/  IMAD.SHL.U32 R4, R34.reuse, 0x4, RZ ;  /* 0x0000000422047824 */ /* 0x04cfe200078e00ff */
[----:B------:R-:W-:-:S04]  /*8390*/  SHF.L.U64.HI R35, R34, 0x2, R35 ;  /* 0x0000000222237819 */ /* 0x000fc80000010223 */
[C---:B-1----:R-:W-:Y:S02]  /*83a0*/  IADD3 R2, P1, PT, R4.reuse, UR12, RZ ;  /* 0x0000000c04027c10 */ /* 0x042fe4000ff3e0ff */
[----:B------:R-:W-:Y:S02]  /*83b0*/  IADD3 R4, P2, PT, R4, UR14, RZ ;  /* 0x0000000e04047c10 */ /* 0x000fe4000ff5e0ff */
[C---:B------:R-:W-:Y:S02]  /*83c0*/  IADD3.X R3, PT, PT, R35.reuse, UR13, RZ, P1, !PT ;  /* 0x0000000d23037c10 */ /* 0x040fe40008ffe4ff */
[----:B------:R-:W-:-:S03]  /*83d0*/  IADD3.X R5, PT, PT, R35, UR15, RZ, P2, !PT ;  /* 0x0000000f23057c10 */ /* 0x000fc600097fe4ff */
[----:B------:R4:W-:Y:S04]  /*83e0*/  STG.E desc[UR8][R2.64], R8 ;  /* 0x0000000802007986 */ /* 0x0009e8000c101908 */
[----:B------:R4:W-:Y:S02]  /*83f0*/  STG.E desc[UR8][R4.64], R9 ;  /* 0x0000000904007986 */ /* 0x0009e4000c101908 */
.L_x_1050:
[----:B------:R-:W-:Y:S05]  /*8400*/  BSYNC.RECONVERGENT B1 ;  /* 0x0000000000017941 */ /* 0x000fea0003800200 */
.L_x_1049:
[----:B------:R-:W-:Y:S01]  /*8410*/  ISETP.NE.AND P3, PT, R10, R12, PT ;  /* 0x0000000c0a00720c */ /* 0x000fe20003f65270 */
[----:B------:R-:W-:Y:S01]  /*8420*/  BSSY.RECONVERGENT B1, `(.L_x_1051) ;  /* 0x0000010000017945 */ /* 0x000fe20003800200 */
[----:B------:R-:W-:Y:S02]  /*8430*/  ISETP.NE.AND.EX P6, PT, R30, RZ, PT, P6 ;  /* 0x000000ff1e00720c */ /* 0x000fe40003fc5360 */
[----:B------:R-:W-:Y:S02]  /*8440*/  ISETP.NE.AND P1, PT, R12, R14, PT ;  /* 0x0000000e0c00720c */ /* 0x000fe40003f25270 */
[----:B------:R-:W-:Y:S02]  /*8450*/  ISETP.NE.AND P2, PT, R16, R27, PT ;  /* 0x0000001b1000720c */ /* 0x000fe40003f45270 */
[C---:B------:R-:W-:Y:S02]  /*8460*/  ISETP.NE.AND.EX P5, PT, R30.reuse, RZ, PT, P5 ;  /* 0x000000ff1e00720c */ /* 0x040fe40003fa5350 */
[----:B------:R-:W-:-:S05]  /*8470*/  ISETP.NE.AND.EX P0, PT, R30, RZ, PT, P0 ;  /* 0x000000ff1e00720c */ /* 0x000fca0003f05300 */
[----:B------:R-:W-:Y:S08]  /*8480*/  @!P3 BRA P6, `(.L_x_1052) ;  /* 0x000000000024b947 */ /* 0x000ff00003000000 */
[----:B------:R-:W1:Y:S01]  /*8490*/  LDCU.128 UR12, c[0x0][0x390] ;  /* 0x00007200ff0c77ac */ /* 0x000e620008000c00 */
[C---:B--234-:R-:W-:Y:S01]  /*84a0*/  IMAD.SHL.U32 R4, R47.reuse, 0x4, RZ ;  /* 0x000000042f047824 */ /* 0x05cfe200078e00ff */
[----:B------:R-:W-:-:S04]  /*84b0*/  SHF.L.U64.HI R48, R47, 0x2, R48 ;  /* 0x000000022f307819 */ /* 0x000fc80000010230 */
[C---:B-1----:R-:W-:Y:S02]  /*84c0*/  IADD3 R2, P3, PT, R4.reuse, UR12, RZ ;  /* 0x0000000c04027c10 */ /* 0x042fe4000ff7e0ff */
[----:B------:R-:W-:Y:S02]  /*84d0*/  IADD3 R4, P6, PT, R4, UR14, RZ ;  /* 0x0000000e04047c10 */ /* 0x000fe4000ffde0ff */
[C---:B------:R-:W-:Y:S02]  /*84e0*/  IADD3.X R3, PT, PT, R48.reuse, UR13, RZ, P3, !PT ;  /* 0x0000000d30037c10 */ /* 0x040fe40009ffe4ff */
[----:B------:R-:W-:-:S03]  /*84f0*/  IADD3.X R5, PT, PT, R48, UR15, RZ, P6, !PT ;  /* 0x0000000f30057c10 */ /* 0x000fc6000b7fe4ff */
[----:B------:R1:W-:Y:S04]  /*8500*/  STG.E desc[UR8][R2.64], R10 ;  /* 0x0000000a02007986 */ /* 0x0003e8000c101908 */
[----:B------:R1:W-:Y:S02]  /*8510*/  STG.E desc[UR8][R4.64], R11 ;  /* 0x0000000b04007986 */ /* 0x0003e4000c101908 */
.L_x_1052:
[----:B------:R-:W-:Y:S05]  /*8520*/  BSYNC.RECONVERGENT B1 ;  /* 0x0000000000017941 */ /* 0x000fea0003800200 */
.L_x_1051:
[----:B------:R-:W-:Y:S04]  /*8530*/  BSSY.RECONVERGENT B1, `(.L_x_1053) ;  /* 0x000000b000017945 */ /* 0x000fe80003800200 */
[----:B------:R-:W-:Y:S05]  /*8540*/  @!P1 BRA P5, `(.L_x_1054) ;  /* 0x0000000000249947 */ /* 0x000fea0002800000 */
[----:B------:R-:W5:Y:S01]  /*8550*/  LDCU.128 UR12, c[0x0][0x390] ;  /* 0x00007200ff0c77ac */ /* 0x000f620008000c00 */
[C---:B-1234-:R-:W-:Y:S01]  /*8560*/  IMAD.SHL.U32 R4, R38.reuse, 0x4, RZ ;  /* 0x0000000426047824 */ /* 0x05efe200078e00ff */
[----:B------:R-:W-:-:S04]  /*8570*/  SHF.L.U64.HI R39, R38, 0x2, R39 ;  /* 0x0000000226277819 */ /* 0x000fc80000010227 */
[C---:B-----5:R-:W-:Y:S02]  /*8580*/  IADD3 R2, P1, PT, R4.reuse, UR12, RZ ;  /* 0x0000000c04027c10 */ /* 0x060fe4000ff3e0ff */
[----:B------:R-:W-:Y:S02]  /*8590*/  IADD3 R4, P3, PT, R4, UR14, RZ ;  /* 0x0000000e04047c10 */ /* 0x000fe4000ff7e0ff */
[C---:B------:R-:W-:Y:S02]  /*85a0*/  IADD3.X R3, PT, PT, R39.reuse, UR13, RZ, P1, !PT ;  /* 0x0000000d27037c10 */ /* 0x040fe40008ffe4ff */
[----:B------:R-:W-:-:S03]  /*85b0*/  IADD3.X R5, PT, PT, R39, UR15, RZ, P3, !PT ;  /* 0x0000000f27057c10 */ /* 0x000fc60009ffe4ff */
[----:B------:R1:W-:Y:S04]  /*85c0*/  STG.E desc[UR8][R2.64], R12 ;  /* 0x0000000c02007986 */ /* 0x0003e8000c101908 */
[----:B------:R1:W-:Y:S02]  /*85d0*/  STG.E desc[UR8][R4.64], R13 ;  /* 0x0000000d04007986 */ /* 0x0003e4000c101908 */
.L_x_1054:
[----:B------:R-:W-:Y:S05]  /*85e0*/  BSYNC.RECONVERGENT B1 ;  /* 0x0000000000017941 */ /* 0x000fea0003800200 */
.L_x_1053:
[----:B------:R-:W-:Y:S04]  /*85f0*/  BSSY.RECONVERGENT B1, `(.L_x_1055) ;  /* 0x000000b000017945 */ /* 0x000fe80003800200 */
[----:B------:R-:W-:Y:S05]  /*8600*/  @!P4 BRA `(.L_x_1056) ;  /* 0x000000000024c947 */ /* 0x000fea0003800000 */
        /* <DEDUP_REMOVED lines=9> */
.L_x_1056:
[----:B------:R-:W-:Y:S05]  /*86a0*/  BSYNC.RECONVERGENT B1 ;  /* 0x0000000000017941 */ /* 0x000fea0003800200 */
.L_x_1055:
        /* <DEDUP_REMOVED lines=10> */
.L_x_1040:
[----:B------:R-:W-:Y:S05]  /*8750*/  BSYNC.RECONVERGENT B0 ;  /* 0x0000000000007941 */ /* 0x000fea0003800200 */
.L_x_1032:
[----:B------:R-:W-:-:S13]  /*8760*/  ISETP.NE.AND P0, PT, R24, 0xff, PT ;  /* 0x000000ff1800780c */ /* 0x000fda0003f05270 */
[----:B------:R-:W-:Y:S05]  /*8770*/  @P0 EXIT ;  /* 0x000000000000094d */ /* 0x000fea0003800000 */
[----:B01234-:R-:W0:Y:S01]  /*8780*/  LDC.64 R2, c[0x0][0x3a0] ;  /* 0x0000e800ff027b82 */ /* 0x01fe220000000a00 */
[----:B------:R-:W-:-:S04]  /*8790*/  ISETP.NE.U32.AND P0, PT, R26, 0x900, PT ;  /* 0x000009001a00780c */ /* 0x000fc80003f05070 */
[----:B------:R-:W-:-:S13]  /*87a0*/  ISETP.NE.AND.EX P0, PT, R30, RZ, PT, P0 ;  /* 0x000000ff1e00720c */ /* 0x000fda0003f05300 */
[----:B------:R-:W-:Y:S05]  /*87b0*/  @P0 BRA `(.L_x_1057) ;  /* 0x00000000002c0947 */ /* 0x000fea0003800000 */
[----:B------:R-:W1:Y:S01]  /*87c0*/  LDCU.128 UR4, c[0x0][0x390] ;  /* 0x00007200ff0477ac */ /* 0x000e620008000c00 */
[C---:B------:R-:W-:Y:S01]  /*87d0*/  IMAD.SHL.U32 R6, R44.reuse, 0x4, RZ ;  /* 0x000000042c067824 */ /* 0x040fe200078e00ff */
[----:B------:R-:W-:-:S04]  /*87e0*/  SHF.L.U64.HI R0, R44, 0x2, R29 ;  /* 0x000000022c007819 */ /* 0x000fc8000001021d */
[C---:B-1----:R-:W-:Y:S02]  /*87f0*/  IADD3 R4, P0, PT, R6.reuse, UR4, RZ ;  /* 0x0000000406047c10 */ /* 0x042fe4000ff1e0ff */
[----:B------:R-:W-:Y:S02]  /*8800*/  IADD3 R6, P1, PT, R6, UR6, RZ ;  /* 0x0000000606067c10 */ /* 0x000fe4000ff3e0ff */
[C---:B------:R-:W-:Y:S02]  /*8810*/  IADD3.X R5, PT, PT, R0.reuse, UR5, RZ, P0, !PT ;  /* 0x0000000500057c10 */ /* 0x040fe400087fe4ff */
[----:B------:R-:W-:Y:S02]  /*8820*/  IADD3.X R7, PT, PT, R0, UR7, RZ, P1, !PT ;  /* 0x0000000700077c10 */ /* 0x000fe40008ffe4ff */
[----:B------:R-:W-:Y:S01]  /*8830*/  IADD3 R44, P0, PT, R44, 0x1, RZ ;  /* 0x000000012c2c7810 */ /* 0x000fe20007f1e0ff */
[----:B------:R1:W-:Y:S04]  /*8840*/  STG.E desc[UR8][R4.64], R27 ;  /* 0x0000001b04007986 */ /* 0x0003e8000c101908 */
[----:B------:R1:W-:Y:S01]  /*8850*/  STG.E desc[UR8][R6.64], R36 ;  /* 0x0000002406007986 */ /* 0x0003e2000c101908 */
[----:B------:R-:W-:-:S07]  /*8860*/  IMAD.X R29, RZ, RZ, R29, P0 ;  /* 0x000000ffff1d7224 */ /* 0x000fce00000e061d */
.L_x_1057:
[----:B------:R-:W-:-:S05]  /*8870*/  IMAD.MOV.U32 R45, RZ, RZ, R29 ;  /* 0x000000ffff2d7224 */ /* 0x000fca00078e001d */
[----:B0-----:R-:W-:Y:S01]  /*8880*/  STG.E.64 desc[UR8][R2.64], R44 ;  /* 0x0000002c02007986 */ /* 0x001fe2000c101b08 */
[----:B------:R-:W-:Y:S05]  /*8890*/  EXIT ;  /* 0x000000000000794d */ /* 0x000fea0003800000 */
.L_x_1031:
[----:B------:R-:W0:Y:S08]  /*88a0*/  LDC.64 R2, c[0x0][0x380] ;  /* 0x0000e000ff027b82 */ /* 0x000e300000000a00 */
[----:B------:R-:W1:Y:S01]  /*88b0*/  LDC.64 R6, c[0x0][0x388] ;  /* 0x0000e200ff067b82 */ /* 0x000e620000000a00 */
[----:B0-----:R-:W-:-:S05]  /*88c0*/  IMAD.WIDE.U32 R2, R39, 0x2400, R2 ;  /* 0x0000240027027825 */ /* 0x001fca00078e0002 */
[----:B------:R-:W2:Y:S01]  /*88d0*/  LDG.E.CONSTANT R10, desc[UR8][R2.64] ;  /* 0x00000008020a7981 */ /* 0x000ea2000c1e9900 */
[----:B-1----:R-:W-:-:S05]  /*88e0*/  IMAD.WIDE.U32 R6, R39, 0x2400, R6 ;  /* 0x0000240027067825 */ /* 0x002fca00078e0006 */
[----:B------:R0:W3:Y:S01]  /*88f0*/  LDG.E.CONSTANT R23, desc[UR8][R6.64] ;  /* 0x0000000806177981 */ /* 0x0000e2000c1e9900 */
[----:B------:R-:W1:Y:S02]  /*8900*/  S2R R32, SR_TID.X ;  /* 0x0000000000207919 */ /* 0x000e640000002100 */
[C---:B-1----:R-:W-:Y:S02]  /*8910*/  LOP3.LUT R0, R32.reuse, 0x1f, RZ, 0xc0, !PT ;  /* 0x0000001f20007812 */ /* 0x042fe400078ec0ff */
[----:B------:R-:W-:-:S05]  /*8920*/  LOP3.LUT R5, R32, 0x3e0, RZ, 0xc0, !PT ;  /* 0x000003e020057812 */ /* 0x000fca00078ec0ff */
[----:B------:R-:W-:-:S04]  /*8930*/  IMAD R9, R5, 0x9, R0 ;  /* 0x0000000905097824 */ /* 0x000fc800078e0200 */
[C---:B------:R-:W-:Y:S02]  /*8940*/  VIADD R5, R9.reuse, 0x20 ;  /* 0x0000002009057836 */ /* 0x040fe40000000000 */
[----:B------:R-:W-:-:S03]  /*8950*/  VIADD R11, R9, 0x40 ;  /* 0x00000040090b7836 */ /* 0x000fc60000000000 */
[-C--:B------:R-:W-:Y:S01]  /*8960*/  ISETP.GE.U32.AND P5, PT, R5, R26.reuse, PT ;  /* 0x0000001a0500720c */ /* 0x080fe20003fa6070 */
[C---:B------:R-:W-:Y:S02]  /*8970*/  IMAD.SHL.U32 R5, R9.reuse, 0x4, RZ ;  /* 0x0000000409057824 */ /* 0x040fe400078e00ff */
[----:B------:R-:W-:Y:S01]  /*8980*/  VIADD R13, R9, 0x60 ;  /* 0x00000060090d7836 */ /* 0x000fe20000000000 */
[-C--:B------:R-:W-:Y:S01]  /*8990*/  ISETP.GE.U32.AND P0, PT, R11, R26.reuse, PT ;  /* 0x0000001a0b00720c */ /* 0x080fe20003f06070 */
[C---:B------:R-:W-:Y:S01]  /*89a0*/  VIADD R11, R9.reuse, 0xa0 ;  /* 0x000000a0090b7836 */ /* 0x040fe20000000000 */
[-C--:B------:R-:W-:Y:S02]  /*89b0*/  ISETP.GE.U32.AND P6, PT, R9, R26.reuse, PT ;  /* 0x0000001a0900720c */ /* 0x080fe40003fc6070 */
[----:B------:R-:W-:Y:S02]  /*89c0*/  IADD3 R4, P2, PT, R2, R5, RZ ;  /* 0x0000000502047210 */ /* 0x000fe40007f5e0ff */
[----:B------:R-:W-:Y:S01]  /*89d0*/  ISETP.GE.U32.AND P4, PT, R13, R26, PT ;  /* 0x0000001a0d00720c */ /* 0x000fe20003f86070 */
[----:B------:R-:W-:Y:S01]  /*89e0*/  VIADD R13, R9, 0xc0 ;  /* 0x000000c0090d7836 */ /* 0x000fe20000000000 */
[----:B0-----:R-:W-:Y:S01]  /*89f0*/  IADD3 R6, P1, PT, R5, R6, RZ ;  /* 0x0000000605067210 */ /* 0x001fe20007f3e0ff */
[----:B------:R-:W-:Y:S01]  /*8a00*/  IMAD.X R5, RZ, RZ, R3, P2 ;  /* 0x000000ffff057224 */ /* 0x000fe200010e0603 */
[----:B------:R-:W-:Y:S01]  /*8a10*/  ISETP.GE.U32.AND P2, PT, R11, R26, PT ;  /* 0x0000001a0b00720c */ /* 0x000fe20003f46070 */
[----:B------:R-:W-:-:S02]  /*8a20*/  VIADD R15, R9, 0x80 ;  /* 0x00000080090f7836 */ /* 0x000fc40000000000 */
[----:B------:R-:W-:Y:S01]  /*8a30*/  IMAD.X R7, RZ, RZ, R7, P1 ;  /* 0x000000ffff077224 */ /* 0x000fe200008e0607 */
[-C--:B------:R-:W-:Y:S01]  /*8a40*/  ISETP.GE.U32.AND P1, PT, R13, R26.reuse, PT ;  /* 0x0000001a0d00720c */ /* 0x080fe20003f26070 */
[C---:B------:R-:W-:Y:S02]  /*8a50*/  VIADD R13, R9.reuse, 0xe0 ;  /* 0x000000e0090d7836 */ /* 0x040fe40000000000 */
[----:B------:R-:W-:Y:S01]  /*8a60*/  VIADD R9, R9, 0x100 ;  /* 0x0000010009097836 */ /* 0x000fe20000000000 */
[----:B------:R-:W-:Y:S01]  /*8a70*/  ISETP.GE.U32.AND P3, PT, R15, R26, PT ;  /* 0x0000001a0f00720c */ /* 0x000fe20003f66070 */
[----:B------:R-:W-:Y:S02]  /*8a80*/  IMAD.MOV.U32 R8, RZ, RZ, RZ ;  /* 0x000000ffff087224 */ /* 0x000fe400078e00ff */
[----:B--2---:R-:W-:Y:S02]  /*8a90*/  IMAD.MOV.U32 R0, RZ, RZ, R10 ;  /* 0x000000ffff007224 */ /* 0x004fe400078e000a */
[----:B------:R-:W2:Y:S02]  /*8aa0*/  @!P6 LDG.E.CONSTANT R10, desc[UR8][R4.64] ;  /* 0x00000008040ae981 */ /* 0x000ea4000c1e9900 */
[----:B------:R-:W-:-:S02]  /*8ab0*/  IMAD.MOV.U32 R11, RZ, RZ, R0 ;  /* 0x000000ffff0b7224 */ /* 0x000fc400078e0000 */
[----:B---3--:R-:W-:Y:S02]  /*8ac0*/  IMAD.MOV.U32 R24, RZ, RZ, R23 ;  /* 0x000000ffff187224 */ /* 0x008fe400078e0017 */
[----:B------:R-:W3:Y:S02]  /*8ad0*/  @!P6 LDG.E.CONSTANT R23, desc[UR8][R6.64] ;  /* 0x000000080617e981 */ /* 0x000ee4000c1e9900 */
[----:B------:R-:W-:Y:S01]  /*8ae0*/  IMAD.MOV.U32 R25, RZ, RZ, R24 ;  /* 0x000000ffff197224 */ /* 0x000fe200078e0018 */
[-C--:B------:R-:W-:Y:S01]  /*8af0*/  ISETP.GE.U32.AND P6, PT, R13, R26.reuse, PT ;  /* 0x0000001a0d00720c */ /* 0x080fe20003fc6070 */
[----:B------:R-:W4:Y:S04]  /*8b00*/  @!P5 LDG.E.CONSTANT R11, desc[UR8][R4.64+0x80] ;  /* 0x00008008040bd981 */ /* 0x000f28000c1e9900 */
[----:B------:R-:W5:Y:S01]  /*8b10*/  @!P5 LDG.E.CONSTANT R25, desc[UR8][R6.64+0x80] ;  /* 0x000080080619d981 */ /* 0x000f62000c1e9900 */
[----:B------:R-:W-:Y:S01]  /*8b20*/  ISETP.GE.U32.AND P5, PT, R9, R26, PT ;  /* 0x0000001a0900720c */ /* 0x000fe20003fa6070 */
        /* <DEDUP_REMOVED lines=26> */
[----:B------:R-:W-:-:S13]  /*8cd0*/  ISETP.NE.AND P0, PT, R32, RZ, PT ;  /* 0x000000ff2000720c */ /* 0x000fda0003f05270 */
[----:B------:R5:W5:Y:S01]  /*8ce0*/  @!P0 LDG.E.CONSTANT R8, desc[UR8][R2.64+-0x4] ;  /* 0xfffffc0802088981 */ /* 0x000b62000c1e9900 */
[----:B------:R-:W1:Y:S01]  /*8cf0*/  S2R R28, SR_LANEID ;  /* 0x00000000001c7919 */ /* 0x000e620000000000 */
[----:B------:R-:W1:Y:S01]  /*8d00*/  S2UR UR5, SR_CgaCtaId ;  /* 0x00000000000579c3 */ /* 0x000e620000008800 */
[----:B------:R-:W-:Y:S01]  /*8d10*/  SHF.R.U32.HI R9, RZ, 0x5, R32 ;  /* 0x00000005ff097819 */ /* 0x000fe20000011620 */
[----:B------:R-:W-:Y:S01]  /*8d20*/  UMOV UR4, 0x400 ;  /* 0x0000040000047882 */ /* 0x000fe20000000000 */
[----:B0-----:R-:W-:Y:S01]  /*8d30*/  P2R R4, PR, RZ, 0x1 ;  /* 0x00000001ff047803 */ /* 0x001fe20000000000 */
[----:B-1----:R-:W-:Y:S02]  /*8d40*/  ULEA UR4, UR5, UR4, 0x18 ;  /* 0x0000000405047291 */ /* 0x002fe4000f8ec0ff */
[----:B------:R-:W-:-:S05]  /*8d50*/  IMAD R4, R9, 0x120, R28 ;  /* 0x0000012009047824 */ /* 0x000fca00078e021c */
[----:B------:R-:W-:-:S05]  /*8d60*/  LEA R4, R4, UR4, 0x2 ;  /* 0x0000000404047c11 */ /* 0x000fca000f8e10ff */
[----:B------:R-:W-:Y:S01]  /*8d70*/  IMAD R5, R28, 0x20, R4 ;  /* 0x000000201c057824 */ /* 0x000fe200078e0204 */
[C---:B------:R-:W-:Y:S02]  /*8d80*/  LEA R6, R32.reuse, UR4, 0x2 ;  /* 0x0000000420067c11 */ /* 0x040fe4000f8e10ff */
[C---:B------:R-:W-:Y:S01]  /*8d90*/  ISETP.NE.AND P0, PT, R32.reuse, RZ, PT ;  /* 0x000000ff2000720c */ /* 0x040fe20003f05270 */
[----:B------:R-:W-:-:S05]  /*8da0*/  IMAD R7, R32, 0x9, RZ ;  /* 0x0000000920077824 */ /* 0x000fca00078e02ff */
[----:B------:R-:W-:Y:S01]  /*8db0*/  ISETP.EQ.U32.AND P4, PT, R26, R7, PT ;  /* 0x000000071a00720c */ /* 0x000fe20003f82070 */
        /* <DEDUP_REMOVED lines=21> */
[----:B------:R2:W-:Y:S04]  /*8f10*/  STS [R4+0x80], R25 ;  /* 0x0000801904007388 */ /* 0x0005e80000000800 */
[----:B------:R3:W-:Y:S04]  /*8f20*/  STS [R4+0x100], R27 ;  /* 0x0001001b04007388 */ /* 0x0007e80000000800 */
[----:B------:R4:W-:Y:S04]  /*8f30*/  STS [R4+0x180], R31 ;  /* 0x0001801f04007388 */ /* 0x0009e80000000800 */
[----:B------:R-:W-:Y:S04]  /*8f40*/  STS [R4+0x200], R33 ;  /* 0x0002002104007388 */ /* 0x000fe80000000800 */
[----:B------:R-:W-:Y:S04]  /*8f50*/  STS [R4+0x280], R34 ;  /* 0x0002802204007388 */ /* 0x000fe80000000800 */
[----:B------:R-:W-:Y:S04]  /*8f60*/  STS [R4+0x300], R35 ;  /* 0x0003002304007388 */ /* 0x000fe80000000800 */
[----:B------:R-:W-:Y:S04]  /*8f70*/  STS [R4+0x380], R36 ;  /* 0x0003802404007388 */ /* 0x000fe80000000800 */
[----:B------:R-:W-:Y:S01]  /*8f80*/  STS [R4+0x400], R24 ;  /* 0x0004001804007388 */ /* 0x000fe20000000800 */
[----:B------:R-:W-:-:S03]  /*8f90*/  NOP ;  /* 0x0000000000007918 */ /* 0x000fc60000000000 */
[----:B------:R-:W-:Y:S04]  /*8fa0*/  LDS R11, [R5] ;  /* 0x00000000050b7984 */ /* 0x000fe80000000800 */
[----:B------:R-:W-:Y:S04]  /*8fb0*/  LDS R13, [R5+0x4] ;  /* 0x00000400050d7984 */ /* 0x000fe80000000800 */
[----:B------:R-:W-:Y:S04]  /*8fc0*/  LDS R15, [R5+0x8] ;  /* 0x00000800050f7984 */ /* 0x000fe80000000800 */
[----:B------:R-:W-:Y:S04]  /*8fd0*/  LDS R17, [R5+0xc] ;  /* 0x00000c0005117984 */ /* 0x000fe80000000800 */
[----:B------:R-:W-:Y:S04]  /*8fe0*/  LDS R19, [R5+0x10] ;  /* 0x0000100005137984 */ /* 0x000fe80000000800 */
[----:B------:R-:W-:Y:S04]  /*8ff0*/  LDS R21, [R5+0x14] ;  /* 0x0000140005157984 */ /* 0x000fe80000000800 */
[----:B------:R-:W-:Y:S04]  /*9000*/  LDS R23, [R5+0x18] ;  /* 0x0000180005177984 */ /* 0x000fe80000000800 */
[----:B------:R-:W-:Y:S04]  /*9010*/  LDS R3, [R5+0x1c] ;  /* 0x00001c0005037984 */ /* 0x000fe80000000800 */
[----:B------:R5:W-:Y:S01]  /*9020*/  LDS R0, [R5+0x20] ;  /* 0x0000200005007984 */ /* 0x000be20000000800 */
[----:B------:R-:W-:Y:S06]  /*9030*/  BAR.SYNC.DEFER_BLOCKING 0x0 ;  /* 0x0000000000007b1d */ /* 0x000fec0000010000 */
[----:B0-----:R-:W-:Y:S02]  /*9040*/  STS [R6+0x4d8], R29 ;  /* 0x0004d81d06007388 */ /* 0x001fe40000000800 */
[----:B------:R-:W-:Y:S06]  /*9050*/  BAR.SYNC.DEFER_BLOCKING 0x0 ;  /* 0x0000000000007b1d */ /* 0x000fec0000010000 */
[----:B------:R-:W0:Y:S01]  /*9060*/  @P0 LDS R8, [R6+0x4d4] ;  /* 0x0004d40006080984 */ /* 0x000e220000000800 */
[----:B--2---:R-:W-:-:S02]  /*9070*/  VIADD R25, R7, 0x1 ;  /* 0x0000000107197836 */ /* 0x004fc40000000000 */
[C---:B---3--:R-:W-:Y:S01]  /*9080*/  VIADD R27, R7.reuse, 0x2 ;  /* 0x00000002071b7836 */ /* 0x048fe20000000000 */
[----:B-1----:R-:W-:Y:S01]  /*9090*/  ISETP.NE.AND P5, PT, R10, R12, PT ;  /* 0x0000000c0a00720c */ /* 0x002fe20003fa5270 */
[C---:B----4-:R-:W-:Y:S01]  /*90a0*/  VIADD R31, R7.reuse, 0x3 ;  /* 0x00000003071f7836 */ /* 0x050fe20000000000 */
[C---:B------:R-:W-:Y:S01]  /*90b0*/  ISETP.EQ.U32.AND P2, PT, R26.reuse, R25, PT ;  /* 0x000000191a00720c */ /* 0x040fe20003f42070 */
[----:B-----5:R-:W-:Y:S01]  /*90c0*/  VIADD R5, R7, 0x4 ;  /* 0x0000000407057836 */ /* 0x020fe20000000000 */
[----:B------:R-:W-:Y:S02]  /*90d0*/  ISETP.EQ.U32.AND P3, PT, R26, R27, PT ;  /* 0x0000001b1a00720c */ /* 0x000fe40003f62070 */
[----:B------:R-:W-:Y:S02]  /*90e0*/  ISETP.EQ.OR.EX P5, PT, R30, RZ, P5, P2 ;  /* 0x000000ff1e00720c */ /* 0x000fe40002fa2720 */
[C---:B------:R-:W-:Y:S02]  /*90f0*/  ISETP.EQ.U32.AND P1, PT, R26.reuse, R31, PT ;  /* 0x0000001f1a00720c */ /* 0x040fe40003f22070 */
[----:B------:R-:W-:-:S02]  /*9100*/  ISETP.EQ.U32.AND P2, PT, R26, R5, PT ;  /* 0x000000051a00720c */ /* 0x000fc40003f42070 */
[----:B------:R-:W-:Y:S02]  /*9110*/  SEL R4, RZ, 0x1, !P5 ;  /* 0x00000001ff047807 */ /* 0x000fe40006800000 */
[----:B0-----:R-:W-:-:S04]  /*9120*/  ISETP.NE.AND P0, PT, R8, R10, PT ;  /* 0x0000000a0800720c */ /* 0x001fc80003f05270 */
[----:B------:R-:W-:Y:S02]  /*9130*/  ISETP.EQ.OR.EX P4, PT, R30, RZ, P0, P4 ;  /* 0x000000ff1e00720c */ /* 0x000fe40000782740 */
[----:B------:R-:W-:Y:S02]  /*9140*/  ISETP.NE.AND P0, PT, R12, R14, PT ;  /* 0x0000000e0c00720c */ /* 0x000fe40003f05270 */
[----:B------:R-:W-:Y:S02]  /*9150*/  SEL R6, RZ, 0x1, !P4 ;  /* 0x00000001ff067807 */ /* 0x000fe40006000000 */
[----:B------:R-:W-:Y:S02]  /*9160*/  ISETP.EQ.OR.EX P3, PT, R30, RZ, P0, P3 ;  /* 0x000000ff1e00720c */ /* 0x000fe40000762730 */
[----:B------:R-:W-:Y:S02]  /*9170*/  ISETP.NE.AND P4, PT, R14, R16, PT ;  /* 0x000000100e00720c */ /* 0x000fe40003f85270 */
[----:B------:R-:W-:-:S02]  /*9180*/  ISETP.NE.AND P0, PT, R16, R18, PT ;  /* 0x000000121000720c */ /* 0x000fc40003f05270 */
[----:B------:R-:W-:Y:S02]  /*9190*/  SEL R27, RZ, 0x1, !P3 ;  /* 0x00000001ff1b7807 */ /* 0x000fe40005800000 */
[C---:B------:R-:W-:Y:S02]  /*91a0*/  ISETP.EQ.OR.EX P6, PT, R30.reuse, RZ, P4, P1 ;  /* 0x000000ff1e00720c */ /* 0x040fe400027c2710 */
[----:B------:R-:W-:Y:S02]  /*91b0*/  ISETP.EQ.OR.EX P2, PT, R30, RZ, P0, P2 ;  /* 0x000000ff1e00720c */ /* 0x000fe40000742720 */
[----:B------:R-:W-:Y:S02]  /*91c0*/  IADD3 R27, P0, P1, R27, R4, R6 ;  /* 0x000000041b1b7210 */ /* 0x000fe4000791e006 */
[----:B------:R-:W-:Y:S02]  /*91d0*/  SEL R5, RZ, 0x1, !P6 ;  /* 0x00000001ff057807 */ /* 0x000fe40007000000 */
[----:B------:R-:W-:-:S02]  /*91e0*/  SEL R4, RZ, 0x1, !P2 ;  /* 0x00000001ff047807 */ /* 0x000fc40005000000 */
[----:B------:R-:W-:Y:S02]  /*91f0*/  IADD3.X R24, PT, PT, RZ, RZ, RZ, P0, P1 ;  /* 0x000000ffff187210 */ /* 0x000fe400007e24ff */
[----:B------:R-:W-:Y:S01]  /*9200*/  IADD3 R27, P0, P1, R4, R27, R5 ;  /* 0x0000001b041b7210 */ /* 0x000fe2000791e005 */
[----:B------:R-:W-:-:S03]  /*9210*/  VIADD R5, R7, 0x5 ;  /* 0x0000000507057836 */ /* 0x000fc60000000000 */
[----:B------:R-:W-:Y:S02]  /*9220*/  IADD3.X R24, PT, PT, RZ, R24, RZ, P0, P1 ;  /* 0x00000018ff187210 */ /* 0x000fe400007e24ff */
[----:B------:R-:W-:Y:S01]  /*9230*/  ISETP.EQ.U32.AND P0, PT, R26, R5, PT ;  /* 0x000000051a00720c */ /* 0x000fe20003f02070 */
[----:B------:R-:W-:Y:S01]  /*9240*/  VIADD R5, R7, 0x6 ;  /* 0x0000000607057836 */ /* 0x000fe20000000000 */
[----:B------:R-:W-:Y:S02]  /*9250*/  ISETP.NE.AND P1, PT, R18, R20, PT ;  /* 0x000000141200720c */ /* 0x000fe40003f25270 */
[----:B------:R-:W-:Y:S02]  /*9260*/  ISETP.NE.AND P4, PT, R20, R22, PT ;  /* 0x000000161400720c */ /* 0x000fe40003f85270 */
[----:B------:R-:W-:Y:S02]  /*9270*/  ISETP.EQ.OR.EX P1, PT, R30, RZ, P1, P0 ;  /* 0x000000ff1e00720c */ /* 0x000fe40000f22700 */
[----:B------:R-:W-:-:S04]  /*9280*/  ISETP.EQ.U32.AND P0, PT, R26, R5, PT ;  /* 0x000000051a00720c */ /* 0x000fc80003f02070 */
[----:B------:R-:W-:Y:S02]  /*9290*/  ISETP.EQ.OR.EX P0, PT, R30, RZ, P4, P0 ;  /* 0x000000ff1e00720c */ /* 0x000fe40002702700 */
[----:B------:R-:W-:Y:S02]  /*92a0*/  SEL R5, RZ, 0x1, !P1 ;  /* 0x00000001ff057807 */ /* 0x000fe40004800000 */
[----:B------:R-:W-:Y:S02]  /*92b0*/  SEL R4, RZ, 0x1, !P0 ;  /* 0x00000001ff047807 */ /* 0x000fe40004000000 */
[----:B------:R-:W-:Y:S02]  /*92c0*/  P2R R31, PR, RZ, 0x20 ;  /* 0x00000020ff1f7803 */ /* 0x000fe40000000000 */
[----:B------:R-:W-:Y:S01]  /*92d0*/  IADD3 R27, P4, P5, R4, R27, R5 ;  /* 0x0000001b041b7210 */ /* 0x000fe20007d9e005 */
[C---:B------:R-:W-:Y:S02]  /*92e0*/  VIADD R5, R7.reuse, 0x7 ;  /* 0x0000000707057836 */ /* 0x040fe40000000000 */
[----:B------:R-:W-:Y:S01]  /*92f0*/  VIADD R7, R7, 0x8 ;  /* 0x0000000807077836 */ /* 0x000fe20000000000 */
[----:B------:R-:W-:-:S02]  /*9300*/  IADD3.X R24, PT, PT, RZ, R24, RZ, P4, P5 ;  /* 0x00000018ff187210 */ /* 0x000fc400027ea4ff */
[----:B------:R-:W-:Y:S02]  /*9310*/  ISETP.EQ.U32.AND P5, PT, R26, R5, PT ;  /* 0x000000051a00720c */ /* 0x000fe40003fa2070 */
[----:B------:R-:W-:Y:S02]  /*9320*/  ISETP.NE.AND P4, PT, R22, R2, PT ;  /* 0x000000021600720c */ /* 0x000fe40003f85270 */
[----:B------:R-:W-:Y:S02]  /*9330*/  P2R R34, PR, RZ, 0x40 ;  /* 0x00000040ff227803 */ /* 0x000fe40000000000 */
[----:B------:R-:W-:Y:S02]  /*9340*/  ISETP.EQ.OR.EX P5, PT, R30, RZ, P4, P5 ;  /* 0x000000ff1e00720c */ /* 0x000fe400027a2750 */
[----:B------:R-:W-:Y:S02]  /*9350*/  ISETP.EQ.U32.AND P4, PT, R26, R7, PT ;  /* 0x000000071a00720c */ /* 0x000fe40003f82070 */
[----:B------:R-:W-:-:S02]  /*9360*/  ISETP.NE.AND P6, PT, R2, R29, PT ;  /* 0x0000001d0200720c */ /* 0x000fc40003fc5270 */
[----:B------:R-:W-:Y:S02]  /*9370*/  P2R R33, PR, RZ, 0x8 ;  /* 0x00000008ff217803 */ /* 0x000fe40000000000 */
[----:B------:R-:W-:Y:S02]  /*9380*/  ISETP.EQ.OR.EX P4, PT, R30, RZ, P6, P4 ;  /* 0x000000ff1e00720c */ /* 0x000fe40003782740 */
[----:B------:R-:W-:Y:S02]  /*9390*/  ISETP.NE.AND P3, PT, R31, RZ, PT ;  /* 0x000000ff1f00720c */ /* 0x000fe40003f65270 */
[----:B------:R-:W-:Y:S02]  /*93a0*/  SEL R5, RZ, 0x1, !P5 ;  /* 0x00000001ff057807 */ /* 0x000fe40006800000 */
[----:B------:R-:W-:Y:S02]  /*93b0*/  SEL R4, RZ, 0x1, !P4 ;  /* 0x00000001ff047807 */ /* 0x000fe40006000000 */
[----:B------:R-:W-:-:S02]  /*93c0*/  P2R R25, PR, RZ, 0x8 ;  /* 0x00000008ff197803 */ /* 0x000fc40000000000 */
[----:B------:R-:W-:-:S04]  /*93d0*/  IADD3 R27, P3, P6, R4, R27, R5 ;  /* 0x0000001b041b7210 */ /* 0x000fc80007e7e005 */
[----:B------:R-:W-:Y:S02]  /*93e0*/  IADD3.X R24, PT, PT, RZ, R24, RZ, P3, P6 ;  /* 0x00000018ff187210 */ /* 0x000fe40001fec4ff */
[----:B------:R-:W-:-:S04]  /*93f0*/  ISETP.NE.AND P3, PT, R25, RZ, PT ;  /* 0x000000ff1900720c */ /* 0x000fc80003f65270 */
[----:B------:R-:W-:Y:S02]  /*9400*/  SEL R4, R11, RZ, !P3 ;  /* 0x000000ff0b047207 */ /* 0x000fe40005800000 */
[----:B------:R-:W-:-:S03]  /*9410*/  ISETP.NE.AND P3, PT, R33, RZ, PT ;  /* 0x000000ff2100720c */ /* 0x000fc60003f65270 */
[----:B------:R-:W-:-:S05]  /*9420*/  IMAD.IADD R4, R13, 0x1, R4 ;  /* 0x000000010d047824 */ /* 0x000fca00078e0204 */
[----:B------:R-:W-:Y:S02]  /*9430*/  SEL R4, R4, RZ, !P3 ;  /* 0x000000ff04047207 */ /* 0x000fe40005800000 */
[----:B------:R-:W-:-:S03]  /*9440*/  ISETP.NE.AND P6, PT, R34, RZ, PT ;  /* 0x000000ff2200720c */ /* 0x000fc60003fc5270 */
        /* <DEDUP_REMOVED lines=13> */
[----:B------:R-:W0:Y:S01]  /*9520*/  SHFL.UP PT, R6, R0, 0x1, RZ ;  /* 0x0420000000067989 */ /* 0x000e2200000e00ff */
[----:B------:R-:W-:-:S03]  /*9530*/  ISETP.NE.U32.AND P4, PT, R27, RZ, PT ;  /* 0x000000ff1b00720c */ /* 0x000fc60003f85070 */
[----:B------:R-:W1:Y:S01]  /*9540*/  SHFL.UP PT, R4, R27, 0x1, RZ ;  /* 0x042000001b047989 */ /* 0x000e6200000e00ff */
[----:B------:R-:W-:-:S03]  /*9550*/  ISETP.NE.AND.EX P4, PT, R24, RZ, PT, P4 ;  /* 0x000000ff1800720c */ /* 0x000fc60003f85340 */
[----:B------:R-:W2:Y:S01]  /*9560*/  SHFL.UP PT, R5, R24, 0x1, RZ ;  /* 0x0420000018057989 */ /* 0x000ea200000e00ff */
[----:B0-----:R-:W-:Y:S02]  /*9570*/  SEL R6, R6, RZ, !P4 ;  /* 0x000000ff06067207 */ /* 0x001fe40006000000 */
[----:B------:R-:W-:-:S04]  /*9580*/  ISETP.GE.AND P4, PT, R28, 0x1, PT ;  /* 0x000000011c00780c */ /* 0x000fc80003f86270 */
[----:B------:R-:W-:-:S05]  /*9590*/  SEL R7, R6, RZ, P4 ;  /* 0x000000ff06077207 */ /* 0x000fca0002000000 */
[----:B------:R-:W-:Y:S01]  /*95a0*/  IMAD.IADD R7, R0, 0x1, R7 ;  /* 0x0000000100077824 */ /* 0x000fe200078e0207 */
[----:B-1----:R-:W-:-:S04]  /*95b0*/  SEL R4, R4, RZ, P4 ;  /* 0x000000ff04047207 */ /* 0x002fc80002000000 */
[----:B------:R-:W0:Y:S01]  /*95c0*/  SHFL.UP PT, R6, R7, 0x2, RZ ;  /* 0x0440000007067989 */ /* 0x000e2200000e00ff */
[----:B--2---:R-:W-:Y:S02]  /*95d0*/  SEL R5, R5, RZ, P4 ;  /* 0x000000ff05057207 */ /* 0x004fe40002000000 */
[----:B------:R-:W-:-:S05]  /*95e0*/  IADD3 R25, P4, PT, R4, R27, RZ ;  /* 0x0000001b04197210 */ /* 0x000fca0007f9e0ff */
[----:B------:R-:W-:Y:S01]  /*95f0*/  IMAD.X R27, R5, 0x1, R24, P4 ;  /* 0x00000001051b7824 */ /* 0x000fe200020e0618 */
[----:B------:R-:W1:Y:S01]  /*9600*/  SHFL.UP PT, R0, R25, 0x2, RZ ;  /* 0x0440000019007989 */ /* 0x000e6200000e00ff */
[----:B------:R-:W-:-:S03]  /*9610*/  ISETP.NE.U32.AND P4, PT, R25, RZ, PT ;  /* 0x000000ff1900720c */ /* 0x000fc60003f85070 */
[----:B------:R-:W2:Y:S01]  /*9620*/  SHFL.UP PT, R4, R27, 0x2, RZ ;  /* 0x044000001b047989 */ /* 0x000ea200000e00ff */
[----:B------:R-:W-:-:S04]  /*9630*/  ISETP.NE.AND.EX P4, PT, R27, RZ, PT, P4 ;  /* 0x000000ff1b00720c */ /* 0x000fc80003f85340 */
[----:B0-----:R-:W-:Y:S02]  /*9640*/  SEL R6, R6, RZ, !P4 ;  /* 0x000000ff06067207 */ /* 0x001fe40006000000 */
[----:B------:R-:W-:-:S04]  /*9650*/  ISETP.GE.AND P4, PT, R28, 0x2, PT ;  /* 0x000000021c00780c */ /* 0x000fc80003f86270 */
[----:B------:R-:W-:-:S05]  /*9660*/  SEL R6, R6, RZ, P4 ;  /* 0x000000ff06067207 */ /* 0x000fca0002000000 */
[----:B------:R-:W-:Y:S01]  /*9670*/  IMAD.IADD R6, R7, 0x1, R6 ;  /* 0x0000000107067824 */ /* 0x000fe200078e0206 */
[----:B-1----:R-:W-:Y:S02]  /*9680*/  SEL R0, R0, RZ, P4 ;  /* 0x000000ff00007207 */ /* 0x002fe40002000000 */
[----:B--2---:R-:W-:Y:S02]  /*9690*/  SEL R4, R4, RZ, P4 ;  /* 0x000000ff04047207 */ /* 0x004fe40002000000 */
[----:B------:R-:W0:Y:S01]  /*96a0*/  SHFL.UP PT, R5, R6, 0x4, RZ ;  /* 0x0480000006057989 */ /* 0x000e2200000e00ff */
        /* <DEDUP_REMOVED lines=8> */
[----:B------:R-:W-:Y:S02]  /*9730*/  SEL R5, R5, RZ, P4 ;  /* 0x000000ff05057207 */ /* 0x000fe40002000000 */
[----:B-1----:R-:W-:-:S03]  /*9740*/  SEL R0, R0, RZ, P4 ;  /* 0x000000ff00007207 */ /* 0x002fc60002000000 */
[----:B------:R-:W-:Y:S01]  /*9750*/  IMAD.IADD R5, R6, 0x1, R5 ;  /* 0x0000000106057824 */ /* 0x000fe200078e0205 */
[----:B--2---:R-:W-:Y:S02]  /*9760*/  SEL R4, R4, RZ, P4 ;  /* 0x000000ff04047207 */ /* 0x004fe40002000000 */
[----:B------:R-:W-:Y:S02]  /*9770*/  IADD3 R7, P4, PT, R0, R7, RZ ;  /* 0x0000000700077210 */ /* 0x000fe40007f9e0ff */
[----:B------:R-:W0:Y:S03]  /*9780*/  SHFL.UP PT, R6, R5, 0x8, RZ ;  /* 0x0500000005067989 */ /* 0x000e2600000e00ff */
[----:B------:R-:W-:Y:S01]  /*9790*/  IMAD.X R27, R4, 0x1, R25, P4 ;  /* 0x00000001041b7824 */ /* 0x000fe200020e0619 */
[----:B------:R-:W1:Y:S04]  /*97a0*/  SHFL.UP PT, R0, R7, 0x8, RZ ;  /* 0x0500000007007989 */ /* 0x000e6800000e00ff */
[----:B------:R-:W2:Y:S01]  /*97b0*/  SHFL.UP PT, R4, R27, 0x8, RZ ;  /* 0x050000001b047989 */ /* 0x000ea200000e00ff */
[----:B------:R-:W-:-:S04]  /*97c0*/  ISETP.NE.U32.AND P4, PT, R7, RZ, PT ;  /* 0x000000ff0700720c */ /* 0x000fc80003f85070 */
[----:B------:R-:W-:-:S04]  /*97d0*/  ISETP.NE.AND.EX P4, PT, R27, RZ, PT, P4 ;  /* 0x000000ff1b00720c */ /* 0x000fc80003f85340 */
[----:B0-----:R-:W-:Y:S02]  /*97e0*/  SEL R6, R6, RZ, !P4 ;  /* 0x000000ff06067207 */ /* 0x001fe40006000000 */
[----:B------:R-:W-:-:S04]  /*97f0*/  ISETP.GE.AND P4, PT, R28, 0x8, PT ;  /* 0x000000081c00780c */ /* 0x000fc80003f86270 */
[----:B------:R-:W-:Y:S02]  /*9800*/  SEL R6, R6, RZ, P4 ;  /* 0x000000ff06067207 */ /* 0x000fe40002000000 */
[----:B-1----:R-:W-:Y:S02]  /*9810*/  SEL R0, R0, RZ, P4 ;  /* 0x000000ff00007207 */ /* 0x002fe40002000000 */
[----:B--2---:R-:W-:Y:S01]  /*9820*/  SEL R4, R4, RZ, P4 ;  /* 0x000000ff04047207 */ /* 0x004fe20002000000 */
[----:B------:R-:W-:Y:S01]  /*9830*/  IMAD.IADD R6, R5, 0x1, R6 ;  /* 0x0000000105067824 */ /* 0x000fe200078e0206 */
[----:B------:R-:W-:-:S04]  /*9840*/  IADD3 R25, P4, PT, R0, R7, RZ ;  /* 0x0000000700197210 */ /* 0x000fc80007f9e0ff */
[----:B------:R-:W0:Y:S01]  /*9850*/  SHFL.UP PT, R5, R6, 0x10, RZ ;  /* 0x0600000006057989 */ /* 0x000e2200000e00ff */
[----:B------:R-:W-:-:S03]  /*9860*/  IMAD.X R24, R4, 0x1, R27, P4 ;  /* 0x0000000104187824 */ /* 0x000fc600020e061b */
[----:B------:R-:W1:Y:S04]  /*9870*/  SHFL.UP PT, R0, R25, 0x10, RZ ;  /* 0x0600000019007989 */ /* 0x000e6800000e00ff */
[----:B------:R-:W2:Y:S01]  /*9880*/  SHFL.UP PT, R4, R24, 0x10, RZ ;  /* 0x0600000018047989 */ /* 0x000ea200000e00ff */
[----:B------:R-:W-:-:S04]  /*9890*/  ISETP.NE.U32.AND P4, PT, R25, RZ, PT ;  /* 0x000000ff1900720c */ /* 0x000fc80003f85070 */
[----:B------:R-:W-:-:S04]  /*98a0*/  ISETP.NE.AND.EX P4, PT, R24, RZ, PT, P4 ;  /* 0x000000ff1800720c */ /* 0x000fc80003f85340 */
[----:B0-----:R-:W-:Y:S02]  /*98b0*/  SEL R7, R5, RZ, !P4 ;  /* 0x000000ff05077207 */ /* 0x001fe40006000000 */
[----:B------:R-:W-:-:S04]  /*98c0*/  ISETP.GE.AND P4, PT, R28, 0x10, PT ;  /* 0x000000101c00780c */ /* 0x000fc80003f86270 */
[----:B-1----:R-:W-:Y:S02]  /*98d0*/  SEL R0, R0, RZ, P4 ;  /* 0x000000ff00007207 */ /* 0x002fe40002000000 */
[----:B--2---:R-:W-:Y:S02]  /*98e0*/  SEL R5, R4, RZ, P4 ;  /* 0x000000ff04057207 */ /* 0x004fe40002000000 */
[----:B------:R-:W-:Y:S02]  /*98f0*/  SEL R7, R7, RZ, P4 ;  /* 0x000000ff07077207 */ /* 0x000fe40002000000 */
[----:B------:R-:W-:Y:S02]  /*9900*/  ISETP.NE.AND P4, PT, R28, 0x1f, PT ;  /* 0x0000001f1c00780c */ /* 0x000fe40003f85270 */
[----:B------:R-:W-:Y:S01]  /*9910*/  IADD3 R4, P5, PT, R0, R25, RZ ;  /* 0x0000001900047210 */ /* 0x000fe20007fbe0ff */
[----:B------:R-:W-:-:S04]  /*9920*/  IMAD.IADD R33, R6, 0x1, R7 ;  /* 0x0000000106217824 */ /* 0x000fc800078e0207 */
[----:B------:R-:W-:-:S06]  /*9930*/  IMAD.X R5, R5, 0x1, R24, P5 ;  /* 0x0000000105057824 */ /* 0x000fcc00028e0618 */
[----:B------:R-:W-:-:S05]  /*9940*/  @!P4 LEA R40, R9, UR4, 0x4 ;  /* 0x000000040928cc11 */ /* 0x000fca000f8e20ff */
[----:B------:R-:W-:Y:S04]  /*9950*/  @!P4 STS.64 [R40], R4 ;  /* 0x000000042800c388 */ /* 0x000fe80000000a00 */
[----:B------:R-:W-:Y:S01]  /*9960*/  @!P4 STS [R40+0x8], R33 ;  /* 0x000008212800c388 */ /* 0x000fe20000000800 */
[----:B------:R-:W-:Y:S06]  /*9970*/  BAR.SYNC.DEFER_BLOCKING 0x0 ;  /* 0x0000000000007b1d */ /* 0x000fec0000010000 */
[----:B------:R-:W-:Y:S04]  /*9980*/  LDS.64 R34, [UR4+0x10] ;  /* 0x00001004ff227984 */ /* 0x000fe80008000a00 */
[----:B------:R-:W0:Y:S04]  /*9990*/  LDS.64 R36, [UR4] ;  /* 0x00000004ff247984 */ /* 0x000e280008000a00 */
[----:B------:R-:W1:Y:S04]  /*99a0*/  LDS R0, [UR4+0x8] ;  /* 0x00000804ff007984 */ /* 0x000e680008000800 */
[----:B------:R-:W2:Y:S04]  /*99b0*/  LDS R27, [UR4+0x18] ;  /* 0x00001804ff1b7984 */ /* 0x000ea80008000800 */
[----:B------:R-:W3:Y:S04]  /*99c0*/  LDS.64 R24, [UR4+0x20] ;  /* 0x00002004ff187984 */ /* 0x000ee80008000a00 */
[----:B------:R-:W4:Y:S04]  /*99d0*/  LDS R38, [UR4+0x28] ;  /* 0x00002804ff267984 */ /* 0x000f280008000800 */
[----:B------:R-:W5:Y:S04]  /*99e0*/  LDS.64 R6, [UR4+0x30] ;  /* 0x00003004ff067984 */ /* 0x000f680008000a00 */
[----:B------:R-:W-:Y:S01]  /*99f0*/  LDS R40, [UR4+0x58] ;  /* 0x00005804ff287984 */ /* 0x000fe20008000800 */
[----:B0-----:R-:W-:-:S05]  /*9a00*/  IADD3 R41, P4, PT, R36, R34, RZ ;  /* 0x0000002224297210 */ /* 0x001fca0007f9e0ff */
[----:B------:R-:W-:Y:S01]  /*9a10*/  IMAD.X R43, R37, 0x1, R35, P4 ;  /* 0x00000001252b7824 */ /* 0x000fe200020e0623 */
[----:B------:R-:W-:-:S04]  /*9a20*/  ISETP.NE.U32.AND P4, PT, R34, RZ, PT ;  /* 0x000000ff2200720c */ /* 0x000fc80003f85070 */
[----:B------:R-:W-:-:S04]  /*9a30*/  ISETP.NE.AND.EX P4, PT, R35, RZ, PT, P4 ;  /* 0x000000ff2300720c */ /* 0x000fc80003f85340 */
[----:B-1----:R-:W-:Y:S02]  /*9a40*/  SEL R34, R0, RZ, !P4 ;  /* 0x000000ff00227207 */ /* 0x002fe40006000000 */
[----:B------:R-:W-:-:S03]  /*9a50*/  ISETP.NE.AND P4, PT, R9, 0x2, PT ;  /* 0x000000020900780c */ /* 0x000fc60003f85270 */
[----:B--2---:R-:W-:Y:S01]  /*9a60*/  IMAD.IADD R27, R27, 0x1, R34 ;  /* 0x000000011b1b7824 */ /* 0x004fe200078e0222 */
[----:B------:R-:W-:Y:S01]  /*9a70*/  SEL R42, R41, R36, !P4 ;  /* 0x00000024292a7207 */ /* 0x000fe20006000000 */
[----:B------:R-:W-:Y:S01]  /*9a80*/  LDS.64 R34, [UR4+0x40] ;  /* 0x00004004ff227984 */ /* 0x000fe20008000a00 */
[----:B------:R-:W-:Y:S02]  /*9a90*/  SEL R44, R43, R37, !P4 ;  /* 0x000000252b2c7207 */ /* 0x000fe40006000000 */
[----:B------:R-:W-:Y:S01]  /*9aa0*/  SEL R0, R27, R0, !P4 ;  /* 0x000000001b007207 */ /* 0x000fe20006000000 */
[----:B------:R-:W0:Y:S01]  /*9ab0*/  LDS R36, [UR4+0x38] ;  /* 0x00003804ff247984 */ /* 0x000e220008000800 */
[----:B---3--:R-:W-:-:S05]  /*9ac0*/  IADD3 R37, P4, PT, R24, R41, RZ ;  /* 0x0000002918257210 */ /* 0x008fca0007f9e0ff */
[----:B------:R-:W-:Y:S01]  /*9ad0*/  IMAD.X R43, R25, 0x1, R43, P4 ;  /* 0x00000001192b7824 */ /* 0x000fe200020e062b */
[----:B------:R-:W-:-:S04]  /*9ae0*/  ISETP.NE.U32.AND P4, PT, R24, RZ, PT ;  /* 0x000000ff1800720c */ /* 0x000fc80003f85070 */
[----:B------:R-:W-:Y:S02]  /*9af0*/  ISETP.NE.AND.EX P4, PT, R25, RZ, PT, P4 ;  /* 0x000000ff1900720c */ /* 0x000fe40003f85340 */
[----:B------:R-:W-:Y:S02]  /*9b00*/  LDS.64 R24, [UR4+0x50] ;  /* 0x00005004ff187984 */ /* 0x000fe40008000a00 */
[----:B------:R-:W-:Y:S02]  /*9b10*/  SEL R27, R27, RZ, !P4 ;  /* 0x000000ff1b1b7207 */ /* 0x000fe40006000000 */
[----:B------:R-:W-:-:S03]  /*9b20*/  ISETP.NE.AND P4, PT, R9, 0x3, PT ;  /* 0x000000030900780c */ /* 0x000fc60003f85270 */
[----:B----4-:R-:W-:Y:S01]  /*9b30*/  IMAD.IADD R27, R38, 0x1, R27 ;  /* 0x00000001261b7824 */ /* 0x010fe200078e021b */
[----:B------:R-:W-:Y:S01]  /*9b40*/  SEL R42, R37, R42, !P4 ;  /* 0x0000002a252a7207 */ /* 0x000fe20006000000 */
[----:B------:R-:W1:Y:S01]  /*9b50*/  LDS R38, [UR4+0x48] ;  /* 0x00004804ff267984 */ /* 0x000e620008000800 */
[----:B------:R-:W-:Y:S02]  /*9b60*/  SEL R44, R43, R44, !P4 ;  /* 0x0000002c2b2c7207 */ /* 0x000fe40006000000 */
[----:B------:R-:W-:Y:S02]  /*9b70*/  SEL R0, R27, R0, !P4 ;  /* 0x000000001b007207 */ /* 0x000fe40006000000 */
[----:B-----5:R-:W-:-:S05]  /*9b80*/  IADD3 R37, P4, PT, R6, R37, RZ ;  /* 0x0000002506257210 */ /* 0x020fca0007f9e0ff */
[----:B------:R-:W-:Y:S01]  /*9b90*/  IMAD.X R43, R7, 0x1, R43, P4 ;  /* 0x00000001072b7824 */ /* 0x000fe200020e062b */
[----:B------:R-:W-:-:S04]  /*9ba0*/  ISETP.NE.U32.AND P4, PT, R6, RZ, PT ;  /* 0x000000ff0600720c */ /* 0x000fc80003f85070 */
[----:B------:R-:W-:-:S04]  /*9bb0*/  ISETP.NE.AND.EX P4, PT, R7, RZ, PT, P4 ;  /* 0x000000ff0700720c */ /* 0x000fc80003f85340 */
[----:B------:R-:W-:Y:S02]  /*9bc0*/  SEL R27, R27, RZ, !P4 ;  /* 0x000000ff1b1b7207 */ /* 0x000fe40006000000 */
[----:B------:R-:W-:-:S03]  /*9bd0*/  ISETP.NE.AND P4, PT, R9, 0x4, PT ;  /* 0x000000040900780c */ /* 0x000fc60003f85270 */
[----:B0-----:R-:W-:Y:S01]  /*9be0*/  IMAD.IADD R27, R36, 0x1, R27 ;  /* 0x00000001241b7824 */ /* 0x001fe200078e021b */
[----:B------:R-:W-:Y:S02]  /*9bf0*/  SEL R6, R37, R42, !P4 ;  /* 0x0000002a25067207 */ /* 0x000fe40006000000 */
[----:B------:R-:W-:Y:S02]  /*9c00*/  SEL R42, R43, R44, !P4 ;  /* 0x0000002c2b2a7207 */ /* 0x000fe40006000000 */
[----:B------:R-:W-:Y:S02]  /*9c10*/  SEL R0, R27, R0, !P4 ;  /* 0x000000001b007207 */ /* 0x000fe40006000000 */
[C---:B------:R-:W-:Y:S02]  /*9c20*/  IADD3 R7, P4, PT, R34.reuse, R37, RZ ;  /* 0x0000002522077210 */ /* 0x040fe40007f9e0ff */
[----:B------:R-:W0:Y:S03]  /*9c30*/  LDS.64 R36, [UR4+0x60] ;  /* 0x00006004ff247984 */ /* 0x000e260008000a00 */
[----:B------:R-:W-:Y:S01]  /*9c40*/  IMAD.X R43, R35, 0x1, R43, P4 ;  /* 0x00000001232b7824 */ /* 0x000fe200020e062b */
[----:B------:R-:W-:-:S02]  /*9c50*/  ISETP.NE.U32.AND P4, PT, R34, RZ, PT ;  /* 0x000000ff2200720c */ /* 0x000fc40003f85070 */
[----:B------:R-:W2:Y:S02]  /*9c60*/  LDS R34, [UR4+0x68] ;  /* 0x00006804ff227984 */ /* 0x000ea40008000800 */
[----:B------:R-:W-:-:S04]  /*9c70*/  ISETP.NE.AND.EX P4, PT, R35, RZ, PT, P4 ;  /* 0x000000ff2300720c */ /* 0x000fc80003f85340 */
[----:B------:R-:W-:Y:S02]  /*9c80*/  SEL R27, R27, RZ, !P4 ;  /* 0x000000ff1b1b7207 */ /* 0x000fe40006000000 */
[----:B------:R-:W-:-:S03]  /*9c90*/  ISETP.NE.AND P4, PT, R9, 0x5, PT ;  /* 0x000000050900780c */ /* 0x000fc60003f85270 */
[----:B-1----:R-:W-:Y:S01]  /*9ca0*/  IMAD.IADD R27, R38, 0x1, R27 ;  /* 0x00000001261b7824 */ /* 0x002fe200078e021b */
[----:B------:R-:W-:Y:S02]  /*9cb0*/  SEL R38, R7, R6, !P4 ;  /* 0x0000000607267207 */ /* 0x000fe40006000000 */
[----:B------:R-:W-:Y:S02]  /*9cc0*/  SEL R42, R43, R42, !P4 ;  /* 0x0000002a2b2a7207 */ /* 0x000fe40006000000 */
[----:B------:R-:W-:Y:S02]  /*9cd0*/  SEL R0, R27, R0, !P4 ;  /* 0x000000001b007207 */ /* 0x000fe40006000000 */
[C---:B------:R-:W-:Y:S02]  /*9ce0*/  IADD3 R35, P4, PT, R24.reuse, R7, RZ ;  /* 0x0000000718237210 */ /* 0x040fe40007f9e0ff */
[----:B------:R-:W1:Y:S03]  /*9cf0*/  LDS.64 R6, [UR4+0x70] ;  /* 0x00007004ff067984 */ /* 0x000e660008000a00 */
[----:B------:R-:W-:Y:S01]  /*9d00*/  IMAD.X R43, R25, 0x1, R43, P4 ;  /* 0x00000001192b7824 */ /* 0x000fe200020e062b */
[----:B------:R-:W-:-:S04]  /*9d10*/  ISETP.NE.U32.AND P4, PT, R24, RZ, PT ;  /* 0x000000ff1800720c */ /* 0x000fc80003f85070 */
[----:B------:R-:W-:-:S04]  /*9d20*/  ISETP.NE.AND.EX P4, PT, R25, RZ, PT, P4 ;  /* 0x000000ff1900720c */ /* 0x000fc80003f85340 */
[----:B------:R-:W-:Y:S02]  /*9d30*/  SEL R27, R27, RZ, !P4 ;  /* 0x000000ff1b1b7207 */ /* 0x000fe40006000000 */
[----:B------:R-:W-:-:S03]  /*9d40*/  ISETP.NE.AND P4, PT, R9, 0x6, PT ;  /* 0x000000060900780c */ /* 0x000fc60003f85270 */
[----:B------:R-:W-:Y:S01]  /*9d50*/  IMAD.IADD R27, R40, 0x1, R27 ;  /* 0x00000001281b7824 */ /* 0x000fe200078e021b */
[----:B------:R-:W-:Y:S02]  /*9d60*/  SEL R24, R35, R38, !P4 ;  /* 0x0000002623187207 */ /* 0x000fe40006000000 */
[----:B------:R-:W-:Y:S01]  /*9d70*/  SEL R40, R43, R42, !P4 ;  /* 0x0000002a2b287207 */ /* 0x000fe20006000000 */
[----:B------:R-:W3:Y:S01]  /*9d80*/  LDS R38, [UR4+0x78] ;  /* 0x00007804ff267984 */ /* 0x000ee20008000800 */
[----:B------:R-:W-:Y:S02]  /*9d90*/  SEL R0, R27, R0, !P4 ;  /* 0x000000001b007207 */ /* 0x000fe40006000000 */
[----:B0-----:R-:W-:-:S05]  /*9da0*/  IADD3 R35, P4, PT, R36, R35, RZ ;  /* 0x0000002324237210 */ /* 0x001fca0007f9e0ff */
[----:B------:R-:W-:Y:S01]  /*9db0*/  IMAD.X R43, R37, 0x1, R43, P4 ;  /* 0x00000001252b7824 */ /* 0x000fe200020e062b */
[----:B------:R-:W-:-:S04]  /*9dc0*/  ISETP.NE.U32.AND P4, PT, R36, RZ, PT ;  /* 0x000000ff2400720c */ /* 0x000fc80003f85070 */
[----:B------:R-:W-:-:S04]  /*9dd0*/  ISETP.NE.AND.EX P4, PT, R37, RZ, PT, P4 ;  /* 0x000000ff2500720c */ /* 0x000fc80003f85340 */
[----:B------:R-:W-:Y:S02]  /*9de0*/  SEL R27, R27, RZ, !P4 ;  /* 0x000000ff1b1b7207 */ /* 0x000fe40006000000 */
[----:B------:R-:W-:-:S03]  /*9df0*/  ISETP.NE.AND P4, PT, R9, 0x7, PT ;  /* 0x000000070900780c */ /* 0x000fc60003f85270 */
[----:B--2---:R-:W-:Y:S01]  /*9e00*/  IMAD.IADD R25, R34, 0x1, R27 ;  /* 0x0000000122197824 */ /* 0x004fe200078e021b */
[----:B------:R-:W-:Y:S02]  /*9e10*/  SEL R34, R35, R24, !P4 ;  /* 0x0000001823227207 */ /* 0x000fe40006000000 */
[----:B------:R-:W-:Y:S02]  /*9e20*/  SEL R41, R43, R40, !P4 ;  /* 0x000000282b297207 */ /* 0x000fe40006000000 */
[----:B------:R-:W-:Y:S02]  /*9e30*/  SEL R24, R25, R0, !P4 ;  /* 0x0000000019187207 */ /* 0x000fe40006000000 */
[----:B-1----:R-:W-:-:S05]  /*9e40*/  IADD3 R35, P4, PT, R6, R35, RZ ;  /* 0x0000002306237210 */ /* 0x002fca0007f9e0ff */
[----:B------:R-:W-:Y:S01]  /*9e50*/  IMAD.X R36, R7, 0x1, R43, P4 ;  /* 0x0000000107247824 */ /* 0x000fe200020e062b */
[----:B------:R-:W-:-:S04]  /*9e60*/  ISETP.NE.U32.AND P4, PT, R6, RZ, PT ;  /* 0x000000ff0600720c */ /* 0x000fc80003f85070 */
[----:B------:R-:W-:-:S04]  /*9e70*/  ISETP.NE.AND.EX P4, PT, R7, RZ, PT, P4 ;  /* 0x000000ff0700720c */ /* 0x000fc80003f85340 */
[----:B------:R-:W-:Y:S02]  /*9e80*/  SEL R37, R25, RZ, !P4 ;  /* 0x000000ff19257207 */ /* 0x000fe40006000000 */
[----:B------:R-:W-:Y:S01]  /*9e90*/  ISETP.GE.U32.AND P4, PT, R32, 0x20, PT ;  /* 0x000000202000780c */ /* 0x000fe20003f86070 */
[----:B------:R0:W1:Y:S04]  /*9ea0*/  SHFL.UP PT, R27, R4, 0x1, RZ ;  /* 0x04200000041b7989 */ /* 0x00006800000e00ff */
[----:B------:R0:W2:Y:S01]  /*9eb0*/  SHFL.UP PT, R0, R5, 0x1, RZ ;  /* 0x0420000005007989 */ /* 0x0000a200000e00ff */
[----:B---3--:R-:W-:-:S03]  /*9ec0*/  IMAD.IADD R37, R38, 0x1, R37 ;  /* 0x0000000126257824 */ /* 0x008fc600078e0225 */
[----:B------:R0:W3:Y:S04]  /*9ed0*/  SHFL.UP PT, R9, R33, 0x1, RZ ;  /* 0x0420000021097989 */ /* 0x0000e800000e00ff */
[----:B------:R-:W-:Y:S05]  /*9ee0*/  @!P4 BRA `(.L_x_1058) ;  /* 0x00000000002cc947 */ /* 0x000fea0003800000 */
[----:B------:R-:W-:Y:S02]  /*9ef0*/  ISETP.NE.AND P5, PT, R28, RZ, PT ;  /* 0x000000ff1c00720c */ /* 0x000fe40003fa5270 */
[C---:B-1----:R-:W-:Y:S02]  /*9f00*/  ISETP.NE.U32.AND P4, PT, R27.reuse, RZ, PT ;  /* 0x000000ff1b00720c */ /* 0x042fe40003f85070 */
[----:B------:R-:W-:Y:S02]  /*9f10*/  SEL R27, R27, RZ, P5 ;  /* 0x000000ff1b1b7207 */ /* 0x000fe40002800000 */
[C---:B--2---:R-:W-:Y:S02]  /*9f20*/  ISETP.NE.AND.EX P4, PT, R0.reuse, RZ, PT, P4 ;  /* 0x000000ff0000720c */ /* 0x044fe40003f85340 */
[----:B------:R-:W-:Y:S02]  /*9f30*/  SEL R0, R0, RZ, P5 ;  /* 0x000000ff00007207 */ /* 0x000fe40002800000 */
[----:B0-----:R-:W-:-:S02]  /*9f40*/  SEL R4, R24, RZ, !P4 ;  /* 0x000000ff18047207 */ /* 0x001fc40006000000 */
[----:B------:R-:W-:-:S03]  /*9f50*/  IADD3 R27, P4, PT, R27, R34, RZ ;  /* 0x000000221b1b7210 */ /* 0x000fc60007f9e0ff */
[----:B---3--:R-:W-:Y:S02]  /*9f60*/  @P5 IMAD.IADD R24, R9, 0x1, R4 ;  /* 0x0000000109185824 */ /* 0x008fe400078e0204 */
[----:B------:R-:W-:Y:S02]  /*9f70*/  IMAD.X R0, R0, 0x1, R41, P4 ;  /* 0x0000000100007824 */ /* 0x000fe400020e0629 */
[----:B------:R-:W-:Y:S01]  /*9f80*/  IMAD.MOV.U32 R9, RZ, RZ, R24 ;  /* 0x000000ffff097224 */ /* 0x000fe200078e0018 */
[----:B------:R-:W-:Y:S06]  /*9f90*/  BRA `(.L_x_1059) ;  /* 0x0000001000587947 */ /* 0x000fec0003800000 */
.L_x_1058:
[----:B------:R-:W4:Y:S01]  /*9fa0*/  LDC.64 R24, c[0x0][0x3a8] ;  /* 0x0000ea00ff187b82 */ /* 0x000f220000000a00 */
[----:B------:R-:W-:Y:S01]  /*9fb0*/  ISETP.NE.AND P4, PT, R32, RZ, PT ;  /* 0x000000ff2000720c */ /* 0x000fe20003f85270 */
[----:B------:R-:W5:-:S12]  /*9fc0*/  LDCU UR5, c[0x0][0x370] ;  /* 0x00006e00ff0577ac */ /* 0x000f580008000800 */
[----:B------:R-:W-:Y:S01]  /*9fd0*/  @!P4 IMAD.MOV.U32 R6, RZ, RZ, R35 ;  /* 0x000000ffff06c224 */ /* 0x000fe200078e0023 */
[----:B------:R1:W-:Y:S01]  /*9fe0*/  @!P4 STS [UR4+0xd0], R37 ;  /* 0x0000d025ff00c988 */ /* 0x0003e20008000804 */
[----:B------:R-:W-:Y:S02]  /*9ff0*/  @!P4 IMAD.MOV.U32 R7, RZ, RZ, R36 ;  /* 0x000000ffff07c224 */ /* 0x000fe400078e0024 */
[----:B0-----:R-:W-:Y:S02]  /*a000*/  @!P4 IMAD.MOV.U32 R4, RZ, RZ, R37 ;  /* 0x000000ffff04c224 */ /* 0x001fe400078e0025 */
[----:B------:R-:W-:Y:S01]  /*a010*/  @!P4 IMAD.MOV.U32 R5, RZ, RZ, 0x64 ;  /* 0x00000064ff05c424 */ /* 0x000fe200078e00ff */
[----:B------:R0:W-:Y:S01]  /*a020*/  @!P4 STS.64 [UR4+0xc8], R6 ;  /* 0x0000c806ff00c988 */ /* 0x0001e20008000a04 */
[----:B-----5:R-:W-:Y:S01]  /*a030*/  UISETP.GT.U32.AND UP0, UPT, UR5, 0x1f3, UPT ;  /* 0x000001f30500788c */ /* 0x020fe2000bf04070 */
[----:B----4-:R-:W-:-:S05]  /*a040*/  IMAD.WIDE.U32 R24, R39, 0x10, R24 ;  /* 0x0000001027187825 */ /* 0x010fca00078e0018 */
[----:B------:R0:W-:Y:S03]  /*a050*/  @!P4 ST.E.128.STRONG.GPU desc[UR8][R24.64+0x200], R4 ;  /* 0x000200041800c985 */ /* 0x0001e6000c10fd08 */
[----:B-1----:R-:W-:Y:S05]  /*a060*/  BRA.U UP0, `(.L_x_1060) ;  /* 0x0000000100087547 */ /* 0x002fea000b800000 */
[----:B------:R1:W-:Y:S06]  /*a070*/  MEMBAR.SC.CTA ;  /* 0x0000000000007992 */ /* 0x0003ec0000000000 */
[----:B-1----:R-:W-:Y:S05]  /*a080*/  BRA `(.L_x_1061) ;  /* 0x0000000000087947 */ /* 0x002fea0003800000 */
.L_x_1060:
[----:B------:R-:W-:Y:S05]  /*a090*/  NANOSLEEP 0x1c2 ;  /* 0x000001c20000795d */ /* 0x000fea0003800000 */
[----:B------:R-:W-:Y:S01]  /*a0a0*/  NOP ;  /* 0x0000000000007918 */ /* 0x000fe20000000000 */
.L_x_1061:
[----:B0-----:R-:W-:-:S03]  /*a0b0*/  IMAD.WIDE.U32 R4, R32, 0x10, RZ ;  /* 0x0000001020047825 */ /* 0x001fc600078e00ff */
[----:B------:R-:W-:Y:S02]  /*a0c0*/  LOP3.LUT R7, R4, 0xfffffff0, RZ, 0x3c, !PT ;  /* 0xfffffff004077812 */ /* 0x000fe400078e3cff */
[----:B------:R-:W-:Y:S02]  /*a0d0*/  LOP3.LUT R5, RZ, R5, RZ, 0x33, !PT ;  /* 0x00000005ff057212 */ /* 0x000fe400078e33ff */
[----:B------:R-:W-:-:S05]  /*a0e0*/  IADD3 R24, P4, PT, R24, R7, RZ ;  /* 0x0000000718187210 */ /* 0x000fca0007f9e0ff */
[----:B------:R-:W-:-:S08]  /*a0f0*/  IMAD.X R25, R25, 0x1, R5, P4 ;  /* 0x0000000119197824 */ /* 0x000fd000020e0605 */
.L_x_1063:
[----:B------:R-:W4:Y:S01]  /*a100*/  LD.E.128.STRONG.GPU R4, desc[UR8][R24.64+0x200] ;  /* 0x0002000818047980 */ /* 0x000f22000c10fd00 */
[----:B------:R-:W-:Y:S05]  /*a110*/  YIELD ;  /* 0x0000000000007946 */ /* 0x000fea0003800000 */
[----:B------:R-:W-:Y:S01]  /*a120*/  UMOV UR5, 0xffffffff ;  /* 0xffffffff00057882 */ /* 0x000fe20000000000 */
[----:B----4-:R-:W-:Y:S02]  /*a130*/  ISETP.NE.AND P4, PT, R5, 0x63, PT ;  /* 0x000000630500780c */ /* 0x010fe40003f85270 */
[----:B------:R-:W-:Y:S11]  /*a140*/  BRA.DIV UR5, `(.L_x_1062) ;  /* 0x0000003a05d47947 */ /* 0x000ff6000b800000 */
[----:B------:R-:W-:-:S13]  /*a150*/  VOTE.ANY P4, !P4 ;  /* 0x0000000000ff7806 */ /* 0x000fda0006080100 */
.L_x_1216:
[----:B------:R-:W-:Y:S05]  /*a160*/  @P4 BRA `(.L_x_1063) ;  /* 0xfffffffc00e44947 */ /* 0x000fea000383ffff */
[----:B------:R-:W-:Y:S01]  /*a170*/  UMOV UR5, 0xffffffff ;  /* 0xffffffff00057882 */ /* 0x000fe20000000000 */
[----:B------:R-:W-:Y:S01]  /*a180*/  ISETP.NE.AND P4, PT, R5, 0x65, PT ;  /* 0x000000650500780c */ /* 0x000fe20003f85270 */
[----:B------:R-:W-:Y:S02]  /*a190*/  IMAD.MOV.U32 R40, RZ, RZ, R6 ;  /* 0x000000ffff287224 */ /* 0x000fe400078e0006 */
        /* <DEDUP_REMOVED lines=10> */
[----:B------:R0:W4:Y:S04]  /*a240*/  SHFL.DOWN PT, R24, R41, 0x1, R33 ;  /* 0x0820000029187989 */ /* 0x00012800000e0021 */
[----:B------:R0:W0:Y:S02]  /*a250*/  SHFL.DOWN PT, R6, R38, 0x1, R33 ;  /* 0x0820000026067989 */ /* 0x00002400000e0021 */
.L_x_1222:
[----:B------:R-:W-:Y:S01]  /*a260*/  ISETP.GE.AND P5, PT, R28, R33, PT ;  /* 0x000000211c00720c */ /* 0x000fe20003fa6270 */
[----:B------:R-:W-:-:S12]  /*a270*/  UMOV UR5, 0xffffffff ;  /* 0xffffffff00057882 */ /* 0x000fd80000000000 */
[----:B-1----:R-:W-:-:S05]  /*a280*/  @!P5 IADD3 R25, P4, PT, R25, R40, RZ ;  /* 0x000000281919d210 */ /* 0x002fca0007f9e0ff */
[----:B----4-:R-:W-:Y:S01]  /*a290*/  @!P5 IMAD.X R24, R24, 0x1, R41, P4 ;  /* 0x000000011818d824 */ /* 0x010fe200020e0629 */
[----:B------:R-:W-:Y:S01]  /*a2a0*/  @!P5 ISETP.NE.U32.AND P4, PT, R40, RZ, PT ;  /* 0x000000ff2800d20c */ /* 0x000fe20003f85070 */
[----:B0-----:R-:W-:-:S03]  /*a2b0*/  @!P5 IMAD.MOV.U32 R40, RZ, RZ, R25 ;  /* 0x000000ffff28d224 */ /* 0x001fc600078e0019 */
[----:B------:R-:W-:-:S04]  /*a2c0*/  @!P5 ISETP.NE.AND.EX P4, PT, R41, RZ, PT, P4 ;  /* 0x000000ff2900d20c */ /* 0x000fc80003f85340 */
[----:B------:R-:W-:Y:S01]  /*a2d0*/  @!P5 SEL R25, R6, RZ, !P4 ;  /* 0x000000ff0619d207 */ /* 0x000fe20006000000 */
[----:B------:R-:W-:Y:S08]  /*a2e0*/  BRA.DIV UR5, `(.L_x_1065) ;  /* 0x0000003e05007947 */ /* 0x000ff0000b800000 */
.L_x_1225:
[----:B------:R-:W-:Y:S01]  /*a2f0*/  UMOV UR5, 0xffffffff ;  /* 0xffffffff00057882 */ /* 0x000fe20000000000 */
[----:B------:R-:W-:Y:S02]  /*a300*/  @!P5 IMAD.MOV.U32 R41, RZ, RZ, R24 ;  /* 0x000000ffff29d224 */ /* 0x000fe400078e0018 */
[----:B------:R-:W-:Y:S01]  /*a310*/  @!P5 IMAD.IADD R38, R38, 0x1, R25 ;  /* 0x000000012626d824 */ /* 0x000fe200078e0219 */
[----:B------:R-:W-:Y:S06]  /*a320*/  BRA.DIV UR5, `(.L_x_1066) ;  /* 0x0000003e05107947 */ /* 0x000fec000b800000 */
[----:B------:R0:W1:Y:S04]  /*a330*/  SHFL.DOWN PT, R25, R40, 0x2, R33 ;  /* 0x0840000028197989 */ /* 0x00006800000e0021 */
[----:B------:R0:W4:Y:S04]  /*a340*/  SHFL.DOWN PT, R24, R41, 0x2, R33 ;  /* 0x0840000029187989 */ /* 0x00012800000e0021 */
[----:B------:R0:W0:Y:S02]  /*a350*/  SHFL.DOWN PT, R6, R38, 0x2, R33 ;  /* 0x0840000026067989 */ /* 0x00002400000e0021 */
.L_x_1230:
[----:B------:R-:W-:Y:S01]  /*a360*/  VIADD R43, R28, 0x2 ;  /* 0x000000021c2b7836 */ /* 0x000fe20000000000 */
[----:B------:R-:W-:-:S04]  /*a370*/  UMOV UR5, 0xffffffff ;  /* 0xffffffff00057882 */ /* 0x000fc80000000000 */
[----:B------:R-:W-:-:S13]  /*a380*/  ISETP.GT.AND P5, PT, R43, R33, PT ;  /* 0x000000212b00720c */ /* 0x000fda0003fa4270 */
[----:B------:R-:W-:-:S04]  /*a390*/  @!P5 ISETP.NE.U32.AND P4, PT, R40, RZ, PT ;  /* 0x000000ff2800d20c */ /* 0x000fc80003f85070 */
[----:B------:R-:W-:-:S04]  /*a3a0*/  @!P5 ISETP.NE.AND.EX P4, PT, R41, RZ, PT, P4 ;  /* 0x000000ff2900d20c */ /* 0x000fc80003f85340 */
[----:B0-----:R-:W-:Y:S02]  /*a3b0*/  @!P5 SEL R45, R6, RZ, !P4 ;  /* 0x000000ff062dd207 */ /* 0x001fe40006000000 */
[----:B-1----:R-:W-:-:S05]  /*a3c0*/  @!P5 IADD3 R25, P4, PT, R25, R40, RZ ;  /* 0x000000281919d210 */ /* 0x002fca0007f9e0ff */
[----:B----4-:R-:W-:Y:S01]  /*a3d0*/  @!P5 IMAD.X R24, R24, 0x1, R41, P4 ;  /* 0x000000011818d824 */ /* 0x010fe200020e0629 */
[----:B------:R-:W-:Y:S07]  /*a3e0*/  BRA.DIV UR5, `(.L_x_1067) ;  /* 0x0000003e05347947 */ /* 0x000fee000b800000 */
.L_x_1233:
[----:B------:R-:W-:Y:S01]  /*a3f0*/  UMOV UR5, 0xffffffff ;  /* 0xffffffff00057882 */ /* 0x000fe20000000000 */
[----:B------:R-:W-:Y:S02]  /*a400*/  @!P5 IMAD.MOV.U32 R40, RZ, RZ, R25 ;  /* 0x000000ffff28d224 */ /* 0x000fe400078e0019 */
[----:B------:R-:W-:Y:S02]  /*a410*/  @!P5 IMAD.MOV.U32 R41, RZ, RZ, R24 ;  /* 0x000000ffff29d224 */ /* 0x000fe400078e0018 */
[----:B------:R-:W-:Y:S01]  /*a420*/  @!P5 IMAD.IADD R38, R38, 0x1, R45 ;  /* 0x000000012626d824 */ /* 0x000fe200078e022d */
[----:B------:R-:W-:Y:S06]  /*a430*/  BRA.DIV UR5, `(.L_x_1068) ;  /* 0x0000003e05407947 */ /* 0x000fec000b800000 */
[----:B------:R0:W1:Y:S04]  /*a440*/  SHFL.DOWN PT, R25, R40, 0x4, R33 ;  /* 0x0880000028197989 */ /* 0x00006800000e0021 */
[----:B------:R0:W4:Y:S04]  /*a450*/  SHFL.DOWN PT, R24, R41, 0x4, R33 ;  /* 0x0880000029187989 */ /* 0x00012800000e0021 */
[----:B------:R0:W0:Y:S02]  /*a460*/  SHFL.DOWN PT, R6, R38, 0x4, R33 ;  /* 0x0880000026067989 */ /* 0x00002400000e0021 */
.L_x_1238:
        /* <DEDUP_REMOVED lines=9> */
.L_x_1241:
        /* <DEDUP_REMOVED lines=8> */
.L_x_1246:
        /* <DEDUP_REMOVED lines=9> */
.L_x_1249:
        /* <DEDUP_REMOVED lines=8> */
.L_x_1254:
[----:B------:R-:W-:Y:S01]  /*a690*/  VIADD R4, R28, 0x10 ;  /* 0x000000101c047836 */ /* 0x000fe20000000000 */
[----:B------:R-:W5:Y:S01]  /*a6a0*/  LDC.64 R24, c[0x0][0x3a8] ;  /* 0x0000ea00ff187b82 */ /* 0x000f620000000a00 */
[----:B------:R-:W-:Y:S01]  /*a6b0*/  UMOV UR5, 0xffffffff ;  /* 0xffffffff00057882 */ /* 0x000fe20000000000 */
[----:B------:R-:W-:Y:S02]  /*a6c0*/  LOP3.LUT R32, RZ, R32, RZ, 0x33, !PT ;  /* 0x00000020ff207212 */ /* 0x000fe400078e33ff */
[----:B------:R-:W-:-:S13]  /*a6d0*/  ISETP.GT.AND P4, PT, R4, R33, PT ;  /* 0x000000210400720c */ /* 0x000fda0003f84270 */
[----:B-1----:R-:W-:-:S05]  /*a6e0*/  @!P4 IADD3 R47, P5, PT, R47, R40, RZ ;  /* 0x000000282f2fc210 */ /* 0x002fca0007fbe0ff */
[----:B----4-:R-:W-:Y:S01]  /*a6f0*/  @!P4 IMAD.X R46, R46, 0x1, R41, P5 ;  /* 0x000000012e2ec824 */ /* 0x010fe200028e0629 */
[----:B------:R-:W-:Y:S01]  /*a700*/  @!P4 ISETP.NE.U32.AND P5, PT, R40, RZ, PT ;  /* 0x000000ff2800c20c */ /* 0x000fe20003fa5070 */
[----:B0-----:R-:W-:Y:S01]  /*a710*/  @!P4 IMAD.MOV.U32 R40, RZ, RZ, R47 ;  /* 0x000000ffff28c224 */ /* 0x001fe200078e002f */
[----:B-----5:R-:W-:Y:S02]  /*a720*/  IADD3 R24, P6, PT, R24, 0x200, RZ ;  /* 0x0000020018187810 */ /* 0x020fe40007fde0ff */
[----:B------:R-:W-:Y:S01]  /*a730*/  @!P4 ISETP.NE.AND.EX P5, PT, R41, RZ, PT, P5 ;  /* 0x000000ff2900c20c */ /* 0x000fe20003fa5350 */
[----:B------:R-:W-:-:S03]  /*a740*/  @!P4 IMAD.MOV.U32 R41, RZ, RZ, R46 ;  /* 0x000000ffff29c224 */ /* 0x000fc600078e002e */
[----:B------:R-:W-:Y:S02]  /*a750*/  @!P4 SEL R7, R6, RZ, !P5 ;  /* 0x000000ff0607c207 */ /* 0x000fe40006800000 */
[----:B------:R-:W-:-:S03]  /*a760*/  ISETP.NE.AND P5, PT, R5, 0x65, PT ;  /* 0x000000650500780c */ /* 0x000fc60003fa5270 */
[----:B------:R-:W-:Y:S01]  /*a770*/  @!P4 IMAD.IADD R38, R38, 0x1, R7 ;  /* 0x000000012626c824 */ /* 0x000fe200078e0207 */
[----:B------:R-:W-:Y:S09]  /*a780*/  BRA.DIV UR5, `(.L_x_1073) ;  /* 0x0000003e05a87947 */ /* 0x000ff2000b800000 */
.L_x_1257:
[----:B------:R-:W-:Y:S01]  /*a790*/  UMOV UR5, 0xffffffff ;  /* 0xffffffff00057882 */ /* 0x000fe20000000000 */
[----:B------:R-:W-:Y:S02]  /*a7a0*/  IMAD.X R25, RZ, RZ, R25, P6 ;  /* 0x000000ffff197224 */ /* 0x000fe400030e0619 */
[----:B------:R-:W-:Y:S01]  /*a7b0*/  IMAD.IADD R47, R32, 0x1, R39 ;  /* 0x00000001202f7824 */ /* 0x000fe200078e0227 */
[----:B------:R-:W-:Y:S06]  /*a7c0*/  BRA.DIV UR5, `(.L_x_1074) ;  /* 0x0000003e05b87947 */ /* 0x000fec000b800000 */
[----:B------:R-:W-:-:S13]  /*a7d0*/  VOTE.ALL P5, P5 ;  /* 0x0000000000ff7806 */ /* 0x000fda00028a0000 */
.L_x_1260:
[----:B------:R-:W-:Y:S05]  /*a7e0*/  @!P5 BRA `(.L_x_1075) ;  /* 0x0000000400b8d947 */ /* 0x000fea0003800000 */
.L_x_1089:
[----:B------:R-:W-:-:S07]  /*a7f0*/  IMAD.WIDE R32, R47, 0x10, R24 ;  /* 0x000000102f207825 */ /* 0x000fce00078e0218 */
.L_x_1077:
[----:B------:R-:W4:Y:S01]  /*a800*/  LD.E.128.STRONG.GPU R4, desc[UR8][R32.64+-0x200] ;  /* 0xfffe000820047980 */ /* 0x000f22000c10fd00 */
[----:B------:R-:W-:Y:S05]  /*a810*/  YIELD ;  /* 0x0000000000007946 */ /* 0x000fea0003800000 */
[----:B------:R-:W-:Y:S01]  /*a820*/  UMOV UR5, 0xffffffff ;  /* 0xffffffff00057882 */ /* 0x000fe20000000000 */
[----:B----4-:R-:W-:Y:S02]  /*a830*/  ISETP.NE.AND P4, PT, R5, 0x63, PT ;  /* 0x000000630500780c */ /* 0x010fe40003f85270 */
[----:B------:R-:W-:Y:S11]  /*a840*/  BRA.DIV UR5, `(.L_x_1076) ;  /* 0x0000003e05b47947 */ /* 0x000ff6000b800000 */
[----:B------:R-:W-:-:S13]  /*a850*/  VOTE.ANY P4, !P4 ;  /* 0x0000000000ff7806 */ /* 0x000fda0006080100 */
.L_x_1263:
        /* <DEDUP_REMOVED lines=13> */
[----:B------:R0:W4:Y:S04]  /*a930*/  SHFL.DOWN PT, R51, R32, 0x1, R33 ;  /* 0x0820000020337989 */ /* 0x00012800000e0021 */
[----:B------:R0:W0:Y:S02]  /*a940*/  SHFL.DOWN PT, R6, R46, 0x1, R33 ;  /* 0x082000002e067989 */ /* 0x00002400000e0021 */
.L_x_1269:
        /* <DEDUP_REMOVED lines=9> */
.L_x_1272:
[----:B------:R-:W-:Y:S01]  /*a9e0*/  UMOV UR5, 0xffffffff ;  /* 0xffffffff00057882 */ /* 0x000fe20000000000 */
[----:B------:R-:W-:Y:S02]  /*a9f0*/  @!P5 IMAD.MOV.U32 R32, RZ, RZ, R50 ;  /* 0x000000ffff20d224 */ /* 0x000fe400078e0032 */
[----:B------:R-:W-:Y:S01]  /*aa00*/  @!P5 IMAD.IADD R46, R46, 0x1, R51 ;  /* 0x000000012e2ed824 */ /* 0x000fe200078e0233 */
[----:B------:R-:W-:Y:S06]  /*aa10*/  BRA.DIV UR5, `(.L_x_1080) ;  /* 0x0000003e05f07947 */ /* 0x000fec000b800000 */
[----:B------:R0:W1:Y:S04]  /*aa20*/  SHFL.DOWN PT, R48, R49, 0x2, R33 ;  /* 0x0840000031307989 */ /* 0x00006800000e0021 */
[----:B------:R0:W4:Y:S04]  /*aa30*/  SHFL.DOWN PT, R51, R32, 0x2, R33 ;  /* 0x0840000020337989 */ /* 0x00012800000e0021 */
[----:B------:R0:W0:Y:S02]  /*aa40*/  SHFL.DOWN PT, R6, R46, 0x2, R33 ;  /* 0x084000002e067989 */ /* 0x00002400000e0021 */
.L_x_1277:
[----:B------:R-:W-:Y:S01]  /*aa50*/  ISETP.GT.AND P5, PT, R43, R33, PT ;  /* 0x000000212b00720c */ /* 0x000fe20003fa4270 */
        /* <DEDUP_REMOVED lines=8> */
.L_x_1280:
[----:B------:R-:W-:Y:S01]  /*aae0*/  UMOV UR5, 0xffffffff ;  /* 0xffffffff00057882 */ /* 0x000fe20000000000 */
[----:B------:R-:W-:Y:S02]  /*aaf0*/  @!P5 IMAD.MOV.U32 R32, RZ, RZ, R50 ;  /* 0x000000ffff20d224 */ /* 0x000fe400078e0032 */
[----:B------:R-:W-:Y:S01]  /*ab00*/  @!P5 IMAD.IADD R46, R46, 0x1, R51 ;  /* 0x000000012e2ed824 */ /* 0x000fe200078e0233 */
[----:B------:R-:W-:Y:S06]  /*ab10*/  BRA.DIV UR5, `(.L_x_1082) ;  /* 0x0000004205247947 */ /* 0x000fec000b800000 */
[----:B------:R0:W1:Y:S04]  /*ab20*/  SHFL.DOWN PT, R48, R49, 0x4, R33 ;  /* 0x0880000031307989 */ /* 0x00006800000e0021 */
[----:B------:R0:W4:Y:S04]  /*ab30*/  SHFL.DOWN PT, R51, R32, 0x4, R33 ;  /* 0x0880000020337989 */ /* 0x00012800000e0021 */
[----:B------:R0:W0:Y:S02]  /*ab40*/  SHFL.DOWN PT, R6, R46, 0x4, R33 ;  /* 0x088000002e067989 */ /* 0x00002400000e0021 */
.L_x_1285:
        /* <DEDUP_REMOVED lines=9> */
.L_x_1288:
[----:B------:R-:W-:Y:S01]  /*abe0*/  UMOV UR5, 0xffffffff ;  /* 0xffffffff00057882 */ /* 0x000fe20000000000 */
[----:B------:R-:W-:Y:S02]  /*abf0*/  @!P5 IMAD.MOV.U32 R32, RZ, RZ, R50 ;  /* 0x000000ffff20d224 */ /* 0x000fe400078e0032 */
[----:B------:R-:W-:Y:S01]  /*ac00*/  @!P5 IMAD.IADD R46, R46, 0x1, R51 ;  /* 0x000000012e2ed824 */ /* 0x000fe200078e0233 */
[----:B------:R-:W-:Y:S06]  /*ac10*/  BRA.DIV UR5, `(.L_x_1084) ;  /* 0x0000004205587947 */ /* 0x000fec000b800000 */
[----:B------:R0:W1:Y:S04]  /*ac20*/  SHFL.DOWN PT, R48, R49, 0x8, R33 ;  /* 0x0900000031307989 */ /* 0x00006800000e0021 */
[----:B------:R0:W4:Y:S04]  /*ac30*/  SHFL.DOWN PT, R51, R32, 0x8, R33 ;  /* 0x0900000020337989 */ /* 0x00012800000e0021 */
[----:B------:R0:W0:Y:S02]  /*ac40*/  SHFL.DOWN PT, R6, R46, 0x8, R33 ;  /* 0x090000002e067989 */ /* 0x00002400000e0021 */
.L_x_1293:
        /* <DEDUP_REMOVED lines=9> */
.L_x_1296:
[----:B------:R-:W-:Y:S01]  /*ace0*/  UMOV UR5, 0xffffffff ;  /* 0xffffffff00057882 */ /* 0x000fe20000000000 */
[----:B------:R-:W-:Y:S02]  /*acf0*/  @!P5 IMAD.MOV.U32 R32, RZ, RZ, R50 ;  /* 0x000000ffff20d224 */ /* 0x000fe400078e0032 */
[----:B------:R-:W-:Y:S01]  /*ad00*/  @!P5 IMAD.IADD R46, R46, 0x1, R51 ;  /* 0x000000012e2ed824 */ /* 0x000fe200078e0233 */
[----:B------:R-:W-:Y:S06]  /*ad10*/  BRA.DIV UR5, `(.L_x_1086) ;  /* 0x00000042058c7947 */ /* 0x000fec000b800000 */
[----:B------:R0:W1:Y:S01]  /*ad20*/  SHFL.DOWN PT, R48, R49, 0x10, R33 ;  /* 0x0a00000031307989 */ /* 0x00006200000e0021 */
[----:B------:R-:W-:-:S03]  /*ad30*/  VIADD R50, R28, 0x10 ;  /* 0x000000101c327836 */ /* 0x000fc60000000000 */
[----:B------:R0:W4:Y:S04]  /*ad40*/  SHFL.DOWN PT, R51, R32, 0x10, R33 ;  /* 0x0a00000020337989 */ /* 0x00012800000e0021 */
[----:B------:R0:W0:Y:S02]  /*ad50*/  SHFL.DOWN PT, R6, R46, 0x10, R33 ;  /* 0x0a0000002e067989 */ /* 0x00002400000e0021 */
.L_x_1301:
[----:B------:R-:W-:Y:S01]  /*ad60*/  ISETP.GT.AND P5, PT, R50, R33, PT ;  /* 0x000000213200720c */ /* 0x000fe20003fa4270 */
[----:B------:R-:W-:-:S12]  /*ad70*/  UMOV UR5, 0xffffffff ;  /* 0xffffffff00057882 */ /* 0x000fd80000000000 */
[----:B------:R-:W-:-:S04]  /*ad80*/  @!P5 ISETP.NE.U32.AND P4, PT, R49, RZ, PT ;  /* 0x000000ff3100d20c */ /* 0x000fc80003f85070 */
[----:B------:R-:W-:-:S04]  /*ad90*/  @!P5 ISETP.NE.AND.EX P4, PT, R32, RZ, PT, P4 ;  /* 0x000000ff2000d20c */ /* 0x000fc80003f85340 */
[----:B0-----:R-:W-:Y:S02]  /*ada0*/  @!P5 SEL R7, R6, RZ, !P4 ;  /* 0x000000ff0607d207 */ /* 0x001fe40006000000 */
[----:B-1----:R-:W-:-:S03]  /*adb0*/  @!P5 IADD3 R48, P4, PT, R48, R49, RZ ;  /* 0x000000313030d210 */ /* 0x002fc60007f9e0ff */
[----:B------:R-:W-:Y:S02]  /*adc0*/  @!P5 IMAD.IADD R46, R46, 0x1, R7 ;  /* 0x000000012e2ed824 */ /* 0x000fe400078e0207 */
[----:B----4-:R-:W-:Y:S01]  /*add0*/  @!P5 IMAD.X R51, R51, 0x1, R32, P4 ;  /* 0x000000013333d824 */ /* 0x010fe200020e0620 */
[----:B------:R-:W-:Y:S01]  /*ade0*/  ISETP.NE.U32.AND P4, PT, R40, RZ, PT ;  /* 0x000000ff2800720c */ /* 0x000fe20003f85070 */
[----:B------:R-:W-:Y:S02]  /*adf0*/  @!P5 IMAD.MOV.U32 R49, RZ, RZ, R48 ;  /* 0x000000ffff31d224 */ /* 0x000fe400078e0030 */
[----:B------:R-:W-:Y:S01]  /*ae00*/  @!P5 IMAD.MOV.U32 R32, RZ, RZ, R51 ;  /* 0x000000ffff20d224 */ /* 0x000fe200078e0033 */
[----:B------:R-:W-:Y:S02]  /*ae10*/  ISETP.NE.AND.EX P4, PT, R41, RZ, PT, P4 ;  /* 0x000000ff2900720c */ /* 0x000fe40003f85340 */
[----:B------:R-:W-:Y:S02]  /*ae20*/  ISETP.NE.AND P5, PT, R5, 0x65, PT ;  /* 0x000000650500780c */ /* 0x000fe40003fa5270 */
[----:B------:R-:W-:-:S02]  /*ae30*/  SEL R5, R46, RZ, !P4 ;  /* 0x000000ff2e057207 */ /* 0x000fc40006000000 */
[----:B------:R-:W-:Y:S01]  /*ae40*/  IADD3 R40, P6, PT, R40, R49, RZ ;  /* 0x0000003128287210 */ /* 0x000fe20007fde0ff */
[----:B------:R-:W-:-:S12]  /*ae50*/  BRA.DIV UR5, `(.L_x_1087) ;  /* 0x0000004205947947 */ /* 0x000fd8000b800000 */
.L_x_1304:
[----:B------:R-:W-:Y:S01]  /*ae60*/  UMOV UR5, 0xffffffff ;  /* 0xffffffff00057882 */ /* 0x000fe20000000000 */
[----:B------:R-:W-:Y:S02]  /*ae70*/  IMAD.X R41, R41, 0x1, R32, P6 ;  /* 0x0000000129297824 */ /* 0x000fe400030e0620 */
[----:B------:R-:W-:Y:S02]  /*ae80*/  IMAD.IADD R38, R5, 0x1, R38 ;  /* 0x0000000105267824 */ /* 0x000fe400078e0226 */
[----:B------:R-:W-:Y:S01]  /*ae90*/  VIADD R47, R47, 0xffffffe0 ;  /* 0xffffffe02f2f7836 */ /* 0x000fe20000000000 */
[----:B------:R-:W-:Y:S06]  /*aea0*/  BRA.DIV UR5, `(.L_x_1088) ;  /* 0x0000004205a07947 */ /* 0x000fec000b800000 */
[----:B------:R-:W-:-:S13]  /*aeb0*/  VOTE.ALL P5, P5 ;  /* 0x0000000000ff7806 */ /* 0x000fda00028a0000 */
.L_x_1307:
[----:B------:R-:W-:Y:S05]  /*aec0*/  @P5 BRA `(.L_x_1089) ;  /* 0xfffffff800485947 */ /* 0x000fea000383ffff */
.L_x_1075:
[----:B------:R-:W0:Y:S01]  /*aed0*/  S2R R4, SR_TID.X ;  /* 0x0000000000047919 */ /* 0x000e220000002100 */
[----:B------:R-:W-:Y:S01]  /*aee0*/  BSSY.RECONVERGENT B0, `(.L_x_1090) ;  /* 0x0000018000007945 */ /* 0x000fe20003800200 */
[----:B------:R-:W-:Y:S02]  /*aef0*/  IMAD.MOV.U32 R24, RZ, RZ, R40 ;  /* 0x000000ffff187224 */ /* 0x000fe400078e0028 */
[----:B------:R-:W-:Y:S01]  /*af00*/  IMAD.MOV.U32 R25, RZ, RZ, R41 ;  /* 0x000000ffff197224 */ /* 0x000fe200078e0029 */
[----:B0-----:R-:W-:-:S13]  /*af10*/  ISETP.NE.AND P4, PT, R4, RZ, PT ;  /* 0x000000ff0400720c */ /* 0x001fda0003f85270 */
[----:B------:R-:W-:Y:S05]  /*af20*/  @P4 BRA `(.L_x_1091) ;  /* 0x00000000004c4947 */ /* 0x000fea0003800000 */
        /* <DEDUP_REMOVED lines=19> */
.L_x_1091:
[----:B------:R-:W-:Y:S05]  /*b060*/  BSYNC.RECONVERGENT B0 ;  /* 0x0000000000007941 */ /* 0x000fea0003800200 */
.L_x_1090:
[----:B------:R-:W-:-:S13]  /*b070*/  ISETP.NE.AND P4, PT, R28, RZ, PT ;  /* 0x000000ff1c00720c */ /* 0x000fda0003f85270 */
[----:B0-----:R-:W0:Y:S01]  /*b080*/  @!P4 S2R R5, SR_CgaCtaId ;  /* 0x000000000005c919 */ /* 0x001e220000008800 */
[----:B------:R-:W-:Y:S01]  /*b090*/  @!P4 MOV R4, 0x400 ;  /* 0x000004000004c802 */ /* 0x000fe20000000f00 */
[----:B------:R-:W-:Y:S02]  /*b0a0*/  @!P4 IMAD.MOV.U32 R27, RZ, RZ, R24 ;  /* 0x000000ffff1bc224 */ /* 0x000fe400078e0018 */
[----:B--2---:R-:W-:Y:S02]  /*b0b0*/  @!P4 IMAD.MOV.U32 R0, RZ, RZ, R25 ;  /* 0x000000ffff00c224 */ /* 0x004fe400078e0019 */
[----:B---3--:R-:W-:Y:S01]  /*b0c0*/  @!P4 IMAD.MOV.U32 R9, RZ, RZ, R38 ;  /* 0x000000ffff09c224 */ /* 0x008fe200078e0026 */
[----:B0-----:R-:W-:-:S05]  /*b0d0*/  @!P4 LEA R5, R5, R4, 0x18 ;  /* 0x000000040505c211 */ /* 0x001fca00078ec0ff */
[----:B------:R0:W-:Y:S04]  /*b0e0*/  @!P4 STS.64 [R5+0x88], R24 ;  /* 0x000088180500c388 */ /* 0x0001e80000000a00 */
[----:B------:R0:W-:Y:S02]  /*b0f0*/  @!P4 STS [R5+0x90], R38 ;  /* 0x000090260500c388 */ /* 0x0001e40000000800 */
.L_x_1059:
[----:B------:R-:W0:Y:S01]  /*b100*/  S2R R33, SR_TID.X ;  /* 0x0000000000217919 */ /* 0x000e220000002100 */
[----:B------:R-:W-:Y:S01]  /*b110*/  ISETP.NE.AND P4, PT, R8, R10, PT ;  /* 0x0000000a0800720c */ /* 0x000fe20003f85270 */
[----:B------:R-:W-:Y:S05]  /*b120*/  WARPSYNC.ALL ;  /* 0x0000000000007948 */ /* 0x000fea0003800000 */
[----:B------:R-:W-:Y:S06]  /*b130*/  BAR.SYNC.DEFER_BLOCKING 0x0 ;  /* 0x0000000000007b1d */ /* 0x000fec0000010000 */
[----:B------:R-:W-:Y:S01]  /*b140*/  BSSY.RECONVERGENT B0, `(.L_x_1092) ;  /* 0x0000015000007945 */ /* 0x000fe20003800200 */
[----:B0-----:R-:W-:-:S05]  /*b150*/  IMAD R25, R33, 0x9, RZ ;  /* 0x0000000921197824 */ /* 0x001fca00078e02ff */
[----:B------:R-:W-:-:S04]  /*b160*/  ISETP.EQ.U32.AND P5, PT, R26, R25, PT ;  /* 0x000000191a00720c */ /* 0x000fc80003fa2070 */
[----:B------:R-:W-:Y:S02]  /*b170*/  ISETP.EQ.OR.EX P6, PT, R30, RZ, P4, P5 ;  /* 0x000000ff1e00720c */ /* 0x000fe400027c2750 */
[----:B------:R-:W-:Y:S02]  /*b180*/  ISETP.NE.AND P4, PT, R33, RZ, PT ;  /* 0x000000ff2100720c */ /* 0x000fe40003f85270 */
[----:B------:R-:W-:Y:S02]  /*b190*/  ISETP.NE.AND P5, PT, R31, RZ, PT ;  /* 0x000000ff1f00720c */ /* 0x000fe40003fa5270 */
[----:B------:R-:W-:Y:S02]  /*b1a0*/  P2R R7, PR, RZ, 0x40 ;  /* 0x00000040ff077803 */ /* 0x000fe40000000000 */
[----:B------:R-:W-:Y:S02]  /*b1b0*/  SEL R28, RZ, 0x1, !P5 ;  /* 0x00000001ff1c7807 */ /* 0x000fe40006800000 */
[----:B------:R-:W-:-:S05]  /*b1c0*/  SEL R24, RZ, 0x1, !P6 ;  /* 0x00000001ff187807 */ /* 0x000fca0007000000 */
[----:B------:R-:W-:Y:S05]  /*b1d0*/  @!P4 BRA `(.L_x_1093) ;  /* 0x00000000002cc947 */ /* 0x000fea0003800000 */
[----:B------:R-:W0:Y:S01]  /*b1e0*/  S2UR UR6, SR_CgaCtaId ;  /* 0x00000000000679c3 */ /* 0x000e220000008800 */
[----:B------:R-:W-:Y:S01]  /*b1f0*/  UMOV UR5, 0x400 ;  /* 0x0000040000057882 */ /* 0x000fe20000000000 */
[----:B------:R-:W-:-:S04]  /*b200*/  ISETP.NE.U32.AND P4, PT, R27, RZ, PT ;  /* 0x000000ff1b00720c */ /* 0x000fc80003f85070 */
[----:B------:R-:W-:Y:S01]  /*b210*/  ISETP.NE.AND.EX P4, PT, R0, RZ, PT, P4 ;  /* 0x000000ff0000720c */ /* 0x000fe20003f85340 */
[----:B0-----:R-:W-:-:S09]  /*b220*/  ULEA UR5, UR6, UR5, 0x18 ;  /* 0x0000000506057291 */ /* 0x001fd2000f8ec0ff */
[----:B------:R-:W0:Y:S04]  /*b230*/  LDS R6, [UR5+0x90] ;  /* 0x00009005ff067984 */ /* 0x000e280008000800 */
[----:B------:R-:W1:Y:S01]  /*b240*/  LDS.64 R4, [UR5+0x88] ;  /* 0x00008805ff047984 */ /* 0x000e620008000a00 */
[----:B0-----:R-:W-:Y:S02]  /*b250*/  SEL R6, R6, RZ, !P4 ;  /* 0x000000ff06067207 */ /* 0x001fe40006000000 */
[----:B-1----:R-:W-:-:S03]  /*b260*/  IADD3 R27, P4, PT, R4, R27, RZ ;  /* 0x0000001b041b7210 */ /* 0x002fc60007f9e0ff */
[----:B------:R-:W-:Y:S02]  /*b270*/  IMAD.IADD R9, R9, 0x1, R6 ;  /* 0x0000000109097824 */ /* 0x000fe400078e0206 */
[----:B------:R-:W-:-:S08]  /*b280*/  IMAD.X R0, R5, 0x1, R0, P4 ;  /* 0x0000000105007824 */ /* 0x000fd000020e0600 */
.L_x_1093:
[----:B------:R-:W-:Y:S05]  /*b290*/  BSYNC.RECONVERGENT B0 ;  /* 0x0000000000007941 */ /* 0x000fea0003800200 */
.L_x_1092:
[----:B------:R-:W-:Y:S01]  /*b2a0*/  IADD3 R28, P4, P5, R27, R28, R24 ;  /* 0x0000001c1b1c7210 */ /* 0x000fe20007d9e018 */
[C---:B------:R-:W-:Y:S01]  /*b2b0*/  VIADD R5, R25.reuse, 0x3 ;  /* 0x0000000319057836 */ /* 0x040fe20000000000 */
[----:B------:R-:W-:Y:S01]  /*b2c0*/  ISETP.NE.AND P6, PT, R22, R2, PT ;  /* 0x000000021600720c */ /* 0x000fe20003fc5270 */
[----:B------:R-:W0:Y:S01]  /*b2d0*/  S2UR UR5, SR_CgaCtaId ;  /* 0x00000000000579c3 */ /* 0x000e220000008800 */
[----:B------:R-:W-:Y:S01]  /*b2e0*/  IADD3.X R39, PT, PT, R0, RZ, RZ, P4, P5 ;  /* 0x000000ff00277210 */ /* 0x000fe200027ea4ff */
[----:B------:R-:W-:Y:S01]  /*b2f0*/  UMOV UR4, 0x400 ;  /* 0x0000040000047882 */ /* 0x000fe20000000000 */
[----:B------:R-:W-:Y:S01]  /*b300*/  ISETP.EQ.U32.AND P5, PT, R26, R5, PT ;  /* 0x000000051a00720c */ /* 0x000fe20003fa2070 */
[----:B------:R-:W-:Y:S01]  /*b310*/  VIADD R5, R25, 0x7 ;  /* 0x0000000719057836 */ /* 0x000fe20000000000 */
[----:B------:R-:W-:Y:S01]  /*b320*/  ISETP.NE.AND P4, PT, R14, R16, PT ;  /* 0x000000100e00720c */ /* 0x000fe20003f85270 */
[----:B------:R-:W-:Y:S01]  /*b330*/  BSSY.RECONVERGENT B0, `(.L_x_1094) ;  /* 0x000012a000007945 */ /* 0x000fe20003800200 */
[----:B------:R-:W-:-:S02]  /*b340*/  SEL R35, RZ, 0x1, !P2 ;  /* 0x00000001ff237807 */ /* 0x000fc40005000000 */
[----:B------:R-:W-:Y:S02]  /*b350*/  ISETP.EQ.OR.EX P4, PT, R30, RZ, P4, P5 ;  /* 0x000000ff1e00720c */ /* 0x000fe40002782750 */
[----:B------:R-:W-:Y:S02]  /*b360*/  ISETP.EQ.U32.AND P5, PT, R26, R5, PT ;  /* 0x000000051a00720c */ /* 0x000fe40003fa2070 */
[----:B------:R-:W-:Y:S02]  /*b370*/  SEL R5, RZ, 0x1, !P3 ;  /* 0x00000001ff057807 */ /* 0x000fe40005800000 */
[----:B------:R-:W-:Y:S02]  /*b380*/  ISETP.EQ.OR.EX P6, PT, R30, RZ, P6, P5 ;  /* 0x000000ff1e00720c */ /* 0x000fe400037c2750 */
[----:B------:R-:W-:Y:S02]  /*b390*/  ISETP.NE.AND P5, PT, R7, RZ, PT ;  /* 0x000000ff0700720c */ /* 0x000fe40003fa5270 */
[----:B------:R-:W-:-:S02]  /*b3a0*/  SEL R36, RZ, 0x1, !P1 ;  /* 0x00000001ff247807 */ /* 0x000fc40004800000 */
[----:B------:R-:W-:Y:S02]  /*b3b0*/  SEL R4, R9, RZ, !P5 ;  /* 0x000000ff09047207 */ /* 0x000fe40006800000 */
[----:B------:R-:W-:Y:S01]  /*b3c0*/  IADD3 R49, P5, PT, R27, R24, RZ ;  /* 0x000000181b317210 */ /* 0x000fe20007fbe0ff */
[----:B0-----:R-:W-:Y:S01]  /*b3d0*/  ULEA UR4, UR5, UR4, 0x18 ;  /* 0x0000000405047291 */ /* 0x001fe2000f8ec0ff */
[----:B------:R-:W-:Y:S01]  /*b3e0*/  SEL R37, RZ, 0x1, !P0 ;  /* 0x00000001ff257807 */ /* 0x000fe20004000000 */
[----:B------:R-:W-:Y:S01]  /*b3f0*/  IMAD.IADD R11, R11, 0x1, R4 ;  /* 0x000000010b0b7824 */ /* 0x000fe200078e0204 */
[----:B------:R-:W-:Y:S01]  /*b400*/  SEL R44, RZ, 0x1, !P6 ;  /* 0x00000001ff2c7807 */ /* 0x000fe20007000000 */
[----:B------:R-:W-:Y:S01]  /*b410*/  IMAD.X R46, RZ, RZ, R0, P5 ;  /* 0x000000ffff2e7224 */ /* 0x000fe200028e0600 */
[----:B------:R-:W-:Y:S02]  /*b420*/  IADD3 R32, P5, PT, R28, R5, RZ ;  /* 0x000000051c207210 */ /* 0x000fe40007fbe0ff */
[----:B------:R-:W-:-:S02]  /*b430*/  SEL R5, RZ, 0x1, !P4 ;  /* 0x00000001ff057807 */ /* 0x000fc40006000000 */
[----:B------:R-:W-:Y:S01]  /*b440*/  LDS R42, [UR4+0xc0] ;  /* 0x0000c004ff2a7984 */ /* 0x000fe20008000800 */
[----:B------:R-:W-:Y:S01]  /*b450*/  IMAD.X R41, RZ, RZ, R39, P5 ;  /* 0x000000ffff297224 */ /* 0x000fe200028e0627 */
[----:B------:R-:W-:-:S05]  /*b460*/  IADD3 R34, P5, PT, R32, R5, RZ ;  /* 0x0000000520227210 */ /* 0x000fca0007fbe0ff */
[----:B------:R-:W-:Y:S01]  /*b470*/  IMAD.X R43, RZ, RZ, R41, P5 ;  /* 0x000000ffff2b7224 */ /* 0x000fe200028e0629 */
[----:B------:R-:W-:-:S05]  /*b480*/  IADD3 R35, P5, PT, R34, R35, RZ ;  /* 0x0000002322237210 */ /* 0x000fca0007fbe0ff */
[----:B------:R-:W-:Y:S01]  /*b490*/  IMAD.X R38, RZ, RZ, R43, P5 ;  /* 0x000000ffff267224 */ /* 0x000fe200028e062b */
[----:B------:R-:W-:-:S05]  /*b4a0*/  IADD3 R36, P5, PT, R35, R36, RZ ;  /* 0x0000002423247210 */ /* 0x000fca0007fbe0ff */
[----:B------:R-:W-:Y:S01]  /*b4b0*/  IMAD.X R45, RZ, RZ, R38, P5 ;  /* 0x000000ffff2d7224 */ /* 0x000fe200028e0626 */
[----:B------:R-:W-:-:S05]  /*b4c0*/  IADD3 R37, P5, PT, R36, R37, RZ ;  /* 0x0000002524257210 */ /* 0x000fca0007fbe0ff */
[----:B------:R-:W-:Y:S01]  /*b4d0*/  IMAD.X R40, RZ, RZ, R45, P5 ;  /* 0x000000ffff287224 */ /* 0x000fe200028e062d */
[----:B------:R-:W-:-:S04]  /*b4e0*/  ISETP.NE.AND P5, PT, R31, RZ, PT ;  /* 0x000000ff1f00720c */ /* 0x000fc80003fa5270 */
[----:B------:R-:W-:Y:S02]  /*b4f0*/  SEL R4, R11, RZ, !P5 ;  /* 0x000000ff0b047207 */ /* 0x000fe40006800000 */
[----:B------:R-:W-:-:S03]  /*b500*/  IADD3 R47, P5, PT, R37, R44, RZ ;  /* 0x0000002c252f7210 */ /* 0x000fc60007fbe0ff */
[----:B------:R-:W-:Y:S02]  /*b510*/  IMAD.IADD R13, R13, 0x1, R4 ;  /* 0x000000010d0d7824 */ /* 0x000fe400078e0204 */
[----:B------:R-:W-:-:S03]  /*b520*/  IMAD.X R44, RZ, RZ, R40, P5 ;  /* 0x000000ffff2c7224 */ /* 0x000fc600028e0628 */
[----:B------:R-:W-:-:S05]  /*b530*/  SEL R4, R13, RZ, !P3 ;  /* 0x000000ff0d047207 */ /* 0x000fca0005800000 */
[----:B------:R-:W-:Y:S02]  /*b540*/  IMAD.IADD R15, R15, 0x1, R4 ;  /* 0x000000010f0f7824 */ /* 0x000fe400078e0204 */
[----:B------:R-:W0:Y:S03]  /*b550*/  LDS.64 R4, [UR4+0xc8] ;  /* 0x0000c804ff047984 */ /* 0x000e260008000a00 */
[----:B------:R-:W-:-:S05]  /*b560*/  SEL R6, R15, RZ, !P4 ;  /* 0x000000ff0f067207 */ /* 0x000fca0006000000 */
[----:B------:R-:W-:-:S05]  /*b570*/  IMAD.IADD R17, R17, 0x1, R6 ;  /* 0x0000000111117824 */ /* 0x000fca00078e0206 */
[----:B------:R-:W-:-:S05]  /*b580*/  SEL R6, R17, RZ, !P2 ;  /* 0x000000ff11067207 */ /* 0x000fca0005000000 */
[----:B------:R-:W-:Y:S02]  /*b590*/  IMAD.IADD R19, R19, 0x1, R6 ;  /* 0x0000000113137824 */ /* 0x000fe400078e0206 */
[----:B------:R-:W1:Y:S03]  /*b5a0*/  LDS.64 R6, [UR4+0xb8] ;  /* 0x0000b804ff067984 */ /* 0x000e660008000a00 */
[----:B------:R-:W-:-:S05]  /*b5b0*/  SEL R24, R19, RZ, !P1 ;  /* 0x000000ff13187207 */ /* 0x000fca0004800000 */
[----:B------:R-:W-:-:S05]  /*b5c0*/  IMAD.IADD R21, R21, 0x1, R24 ;  /* 0x0000000115157824 */ /* 0x000fca00078e0218 */
[----:B------:R-:W-:-:S05]  /*b5d0*/  SEL R24, R21, RZ, !P0 ;  /* 0x000000ff15187207 */ /* 0x000fca0004000000 */
[----:B------:R-:W-:Y:S01]  /*b5e0*/  IMAD.IADD R23, R23, 0x1, R24 ;  /* 0x0000000117177824 */ /* 0x000fe200078e0218 */
[----:B0-----:R-:W-:-:S04]  /*b5f0*/  ISETP.GE.U32.AND P5, PT, R4, 0x101, PT ;  /* 0x000001010400780c */ /* 0x001fc80003fa6070 */
[----:B------:R-:W-:Y:S02]  /*b600*/  SEL R24, R23, RZ, !P6 ;  /* 0x000000ff17187207 */ /* 0x000fe40007000000 */
[----:B------:R-:W-:-:S03]  /*b610*/  ISETP.GE.AND.EX P5, PT, R5, RZ, PT, P5 ;  /* 0x000000ff0500720c */ /* 0x000fc60003fa6350 */
[----:B------:R-:W-:-:S10]  /*b620*/  IMAD.IADD R3, R3, 0x1, R24 ;  /* 0x0000000103037824 */ /* 0x000fd400078e0218 */
[----:B------:R-:W-:Y:S05]  /*b630*/  @!P5 BRA `(.L_x_1095) ;  /* 0x000000080008d947 */ /* 0x000fea0003800000 */
[----:B------:R-:W-:Y:S01]  /*b640*/  ISETP.NE.U32.AND P5, PT, R26, R25, PT ;  /* 0x000000191a00720c */ /* 0x000fe20003fa5070 */
[----:B------:R-:W-:Y:S01]  /*b650*/  IMAD.MOV.U32 R0, RZ, RZ, 0x9 ;  /* 0x00000009ff007424 */ /* 0x000fe200078e00ff */
[----:B------:R-:W0:Y:S01]  /*b660*/  LDS.64 R24, [UR4+0xa8] ;  /* 0x0000a804ff187984 */ /* 0x000e220008000a00 */
[----:B------:R-:W-:Y:S01]  /*b670*/  ISETP.NE.AND P6, PT, R8, R10, PT ;  /* 0x0000000a0800720c */ /* 0x000fe20003fc5270 */
[----:B------:R-:W2:Y:S01]  /*b680*/  LDCU.128 UR16, c[0x0][0x390] ;  /* 0x00007200ff1077ac */ /* 0x000ea20008000c00 */
[----:B------:R-:W-:Y:S01]  /*b690*/  BSSY.RECONVERGENT B1, `(.L_x_1096) ;  /* 0x000007b000017945 */ /* 0x000fe20003800200 */
[----:B------:R-:W-:Y:S01]  /*b6a0*/  BAR.SYNC.DEFER_BLOCKING 0x0 ;  /* 0x0000000000007b1d */ /* 0x000fe20000010000 */
[----:B------:R-:W-:Y:S02]  /*b6b0*/  ISETP.NE.AND.EX P5, PT, R30, RZ, !P6, P5 ;  /* 0x000000ff1e00720c */ /* 0x000fe400077a5350 */
[----:B------:R-:W-:Y:S01]  /*b6c0*/  ISETP.NE.AND P6, PT, R31, RZ, PT ;  /* 0x000000ff1f00720c */ /* 0x000fe20003fc5270 */
[----:B------:R-:W-:-:S10]  /*b6d0*/  IMAD R31, R33, R0, 0x7 ;  /* 0x00000007211f7424 */ /* 0x000fd400078e0200 */
[--C-:B0-----:R-:W-:Y:S02]  /*b6e0*/  @!P5 IMAD.IADD R27, R27, 0x1, -R24.reuse ;  /* 0x000000011b1bd824 */ /* 0x101fe400078e0a18 */
[--C-:B------:R-:W-:Y:S02]  /*b6f0*/  @P6 IMAD.IADD R49, R49, 0x1, -R24.reuse ;  /* 0x0000000131316824 */ /* 0x100fe400078e0a18 */
[--C-:B------:R-:W-:Y:S01]  /*b700*/  @P3 IMAD.IADD R28, R28, 0x1, -R24.reuse ;  /* 0x000000011c1c3824 */ /* 0x100fe200078e0a18 */
[----:B------:R-:W-:Y:S01]  /*b710*/  @!P5 LEA R27, R27, UR4, 0x3 ;  /* 0x000000041b1bdc11 */ /* 0x000fe2000f8e18ff */
[--C-:B------:R-:W-:Y:S01]  /*b720*/  @P4 IMAD.IADD R32, R32, 0x1, -R24.reuse ;  /* 0x0000000120204824 */ /* 0x100fe200078e0a18 */
[----:B------:R-:W-:Y:S01]  /*b730*/  @P6 LEA R49, R49, UR4, 0x3 ;  /* 0x0000000431316c11 */ /* 0x000fe2000f8e18ff */
[--C-:B------:R-:W-:Y:S01]  /*b740*/  @P2 IMAD.IADD R34, R34, 0x1, -R24.reuse ;  /* 0x0000000122222824 */ /* 0x100fe200078e0a18 */
[----:B------:R-:W-:Y:S01]  /*b750*/  @P3 LEA R28, R28, UR4, 0x3 ;  /* 0x000000041c1c3c11 */ /* 0x000fe2000f8e18ff */
[----:B------:R0:W-:Y:S01]  /*b760*/  @!P5 STS.64 [R27], R8 ;  /* 0x000000081b00d388 */ /* 0x0001e20000000a00 */
[----:B------:R-:W-:Y:S01]  /*b770*/  ISETP.NE.U32.AND P5, PT, R26, R31, PT ;  /* 0x0000001f1a00720c */ /* 0x000fe20003fa5070 */
[----:B------:R-:W-:Y:S01]  /*b780*/  IMAD R31, R33, R0, 0x8 ;  /* 0x00000008211f7424 */ /* 0x000fe200078e0200 */
[----:B------:R-:W-:Y:S01]  /*b790*/  @P4 LEA R32, R32, UR4, 0x3 ;  /* 0x0000000420204c11 */ /* 0x000fe2000f8e18ff */
[----:B------:R0:W-:Y:S01]  /*b7a0*/  @P6 STS.64 [R49], R10 ;  /* 0x0000000a31006388 */ /* 0x0001e20000000a00 */
[----:B------:R-:W-:Y:S01]  /*b7b0*/  ISETP.NE.AND P6, PT, R22, R2, PT ;  /* 0x000000021600720c */ /* 0x000fe20003fc5270 */
[--C-:B------:R-:W-:Y:S01]  /*b7c0*/  @P1 IMAD.IADD R35, R35, 0x1, -R24.reuse ;  /* 0x0000000123231824 */ /* 0x100fe200078e0a18 */
[----:B------:R-:W-:Y:S01]  /*b7d0*/  @P2 LEA R34, R34, UR4, 0x3 ;  /* 0x0000000422222c11 */ /* 0x000fe2000f8e18ff */
[----:B------:R0:W-:Y:S01]  /*b7e0*/  @P3 STS.64 [R28], R12 ;  /* 0x0000000c1c003388 */ /* 0x0001e20000000a00 */
[----:B------:R-:W-:Y:S01]  /*b7f0*/  ISETP.NE.AND.EX P5, PT, R30, RZ, !P6, P5 ;  /* 0x000000ff1e00720c */ /* 0x000fe200077a5350 */
[----:B------:R-:W-:Y:S01]  /*b800*/  @P0 IMAD.IADD R36, R36, 0x1, -R24 ;  /* 0x0000000124240824 */ /* 0x000fe200078e0a18 */
[----:B------:R-:W-:Y:S01]  /*b810*/  ISETP.NE.U32.AND P3, PT, R26, R31, PT ;  /* 0x0000001f1a00720c */ /* 0x000fe20003f65070 */
[----:B------:R0:W-:Y:S01]  /*b820*/  @P4 STS.64 [R32], R14 ;  /* 0x0000000e20004388 */ /* 0x0001e20000000a00 */
[----:B------:R-:W-:-:S02]  /*b830*/  ISETP.NE.AND P6, PT, R2, R29, PT ;  /* 0x0000001d0200720c */ /* 0x000fc40003fc5270 */
[----:B------:R-:W-:Y:S01]  /*b840*/  @P1 LEA R35, R35, UR4, 0x3 ;  /* 0x0000000423231c11 */ /* 0x000fe2000f8e18ff */
[----:B------:R0:W-:Y:S01]  /*b850*/  @P2 STS.64 [R34], R16 ;  /* 0x0000001022002388 */ /* 0x0001e20000000a00 */
[----:B------:R-:W-:Y:S02]  /*b860*/  ISETP.NE.AND.EX P3, PT, R30, RZ, !P6, P3 ;  /* 0x000000ff1e00720c */ /* 0x000fe40007765330 */
[----:B------:R-:W-:Y:S01]  /*b870*/  @P0 LEA R36, R36, UR4, 0x3 ;  /* 0x0000000424240c11 */ /* 0x000fe2000f8e18ff */
[----:B------:R0:W-:Y:S02]  /*b880*/  @P1 STS.64 [R35], R18 ;  /* 0x0000001223001388 */ /* 0x0001e40000000a00 */
[----:B------:R-:W-:Y:S02]  /*b890*/  @!P5 IMAD.IADD R37, R37, 0x1, -R24 ;  /* 0x000000012525d824 */ /* 0x000fe400078e0a18 */
[----:B------:R0:W-:Y:S01]  /*b8a0*/  @P0 STS.64 [R36], R20 ;  /* 0x0000001424000388 */ /* 0x0001e20000000a00 */
[----:B------:R-:W-:-:S02]  /*b8b0*/  ISETP.GT.U32.AND P0, PT, R4, R33, PT ;  /* 0x000000210400720c */ /* 0x000fc40003f04070 */
[----:B------:R-:W-:Y:S02]  /*b8c0*/  @!P5 LEA R37, R37, UR4, 0x3 ;  /* 0x000000042525dc11 */ /* 0x000fe4000f8e18ff */
[----:B------:R-:W-:Y:S01]  /*b8d0*/  ISETP.GT.U32.AND.EX P0, PT, R5, RZ, PT, P0 ;  /* 0x000000ff0500720c */ /* 0x000fe20003f04100 */
[----:B------:R-:W-:Y:S02]  /*b8e0*/  @!P3 IMAD.IADD R47, R47, 0x1, -R24 ;  /* 0x000000012f2fb824 */ /* 0x000fe400078e0a18 */
[----:B------:R0:W-:Y:S03]  /*b8f0*/  @!P5 STS.64 [R37], R22 ;  /* 0x000000162500d388 */ /* 0x0001e60000000a00 */
[----:B------:R-:W-:-:S05]  /*b900*/  @!P3 LEA R47, R47, UR4, 0x3 ;  /* 0x000000042f2fbc11 */ /* 0x000fca000f8e18ff */
[----:B------:R0:W-:Y:S01]  /*b910*/  @!P3 STS.64 [R47], R2 ;  /* 0x000000022f00b388 */ /* 0x0001e20000000a00 */
[----:B------:R-:W-:Y:S06]  /*b920*/  BAR.SYNC.DEFER_BLOCKING 0x0 ;  /* 0x0000000000007b1d */ /* 0x000fec0000010000 */
[----:B--2---:R-:W-:Y:S05]  /*b930*/  @!P0 BRA `(.L_x_1097) ;  /* 0x0000000400408947 */ /* 0x004fea0003800000 */
[----:B0-----:R-:W-:Y:S01]  /*b940*/  IMAD.MOV.U32 R23, RZ, RZ, R33 ;  /* 0x000000ffff177224 */ /* 0x001fe200078e0021 */
[----:B------:R-:W-:Y:S01]  /*b950*/  BSSY.RECONVERGENT B2, `(.L_x_1098) ;  /* 0x000002d000027945 */ /* 0x000fe20003800200 */
[----:B------:R-:W-:-:S03]  /*b960*/  IMAD.MOV.U32 R27, RZ, RZ, RZ ;  /* 0x000000ffff1b7224 */ /* 0x000fc600078e00ff */
        /* <DEDUP_REMOVED lines=9> */
[----:B------:R-:W-:Y:S05]  /*ba00*/  @!P1 BRA `(.L_x_1099) ;  /* 0x0000000000849947 */ /* 0x000fea0003800000 */
        /* <DEDUP_REMOVED lines=16> */
.L_x_1100:
[----:B0-----:R0:W2:Y:S01]  /*bb10*/  LDS.64 R10, [R0] ;  /* 0x00000000000a7984 */ /* 0x0010a20000000a00 */
        /* <DEDUP_REMOVED lines=13> */
[----:B--2---:R0:W-:Y:S04]  /*bbf0*/  STG.E desc[UR8][R2.64], R10 ;  /* 0x0000000a02007986 */ /* 0x0041e8000c101908 */
[----:B------:R0:W-:Y:S05]  /*bc00*/  STG.E desc[UR8][R8.64], R11 ;  /* 0x0000000b08007986 */ /* 0x0001ea000c101908 */
[----:B------:R-:W-:Y:S05]  /*bc10*/  @P1 BRA `(.L_x_1100) ;  /* 0xfffffffc00bc1947 */ /* 0x000fea000383ffff */
.L_x_1099:
[----:B------:R-:W-:Y:S05]  /*bc20*/  BSYNC.RECONVERGENT B2 ;  /* 0x0000000000027941 */ /* 0x000fea0003800200 */
.L_x_1098:
[----:B------:R-:W-:Y:S05]  /*bc30*/  @!P0 BRA `(.L_x_1097) ;  /* 0x0000000000808947 */ /* 0x000fea0003800000 */
.L_x_1101:
[C---:B------:R-:W-:Y:S02]  /*bc40*/  LEA R0, R23.reuse, UR4, 0x3 ;  /* 0x0000000417007c11 */ /* 0x040fe4000f8e18ff */
[----:B0-----:R-:W-:Y:S01]  /*bc50*/  IADD3 R3, P0, PT, R24, R23, RZ ;  /* 0x0000001718037210 */ /* 0x001fe20007f1e0ff */
[----:B------:R-:W-:Y:S02]  /*bc60*/  VIADD R23, R23, 0x400 ;  /* 0x0000040017177836 */ /* 0x000fe40000000000 */
[----:B------:R-:W0:Y:S02]  /*bc70*/  LDS.64 R14, [R0] ;  /* 0x00000000000e7984 */ /* 0x000e240000000a00 */
[----:B------:R-:W-:Y:S02]  /*bc80*/  IMAD.X R2, R25, 0x1, R27, P0 ;  /* 0x0000000119027824 */ /* 0x000fe400000e061b */
[----:B------:R-:W2:Y:S01]  /*bc90*/  LDS.64 R16, [R0+0x800] ;  /* 0x0008000000107984 */ /* 0x000ea20000000a00 */
[----:B------:R-:W-:-:S02]  /*bca0*/  IMAD.SHL.U32 R12, R3, 0x4, RZ ;  /* 0x00000004030c7824 */ /* 0x000fc400078e00ff */
[----:B------:R-:W-:Y:S01]  /*bcb0*/  IMAD.X R8, RZ, RZ, R25, P0 ;  /* 0x000000ffff087224 */ /* 0x000fe200000e0619 */
[----:B------:R-:W3:Y:S01]  /*bcc0*/  LDS.64 R18, [R0+0x1000] ;  /* 0x0010000000127984 */ /* 0x000ee20000000a00 */
[C---:B------:R-:W-:Y:S01]  /*bcd0*/  SHF.L.U64.HI R2, R3.reuse, 0x2, R2 ;  /* 0x0000000203027819 */ /* 0x040fe20000010202 */
[----:B------:R-:W-:Y:S01]  /*bce0*/  IMAD.MOV.U32 R27, RZ, RZ, RZ ;  /* 0x000000ffff1b7224 */ /* 0x000fe200078e00ff */
[C---:B------:R-:W-:Y:S01]  /*bcf0*/  IADD3 R10, P0, PT, R12.reuse, UR16, RZ ;  /* 0x000000100c0a7c10 */ /* 0x040fe2000ff1e0ff */
[----:B------:R-:W4:Y:S01]  /*bd00*/  LDS.64 R20, [R0+0x1800] ;  /* 0x0018000000147984 */ /* 0x000f220000000a00 */
        /* <DEDUP_REMOVED lines=12> */
[----:B--2---:R0:W-:Y:S04]  /*bdd0*/  STG.E desc[UR8][R2.64+0x400], R16 ;  /* 0x0004001002007986 */ /* 0x0041e8000c101908 */
[----:B------:R0:W-:Y:S04]  /*bde0*/  STG.E desc[UR8][R8.64+0x400], R17 ;  /* 0x0004001108007986 */ /* 0x0001e8000c101908 */
[----:B---3--:R0:W-:Y:S04]  /*bdf0*/  STG.E desc[UR8][R2.64+0x800], R18 ;  /* 0x0008001202007986 */ /* 0x0081e8000c101908 */
[----:B------:R0:W-:Y:S04]  /*be00*/  STG.E desc[UR8][R8.64+0x800], R19 ;  /* 0x0008001308007986 */ /* 0x0001e8000c101908 */
[----:B----4-:R0:W-:Y:S04]  /*be10*/  STG.E desc[UR8][R2.64+0xc00], R20 ;  /* 0x000c001402007986 */ /* 0x0101e8000c101908 */
[----:B------:R0:W-:Y:S01]  /*be20*/  STG.E desc[UR8][R8.64+0xc00], R21 ;  /* 0x000c001508007986 */ /* 0x0001e2000c101908 */
[----:B------:R-:W-:Y:S05]  /*be30*/  @P0 BRA `(.L_x_1101) ;  /* 0xfffffffc00800947 */ /* 0x000fea000383ffff */
.L_x_1097:
[----:B------:R-:W-:Y:S05]  /*be40*/  BSYNC.RECONVERGENT B1 ;  /* 0x0000000000017941 */ /* 0x000fea0003800200 */
.L_x_1096:
[----:B------:R-:W-:Y:S05]  /*be50*/  BRA `(.L_x_1102) ;  /* 0x0000000400dc7947 */ /* 0x000fea0003800000 */
.L_x_1095:
[----:B------:R-:W-:Y:S01]  /*be60*/  ISETP.NE.U32.AND P5, PT, R26, R25, PT ;  /* 0x000000191a00720c */ /* 0x000fe20003fa5070 */
[----:B------:R-:W-:Y:S01]  /*be70*/  IMAD.MOV.U32 R48, RZ, RZ, 0x9 ;  /* 0x00000009ff307424 */ /* 0x000fe200078e00ff */
[----:B------:R-:W-:Y:S01]  /*be80*/  ISETP.NE.AND P6, PT, R8, R10, PT ;  /* 0x0000000a0800720c */ /* 0x000fe20003fc5270 */
[----:B------:R-:W-:Y:S01]  /*be90*/  BSSY.RECONVERGENT B1, `(.L_x_1103) ;  /* 0x000000d000017945 */ /* 0x000fe20003800200 */
[----:B------:R-:W-:Y:S01]  /*bea0*/  ISETP.NE.AND.EX P5, PT, R30, RZ, PT, P5 ;  /* 0x000000ff1e00720c */ /* 0x000fe20003fa5350 */
[----:B------:R-:W-:-:S12]  /*beb0*/  IMAD R51, R33, R48, 0x7 ;  /* 0x0000000721337424 */ /* 0x000fd800078e0230 */
[----:B------:R-:W-:Y:S05]  /*bec0*/  @!P6 BRA P5, `(.L_x_1104) ;  /* 0x000000000024e947 */ /* 0x000fea0002800000 */
[----:B------:R-:W0:Y:S01]  /*bed0*/  LDCU.128 UR12, c[0x0][0x390] ;  /* 0x00007200ff0c77ac */ /* 0x000e220008000c00 */
[C---:B------:R-:W-:Y:S01]  /*bee0*/  IMAD.SHL.U32 R24, R27.reuse, 0x4, RZ ;  /* 0x000000041b187824 */ /* 0x040fe200078e00ff */
[----:B------:R-:W-:-:S04]  /*bef0*/  SHF.L.U64.HI R0, R27, 0x2, R0 ;  /* 0x000000021b007819 */ /* 0x000fc80000010200 */
[----:B0-----:R-:W-:-:S04]  /*bf00*/  IADD3 R4, P5, PT, R24, UR12, RZ ;  /* 0x0000000c18047c10 */ /* 0x001fc8000ffbe0ff */
[----:B------:R-:W-:Y:S02]  /*bf10*/  IADD3.X R5, PT, PT, R0, UR13, RZ, P5, !PT ;  /* 0x0000000d00057c10 */ /* 0x000fe4000affe4ff */
[----:B------:R-:W-:-:S03]  /*bf20*/  IADD3 R24, P5, PT, R24, UR14, RZ ;  /* 0x0000000e18187c10 */ /* 0x000fc6000ffbe0ff */
[----:B------:R0:W-:Y:S01]  /*bf30*/  STG.E desc[UR8][R4.64], R8 ;  /* 0x0000000804007986 */ /* 0x0001e2000c101908 */
[----:B------:R-:W-:-:S05]  /*bf40*/  IADD3.X R25, PT, PT, R0, UR15, RZ, P5, !PT ;  /* 0x0000000f00197c10 */ /* 0x000fca000affe4ff */
[----:B------:R0:W-:Y:S04]  /*bf50*/  STG.E desc[UR8][R24.64], R9 ;  /* 0x0000000918007986 */ /* 0x0001e8000c101908 */
.L_x_1104:
[----:B------:R-:W-:Y:S05]  /*bf60*/  BSYNC.RECONVERGENT B1 ;  /* 0x0000000000017941 */ /* 0x000fea0003800200 */
.L_x_1103:
[----:B------:R-:W-:Y:S01]  /*bf70*/  ISETP.NE.AND P6, PT, R31, RZ, PT ;  /* 0x000000ff1f00720c */ /* 0x000fe20003fc5270 */
[----:B------:R-:W-:Y:S01]  /*bf80*/  BSSY.RECONVERGENT B1, `(.L_x_1105) ;  /* 0x000000d000017945 */ /* 0x000fe20003800200 */
[----:B------:R-:W-:Y:S01]  /*bf90*/  ISETP.NE.U32.AND P5, PT, R26, R51, PT ;  /* 0x000000331a00720c */ /* 0x000fe20003fa5070 */
[----:B0-----:R-:W-:-:S10]  /*bfa0*/  IMAD R25, R33, R48, 0x8 ;  /* 0x0000000821197424 */ /* 0x001fd400078e0230 */
[----:B------:R-:W-:Y:S05]  /*bfb0*/  @!P6 BRA `(.L_x_1106) ;  /* 0x000000000024e947 */ /* 0x000fea0003800000 */
        /* <DEDUP_REMOVED lines=9> */
.L_x_1106:
[----:B------:R-:W-:Y:S05]  /*c050*/  BSYNC.RECONVERGENT B1 ;  /* 0x0000000000017941 */ /* 0x000fea0003800200 */
.L_x_1105:
[----:B------:R-:W-:Y:S01]  /*c060*/  BSSY.RECONVERGENT B1, `(.L_x_1107) ;  /* 0x000000c000017945 */ /* 0x000fe20003800200 */
[----:B------:R-:W-:-:S03]  /*c070*/  ISETP.NE.U32.AND P6, PT, R26, R25, PT ;  /* 0x000000191a00720c */ /* 0x000fc60003fc5070 */
[----:B------:R-:W-:Y:S10]  /*c080*/  @!P3 BRA `(.L_x_1108) ;  /* 0x000000000024b947 */ /* 0x000ff40003800000 */
[----:B------:R-:W2:Y:S01]  /*c090*/  LDCU.128 UR12, c[0x0][0x390] ;  /* 0x00007200ff0c77ac */ /* 0x000ea20008000c00 */
[C---:B0-----:R-:W-:Y:S01]  /*c0a0*/  IMAD.SHL.U32 R8, R28.reuse, 0x4, RZ ;  /* 0x000000041c087824 */ /* 0x041fe200078e00ff */
[----:B------:R-:W-:-:S04]  /*c0b0*/  SHF.L.U64.HI R28, R28, 0x2, R39 ;  /* 0x000000021c1c7819 */ /* 0x000fc80000010227 */
[----:B--2---:R-:W-:-:S04]  /*c0c0*/  IADD3 R4, P3, PT, R8, UR12, RZ ;  /* 0x0000000c08047c10 */ /* 0x004fc8000ff7e0ff */
[----:B------:R-:W-:Y:S02]  /*c0d0*/  IADD3.X R5, PT, PT, R28, UR13, RZ, P3, !PT ;  /* 0x0000000d1c057c10 */ /* 0x000fe40009ffe4ff */
[----:B------:R-:W-:-:S03]  /*c0e0*/  IADD3 R8, P3, PT, R8, UR14, RZ ;  /* 0x0000000e08087c10 */ /* 0x000fc6000ff7e0ff */
[----:B------:R2:W-:Y:S01]  /*c0f0*/  STG.E desc[UR8][R4.64], R12 ;  /* 0x0000000c04007986 */ /* 0x0005e2000c101908 */
[----:B------:R-:W-:-:S05]  /*c100*/  IADD3.X R9, PT, PT, R28, UR15, RZ, P3, !PT ;  /* 0x0000000f1c097c10 */ /* 0x000fca0009ffe4ff */
[----:B------:R2:W-:Y:S04]  /*c110*/  STG.E desc[UR8][R8.64], R13 ;  /* 0x0000000d08007986 */ /* 0x0005e8000c101908 */
.L_x_1108:
[----:B------:R-:W-:Y:S05]  /*c120*/  BSYNC.RECONVERGENT B1 ;  /* 0x0000000000017941 */ /* 0x000fea0003800200 */
.L_x_1107:
[----:B------:R-:W-:Y:S04]  /*c130*/  BSSY.RECONVERGENT B1, `(.L_x_1109) ;  /* 0x000000b000017945 */ /* 0x000fe80003800200 */
[----:B------:R-:W-:Y:S05]  /*c140*/  @!P4 BRA `(.L_x_1110) ;  /* 0x000000000024c947 */ /* 0x000fea0003800000 */
[----:B------:R-:W3:Y:S01]  /*c150*/  LDCU.128 UR12, c[0x0][0x390] ;  /* 0x00007200ff0c77ac */ /* 0x000ee20008000c00 */
[C---:B0-2---:R-:W-:Y:S01]  /*c160*/  IMAD.SHL.U32 R8, R32.reuse, 0x4, RZ ;  /* 0x0000000420087824 */ /* 0x045fe200078e00ff */
[----:B------:R-:W-:-:S04]  /*c170*/  SHF.L.U64.HI R32, R32, 0x2, R41 ;  /* 0x0000000220207819 */ /* 0x000fc80000010229 */
[C---:B---3--:R-:W-:Y:S02]  /*c180*/  IADD3 R4, P3, PT, R8.reuse, UR12, RZ ;  /* 0x0000000c08047c10 */ /* 0x048fe4000ff7e0ff */
[----:B------:R-:W-:Y:S02]  /*c190*/  IADD3 R8, P4, PT, R8, UR14, RZ ;  /* 0x0000000e08087c10 */ /* 0x000fe4000ff9e0ff */
[C---:B------:R-:W-:Y:S02]  /*c1a0*/  IADD3.X R5, PT, PT, R32.reuse, UR13, RZ, P3, !PT ;  /* 0x0000000d20057c10 */ /* 0x040fe40009ffe4ff */
[----:B------:R-:W-:-:S03]  /*c1b0*/  IADD3.X R9, PT, PT, R32, UR15, RZ, P4, !PT ;  /* 0x0000000f20097c10 */ /* 0x000fc6000a7fe4ff */
[----:B------:R3:W-:Y:S04]  /*c1c0*/  STG.E desc[UR8][R4.64], R14 ;  /* 0x0000000e04007986 */ /* 0x0007e8000c101908 */
[----:B------:R3:W-:Y:S02]  /*c1d0*/  STG.E desc[UR8][R8.64], R15 ;  /* 0x0000000f08007986 */ /* 0x0007e4000c101908 */
.L_x_1110:
[----:B------:R-:W-:Y:S05]  /*c1e0*/  BSYNC.RECONVERGENT B1 ;  /* 0x0000000000017941 */ /* 0x000fea0003800200 */
.L_x_1109:
[----:B------:R-:W-:Y:S01]  /*c1f0*/  BSSY.RECONVERGENT B1, `(.L_x_1111) ;  /* 0x000000f000017945 */ /* 0x000fe20003800200 */
[----:B------:R-:W-:Y:S02]  /*c200*/  ISETP.NE.AND P4, PT, R22, R2, PT ;  /* 0x000000021600720c */ /* 0x000fe40003f85270 */
[----:B------:R-:W-:Y:S02]  /*c210*/  ISETP.NE.AND P3, PT, R2, R29, PT ;  /* 0x0000001d0200720c */ /* 0x000fe40003f65270 */
[C---:B------:R-:W-:Y:S02]  /*c220*/  ISETP.NE.AND.EX P5, PT, R30.reuse, RZ, PT, P5 ;  /* 0x000000ff1e00720c */ /* 0x040fe40003fa5350 */
[----:B------:R-:W-:Y:S01]  /*c230*/  ISETP.NE.AND.EX P6, PT, R30, RZ, PT, P6 ;  /* 0x000000ff1e00720c */ /* 0x000fe20003fc5360 */
[----:B------:R-:W-:-:S12]  /*c240*/  @!P2 BRA `(.L_x_1112) ;  /* 0x000000000024a947 */ /* 0x000fd80003800000 */
[----:B------:R-:W4:Y:S01]  /*c250*/  LDCU.128 UR12, c[0x0][0x390] ;  /* 0x00007200ff0c77ac */ /* 0x000f220008000c00 */
[C---:B0-23--:R-:W-:Y:S01]  /*c260*/  IMAD.SHL.U32 R8, R34.reuse, 0x4, RZ ;  /* 0x0000000422087824 */ /* 0x04dfe200078e00ff */
[----:B------:R-:W-:-:S04]  /*c270*/  SHF.L.U64.HI R34, R34, 0x2, R43 ;  /* 0x0000000222227819 */ /* 0x000fc8000001022b */
[----:B----4-:R-:W-:-:S04]  /*c280*/  IADD3 R4, P2, PT, R8, UR12, RZ ;  /* 0x0000000c08047c10 */ /* 0x010fc8000ff5e0ff */
[----:B------:R-:W-:Y:S02]  /*c290*/  IADD3.X R5, PT, PT, R34, UR13, RZ, P2, !PT ;  /* 0x0000000d22057c10 */ /* 0x000fe400097fe4ff */
[----:B------:R-:W-:-:S03]  /*c2a0*/  IADD3 R8, P2, PT, R8, UR14, RZ ;  /* 0x0000000e08087c10 */ /* 0x000fc6000ff5e0ff */
[----:B------:R4:W-:Y:S01]  /*c2b0*/  STG.E desc[UR8][R4.64], R16 ;  /* 0x0000001004007986 */ /* 0x0009e2000c101908 */
[----:B------:R-:W-:-:S05]  /*c2c0*/  IADD3.X R9, PT, PT, R34, UR15, RZ, P2, !PT ;  /* 0x0000000f22097c10 */ /* 0x000fca00097fe4ff */
[----:B------:R4:W-:Y:S04]  /*c2d0*/  STG.E desc[UR8][R8.64], R17 ;  /* 0x0000001108007986 */ /* 0x0009e8000c101908 */
.L_x_1112:
[----:B------:R-:W-:Y:S05]  /*c2e0*/  BSYNC.RECONVERGENT B1 ;  /* 0x0000000000017941 */ /* 0x000fea0003800200 */
.L_x_1111:
[----:B------:R-:W-:Y:S04]  /*c2f0*/  BSSY.RECONVERGENT B1, `(.L_x_1113) ;  /* 0x000000b000017945 */ /* 0x000fe80003800200 */
[----:B------:R-:W-:Y:S05]  /*c300*/  @!P1 BRA `(.L_x_1114) ;  /* 0x0000000000249947 */ /* 0x000fea0003800000 */
[----:B------:R-:W5:Y:S01]  /*c310*/  LDCU.128 UR12, c[0x0][0x390] ;  /* 0x00007200ff0c77ac */ /* 0x000f620008000c00 */
[C---:B0-234-:R-:W-:Y:S01]  /*c320*/  IMAD.SHL.U32 R8, R35.reuse, 0x4, RZ ;  /* 0x0000000423087824 */ /* 0x05dfe200078e00ff */
[----:B------:R-:W-:-:S04]  /*c330*/  SHF.L.U64.HI R35, R35, 0x2, R38 ;  /* 0x0000000223237819 */ /* 0x000fc80000010226 */
[C---:B-----5:R-:W-:Y:S02]  /*c340*/  IADD3 R4, P1, PT, R8.reuse, UR12, RZ ;  /* 0x0000000c08047c10 */ /* 0x060fe4000ff3e0ff */
[----:B------:R-:W-:Y:S02]  /*c350*/  IADD3 R8, P2, PT, R8, UR14, RZ ;  /* 0x0000000e08087c10 */ /* 0x000fe4000ff5e0ff */
[C---:B------:R-:W-:Y:S02]  /*c360*/  IADD3.X R5, PT, PT, R35.reuse, UR13, RZ, P1, !PT ;  /* 0x0000000d23057c10 */ /* 0x040fe40008ffe4ff */
[----:B------:R-:W-:-:S03]  /*c370*/  IADD3.X R9, PT, PT, R35, UR15, RZ, P2, !PT ;  /* 0x0000000f23097c10 */ /* 0x000fc600097fe4ff */
[----:B------:R0:W-:Y:S04]  /*c380*/  STG.E desc[UR8][R4.64], R18 ;  /* 0x0000001204007986 */ /* 0x0001e8000c101908 */
[----:B------:R0:W-:Y:S02]  /*c390*/  STG.E desc[UR8][R8.64], R19 ;  /* 0x0000001308007986 */ /* 0x0001e4000c101908 */
.L_x_1114:
[----:B------:R-:W-:Y:S05]  /*c3a0*/  BSYNC.RECONVERGENT B1 ;  /* 0x0000000000017941 */ /* 0x000fea0003800200 */
.L_x_1113:
        /* <DEDUP_REMOVED lines=11> */
.L_x_1116:
[----:B------:R-:W-:Y:S05]  /*c460*/  BSYNC.RECONVERGENT B1 ;  /* 0x0000000000017941 */ /* 0x000fea0003800200 */
.L_x_1115:
[----:B------:R-:W-:Y:S04]  /*c470*/  BSSY.RECONVERGENT B1, `(.L_x_1117) ;  /* 0x000000b000017945 */ /* 0x000fe80003800200 */
[----:B------:R-:W-:Y:S05]  /*c480*/  @!P4 BRA P5, `(.L_x_1118) ;  /* 0x000000000024c947 */ /* 0x000fea0002800000 */
        /* <DEDUP_REMOVED lines=9> */
.L_x_1118:
[----:B------:R-:W-:Y:S05]  /*c520*/  BSYNC.RECONVERGENT B1 ;  /* 0x0000000000017941 */ /* 0x000fea0003800200 */
.L_x_1117:
        /* <DEDUP_REMOVED lines=10> */
.L_x_1102:
[----:B------:R-:W-:Y:S05]  /*c5d0*/  BSYNC.RECONVERGENT B0 ;  /* 0x0000000000007941 */ /* 0x000fea0003800200 */
.L_x_1094:
[----:B------:R-:W-:-:S13]  /*c5e0*/  ISETP.NE.AND P0, PT, R33, 0xff, PT ;  /* 0x000000ff2100780c */ /* 0x000fda0003f05270 */
[----:B------:R-:W-:Y:S05]  /*c5f0*/  @P0 EXIT ;  /* 0x000000000000094d */ /* 0x000fea0003800000 */
[----:B0-234-:R-:W0:Y:S01]  /*c600*/  LDC.64 R8, c[0x0][0x3a0] ;  /* 0x0000e800ff087b82 */ /* 0x01de220000000a00 */
[----:B------:R-:W-:-:S04]  /*c610*/  ISETP.NE.U32.AND P0, PT, R26, 0x900, PT ;  /* 0x000009001a00780c */ /* 0x000fc80003f05070 */
[----:B------:R-:W-:-:S13]  /*c620*/  ISETP.NE.AND.EX P0, PT, R30, RZ, PT, P0 ;  /* 0x000000ff1e00720c */ /* 0x000fda0003f05300 */
[----:B------:R-:W-:Y:S05]  /*c630*/  @P0 BRA `(.L_x_1119) ;  /* 0x00000000002c0947 */ /* 0x000fea0003800000 */
[----:B------:R-:W2:Y:S01]  /*c640*/  LDCU.128 UR4, c[0x0][0x390] ;  /* 0x00007200ff0477ac */ /* 0x000ea20008000c00 */
[C---:B-1----:R-:W-:Y:S01]  /*c650*/  IMAD.SHL.U32 R4, R6.reuse, 0x4, RZ ;  /* 0x0000000406047824 */ /* 0x042fe200078e00ff */
[----:B------:R-:W-:-:S04]  /*c660*/  SHF.L.U64.HI R0, R6, 0x2, R7 ;  /* 0x0000000206007819 */ /* 0x000fc80000010207 */
[C---:B--2---:R-:W-:Y:S02]  /*c670*/  IADD3 R2, P0, PT, R4.reuse, UR4, RZ ;  /* 0x0000000404027c10 */ /* 0x044fe4000ff1e0ff */
[----:B------:R-:W-:Y:S02]  /*c680*/  IADD3 R4, P1, PT, R4, UR6, RZ ;  /* 0x0000000604047c10 */ /* 0x000fe4000ff3e0ff */
[C---:B------:R-:W-:Y:S02]  /*c690*/  IADD3.X R3, PT, PT, R0.reuse, UR5, RZ, P0, !PT ;  /* 0x0000000500037c10 */ /* 0x040fe400087fe4ff */
[----:B------:R-:W-:Y:S02]  /*c6a0*/  IADD3.X R5, PT, PT, R0, UR7, RZ, P1, !PT ;  /* 0x0000000700057c10 */ /* 0x000fe40008ffe4ff */
[----:B------:R-:W-:Y:S01]  /*c6b0*/  IADD3 R6, P0, PT, R6, 0x1, RZ ;  /* 0x0000000106067810 */ /* 0x000fe20007f1e0ff */
[----:B------:R2:W-:Y:S04]  /*c6c0*/  STG.E desc[UR8][R2.64], R29 ;  /* 0x0000001d02007986 */ /* 0x0005e8000c101908 */
[----:B------:R2:W-:Y:S01]  /*c6d0*/  STG.E desc[UR8][R4.64], R42 ;  /* 0x0000002a04007986 */ /* 0x0005e2000c101908 */
[----:B------:R-:W-:-:S07]  /*c6e0*/  IMAD.X R7, RZ, RZ, R7, P0 ;  /* 0x000000ffff077224 */ /* 0x000fce00000e0607 */
.L_x_1119:
[----:B01----:R-:W-:Y:S01]  /*c6f0*/  STG.E.64 desc[UR8][R8.64], R6 ;  /* 0x0000000608007986 */ /* 0x003fe2000c101b08 */
[----:B------:R-:W-:Y:S05]  /*c700*/  EXIT ;  /* 0x000000000000794d */ /* 0x000fea0003800000 */
.L_x_978:
[----:B------:R-:W-:Y:S01]  /*c710*/  BSSY B0, `(.L_x_1120) ;  /* 0x0000006000007945 */ /* 0x000fe20003800000 */
[----:B------:R-:W-:Y:S01]  /*c720*/  PLOP3.LUT P4, PT, P0, PT, PT, 0x8, 0x80 ;  /* 0x000000000080781c */ /* 0x000fe2000078e170 */
[----:B------:R-:W-:-:S12]  /*c730*/  IMAD.MOV.U32 R34, RZ, RZ, -0x1 ;  /* 0xffffffffff227424 */ /* 0x000fd800078e00ff */
[----:B0-----:R-:W-:Y:S05]  /*c740*/  WARPSYNC.COLLECTIVE R34, `(.L_x_1121) ;  /* 0x0000000022087348 */ /* 0x001fea0003c00000 */
[----:B------:R-:W-:Y:S01]  /*c750*/  VOTE.ANY P4, P4 ;  /* 0x0000000000ff7806 */ /* 0x000fe20002080100 */
[----:B0-----:R-:W-:-:S12]  /*c760*/  ENDCOLLECTIVE ;  /* 0x000000000000791b */ /* 0x001fd80003800000 */
.L_x_1121:
[----:B------:R-:W-:Y:S05]  /*c770*/  BSYNC B0 ;  /* 0x0000000000007941 */ /* 0x000fea0003800000 */
.L_x_1120:
[----:B------:R-:W-:Y:S01]  /*c780*/  PLOP3.LUT P0, PT, P4, PT, PT, 0x80, 0x8 ;  /* 0x000000000008781c */ /* 0x000fe2000270f070 */
[----:B------:R-:W-:-:S12]  /*c790*/  BRA `(.L_x_1122) ;  /* 0xffffff7000787947 */ /* 0x000fd8000383ffff */
.L_x_980:
[----:B------:R-:W0:Y:S01]  /*c7a0*/  S2R R47, SR_GEMASK ;  /* 0x00000000002f7919 */ /* 0x000e220000003c00 */
[----:B------:R-:W-:Y:S01]  /*c7b0*/  BSSY B0, `(.L_x_1123) ;  /* 0x0000006000007945 */ /* 0x000fe20003800000 */
[----:B------:R-:W-:Y:S01]  /*c7c0*/  PLOP3.LUT P4, PT, P0, PT, PT, 0x8, 0x80 ;  /* 0x000000000080781c */ /* 0x000fe2000078e170 */
[----:B------:R-:W-:-:S12]  /*c7d0*/  IMAD.MOV.U32 R34, RZ, RZ, -0x1 ;  /* 0xffffffffff227424 */ /* 0x000fd800078e00ff */
[----:B0-----:R-:W-:Y:S05]  /*c7e0*/  WARPSYNC.COLLECTIVE R34, `(.L_x_1124) ;  /* 0x0000000022087348 */ /* 0x001fea0003c00000 */
[----:B------:R-:W-:Y:S01]  /*c7f0*/  VOTE.ANY R34, PT, P4 ;  /* 0x0000000000227806 */ /* 0x000fe200020e0100 */
[----:B0-----:R-:W-:Y:S06]  /*c800*/  ENDCOLLECTIVE ;  /* 0x000000000000791b */ /* 0x001fec0003800000 */
.L_x_1124:
[----:B------:R-:W-:Y:S05]  /*c810*/  BSYNC B0 ;  /* 0x0000000000007941 */ /* 0x000fea0003800000 */
.L_x_1123:
[----:B------:R-:W-:Y:S01]  /*c820*/  LOP3.LUT R34, R34, 0x80000000, R47, 0xec, !PT ;  /* 0x8000000022227812 */ /* 0x000fe200078eec2f */
[----:B------:R-:W-:-:S04]  /*c830*/  IMAD.MOV.U32 R4, RZ, RZ, 0x1 ;  /* 0x00000001ff047424 */ /* 0x000fc800078e00ff */
[----:B------:R-:W-:-:S05]  /*c840*/  VIADD R7, R34, 0xffffffff ;  /* 0xffffffff22077836 */ /* 0x000fca0000000000 */
[----:B------:R-:W-:Y:S01]  /*c850*/  LOP3.LUT R31, R34, R7, RZ, 0xc, !PT ;  /* 0x00000007221f7212 */ /* 0x000fe200078e0cff */
[----:B------:R-:W-:Y:S02]  /*c860*/  IMAD.MOV.U32 R7, RZ, RZ, R41 ;  /* 0x000000ffff077224 */ /* 0x000fe400078e0029 */
[----:B------:R-:W-:Y:S01]  /*c870*/  IMAD.MOV.U32 R34, RZ, RZ, -0x1 ;  /* 0xffffffffff227424 */ /* 0x000fe200078e00ff */
[----:B------:R0:W1:Y:S06]  /*c880*/  POPC R33, R31 ;  /* 0x0000001f00217309 */ /* 0x00006c0000000000 */
[----:B01----:R-:W-:Y:S05]  /*c890*/  WARPSYNC.COLLECTIVE R34, `(.L_x_1125) ;  /* 0x0000000022087348 */ /* 0x003fea0003c00000 */
[----:B-1----:R1:W2:Y:S02]  /*c8a0*/  SHFL.DOWN P4, R6, R7, R4, R33 ;  /* 0x0800000407067389 */ /* 0x0022a40000080021 */
[----:B012---:R-:W-:Y:S05]  /*c8b0*/  ENDCOLLECTIVE ;  /* 0x000000000000791b */ /* 0x007fea0003800000 */
.L_x_1125:
[----:B------:R-:W-:Y:S02]  /*c8c0*/  IMAD.MOV.U32 R7, RZ, RZ, R42 ;  /* 0x000000ffff077224 */ /* 0x000fe400078e002a */
[----:B------:R-:W-:-:S07]  /*c8d0*/  IMAD.MOV.U32 R30, RZ, RZ, R6 ;  /* 0x000000ffff1e7224 */ /* 0x000fce00078e0006 */
[----:B------:R-:W-:Y:S05]  /*c8e0*/  WARPSYNC.COLLECTIVE R34, `(.L_x_1126) ;  /* 0x0000000022087348 */ /* 0x000fea0003c00000 */
[----:B------:R0:W1:Y:S02]  /*c8f0*/  SHFL.DOWN P4, R6, R7, R4, R33 ;  /* 0x0800000407067389 */ /* 0x0000640000080021 */
[----:B01----:R-:W-:Y:S05]  /*c900*/  ENDCOLLECTIVE ;  /* 0x000000000000791b */ /* 0x003fea0003800000 */
.L_x_1126:
[----:B------:R-:W-:Y:S02]  /*c910*/  IMAD.MOV.U32 R7, RZ, RZ, R40 ;  /* 0x000000ffff077224 */ /* 0x000fe400078e0028 */
[----:B------:R-:W-:-:S07]  /*c920*/  IMAD.MOV.U32 R31, RZ, RZ, R6 ;  /* 0x000000ffff1f7224 */ /* 0x000fce00078e0006 */
[----:B------:R-:W-:Y:S05]  /*c930*/  WARPSYNC.COLLECTIVE R34, `(.L_x_1127) ;  /* 0x0000000022087348 */ /* 0x000fea0003c00000 */
[----:B------:R0:W1:Y:S02]  /*c940*/  SHFL.DOWN P4, R6, R7, R4, R33 ;  /* 0x0800000407067389 */ /* 0x0000640000080021 */
[----:B01----:R-:W-:Y:S05]  /*c950*/  ENDCOLLECTIVE ;  /* 0x000000000000791b */ /* 0x003fea0003800000 */
.L_x_1127:
[----:B------:R-:W-:Y:S05]  /*c960*/  BRA `(.L_x_1128) ;  /* 0xffffff7000447947 */ /* 0x000fea000383ffff */
.L_x_981:
[----:B------:R-:W-:Y:S01]  /*c970*/  BSSY B0, `(.L_x_1129) ;  /* 0x0000006000007945 */ /* 0x000fe20003800000 */
[----:B------:R-:W-:Y:S02]  /*c980*/  IMAD.MOV.U32 R4, RZ, RZ, 0x1 ;  /* 0x00000001ff047424 */ /* 0x000fe400078e00ff */
[----:B------:R-:W-:-:S07]  /*c990*/  IMAD.MOV.U32 R34, RZ, RZ, -0x1 ;  /* 0xffffffffff227424 */ /* 0x000fce00078e00ff */
[----:B------:R-:W-:Y:S05]  /*c9a0*/  WARPSYNC.COLLECTIVE R34, `(.L_x_1130) ;  /* 0x0000000022087348 */ /* 0x000fea0003c00000 */
[----:B------:R0:W1:Y:S02]  /*c9b0*/  SHFL.DOWN P4, R6, R7, R4, R33 ;  /* 0x0800000407067389 */ /* 0x0000640000080021 */
[----:B01----:R-:W-:Y:S05]  /*c9c0*/  ENDCOLLECTIVE ;  /* 0x000000000000791b */ /* 0x003fea0003800000 */
.L_x_1130:
[----:B------:R-:W-:Y:S05]  /*c9d0*/  BSYNC B0 ;  /* 0x0000000000007941 */ /* 0x000fea0003800000 */
.L_x_1129:
[----:B------:R-:W-:Y:S05]  /*c9e0*/  BRA `(.L_x_1131) ;  /* 0xffffff7000487947 */ /* 0x000fea000383ffff */
.L_x_982:
[----:B------:R-:W-:Y:S01]  /*c9f0*/  BSSY B0, `(.L_x_1132) ;  /* 0x0000007000007945 */ /* 0x000fe20003800000 */
[----:B------:R-:W-:Y:S02]  /*ca00*/  IMAD.MOV.U32 R7, RZ, RZ, R41 ;  /* 0x000000ffff077224 */ /* 0x000fe400078e0029 */
[----:B------:R-:W-:Y:S02]  /*ca10*/  IMAD.MOV.U32 R4, RZ, RZ, 0x2 ;  /* 0x00000002ff047424 */ /* 0x000fe400078e00ff */
[----:B------:R-:W-:-:S07]  /*ca20*/  IMAD.MOV.U32 R34, RZ, RZ, -0x1 ;  /* 0xffffffffff227424 */ /* 0x000fce00078e00ff */
[----:B------:R-:W-:Y:S05]  /*ca30*/  WARPSYNC.COLLECTIVE R34, `(.L_x_1133) ;  /* 0x0000000022087348 */ /* 0x000fea0003c00000 */
[----:B------:R0:W1:Y:S02]  /*ca40*/  SHFL.DOWN P4, R6, R7, R4, R33 ;  /* 0x0800000407067389 */ /* 0x0000640000080021 */
[----:B01----:R-:W-:Y:S05]  /*ca50*/  ENDCOLLECTIVE ;  /* 0x000000000000791b */ /* 0x003fea0003800000 */
.L_x_1133:
[----:B------:R-:W-:Y:S05]  /*ca60*/  BSYNC B0 ;  /* 0x0000000000007941 */ /* 0x000fea0003800000 */
.L_x_1132:
[----:B------:R-:W-:Y:S02]  /*ca70*/  IMAD.MOV.U32 R7, RZ, RZ, R42 ;  /* 0x000000ffff077224 */ /* 0x000fe400078e002a */
[----:B------:R-:W-:Y:S02]  /*ca80*/  IMAD.MOV.U32 R4, RZ, RZ, 0x2 ;  /* 0x00000002ff047424 */ /* 0x000fe400078e00ff */
[----:B------:R-:W-:Y:S02]  /*ca90*/  IMAD.MOV.U32 R34, RZ, RZ, -0x1 ;  /* 0xffffffffff227424 */ /* 0x000fe400078e00ff */
[----:B------:R-:W-:-:S07]  /*caa0*/  IMAD.MOV.U32 R30, RZ, RZ, R6 ;  /* 0x000000ffff1e7224 */ /* 0x000fce00078e0006 */
[----:B------:R-:W-:Y:S05]  /*cab0*/  WARPSYNC.COLLECTIVE R34, `(.L_x_1134) ;  /* 0x0000000022087348 */ /* 0x000fea0003c00000 */
[----:B------:R0:W1:Y:S02]  /*cac0*/  SHFL.DOWN P4, R6, R7, R4, R33 ;  /* 0x0800000407067389 */ /* 0x0000640000080021 */
[----:B01----:R-:W-:Y:S05]  /*cad0*/  ENDCOLLECTIVE ;  /* 0x000000000000791b */ /* 0x003fea0003800000 */
.L_x_1134:
[----:B------:R-:W-:Y:S02]  /*cae0*/  IMAD.MOV.U32 R7, RZ, RZ, R40 ;  /* 0x000000ffff077224 */ /* 0x000fe400078e0028 */
[----:B------:R-:W-:-:S07]  /*caf0*/  IMAD.MOV.U32 R31, RZ, RZ, R6 ;  /* 0x000000ffff1f7224 */ /* 0x000fce00078e0006 */
[----:B------:R-:W-:Y:S05]  /*cb00*/  WARPSYNC.COLLECTIVE R34, `(.L_x_1135) ;  /* 0x0000000022087348 */ /* 0x000fea0003c00000 */
[----:B------:R0:W1:Y:S02]  /*cb10*/  SHFL.DOWN P4, R6, R7, R4, R33 ;  /* 0x0800000407067389 */ /* 0x0000640000080021 */
[----:B01----:R-:W-:Y:S05]  /*cb20*/  ENDCOLLECTIVE ;  /* 0x000000000000791b */ /* 0x003fea0003800000 */
.L_x_1135:
[----:B------:R-:W-:Y:S05]  /*cb30*/  BRA `(.L_x_1136) ;  /* 0xffffff7000107947 */ /* 0x000fea000383ffff */
.L_x_983:
[----:B------:R-:W-:Y:S01]  /*cb40*/  BSSY B0, `(.L_x_1137) ;  /* 0x0000006000007945 */ /* 0x000fe20003800000 */
[----:B------:R-:W-:Y:S02]  /*cb50*/  IMAD.MOV.U32 R4, RZ, RZ, 0x2 ;  /* 0x00000002ff047424 */ /* 0x000fe400078e00ff */
[----:B------:R-:W-:-:S07]  /*cb60*/  IMAD.MOV.U32 R34, RZ, RZ, -0x1 ;  /* 0xffffffffff227424 */ /* 0x000fce00078e00ff */
[----:B0-----:R-:W-:Y:S05]  /*cb70*/  WARPSYNC.COLLECTIVE R34, `(.L_x_1138) ;  /* 0x0000000022087348 */ /* 0x001fea0003c00000 */
[----:B------:R1:W2:Y:S02]  /*cb80*/  SHFL.DOWN P4, R6, R7, R4, R33 ;  /* 0x0800000407067389 */ /* 0x0002a40000080021 */
[----:B012---:R-:W-:Y:S05]  /*cb90*/  ENDCOLLECTIVE ;  /* 0x000000000000791b */ /* 0x007fea0003800000 */
.L_x_1138:
[----:B------:R-:W-:Y:S05]  /*cba0*/  BSYNC B0 ;  /* 0x0000000000007941 */ /* 0x000fea0003800000 */
.L_x_1137:
[----:B------:R-:W-:Y:S05]  /*cbb0*/  BRA `(.L_x_1139) ;  /* 0xffffff7000147947 */ /* 0x000fea000383ffff */
.L_x_984:
[----:B------:R-:W-:Y:S01]  /*cbc0*/  BSSY B0, `(.L_x_1140) ;  /* 0x0000007000007945 */ /* 0x000fe20003800000 */
[----:B------:R-:W-:Y:S02]  /*cbd0*/  IMAD.MOV.U32 R7, RZ, RZ, R41 ;  /* 0x000000ffff077224 */ /* 0x000fe400078e0029 */
[----:B------:R-:W-:Y:S02]  /*cbe0*/  IMAD.MOV.U32 R4, RZ, RZ, 0x4 ;  /* 0x00000004ff047424 */ /* 0x000fe400078e00ff */
[----:B------:R-:W-:-:S07]  /*cbf0*/  IMAD.MOV.U32 R34, RZ, RZ, -0x1 ;  /* 0xffffffffff227424 */ /* 0x000fce00078e00ff */
[----:B------:R-:W-:Y:S05]  /*cc00*/  WARPSYNC.COLLECTIVE R34, `(.L_x_1141) ;  /* 0x0000000022087348 */ /* 0x000fea0003c00000 */
[----:B------:R0:W1:Y:S02]  /*cc10*/  SHFL.DOWN P4, R6, R7, R4, R33 ;  /* 0x0800000407067389 */ /* 0x0000640000080021 */
[----:B01----:R-:W-:Y:S05]  /*cc20*/  ENDCOLLECTIVE ;  /* 0x000000000000791b */ /* 0x003fea0003800000 */
.L_x_1141:
[----:B------:R-:W-:Y:S05]  /*cc30*/  BSYNC B0 ;  /* 0x0000000000007941 */ /* 0x000fea0003800000 */
.L_x_1140:
[----:B------:R-:W-:Y:S02]  /*cc40*/  IMAD.MOV.U32 R7, RZ, RZ, R42 ;  /* 0x000000ffff077224 */ /* 0x000fe400078e002a */
[----:B------:R-:W-:Y:S02]  /*cc50*/  IMAD.MOV.U32 R4, RZ, RZ, 0x4 ;  /* 0x00000004ff047424 */ /* 0x000fe400078e00ff */
[----:B------:R-:W-:Y:S02]  /*cc60*/  IMAD.MOV.U32 R34, RZ, RZ, -0x1 ;  /* 0xffffffffff227424 */ /* 0x000fe400078e00ff */
[----:B------:R-:W-:-:S07]  /*cc70*/  IMAD.MOV.U32 R30, RZ, RZ, R6 ;  /* 0x000000ffff1e7224 */ /* 0x000fce00078e0006 */
[----:B------:R-:W-:Y:S05]  /*cc80*/  WARPSYNC.COLLECTIVE R34, `(.L_x_1142) ;  /* 0x0000000022087348 */ /* 0x000fea0003c00000 */
[----:B------:R0:W1:Y:S02]  /*cc90*/  SHFL.DOWN P4, R6, R7, R4, R33 ;  /* 0x0800000407067389 */ /* 0x0000640000080021 */
[----:B01----:R-:W-:Y:S05]  /*cca0*/  ENDCOLLECTIVE ;  /* 0x000000000000791b */ /* 0x003fea0003800000 */
.L_x_1142:
[----:B------:R-:W-:Y:S02]  /*ccb0*/  IMAD.MOV.U32 R7, RZ, RZ, R40 ;  /* 0x000000ffff077224 */ /* 0x000fe400078e0028 */
[----:B------:R-:W-:-:S07]  /*ccc0*/  IMAD.MOV.U32 R31, RZ, RZ, R6 ;  /* 0x000000ffff1f7224 */ /* 0x000fce00078e0006 */
[----:B------:R-:W-:Y:S05]  /*ccd0*/  WARPSYNC.COLLECTIVE R34, `(.L_x_1143) ;  /* 0x0000000022087348 */ /* 0x000fea0003c00000 */
[----:B------:R0:W1:Y:S02]  /*cce0*/  SHFL.DOWN P4, R6, R7, R4, R33 ;  /* 0x0800000407067389 */ /* 0x0000640000080021 */
[----:B01----:R-:W-:Y:S05]  /*ccf0*/  ENDCOLLECTIVE ;  /* 0x000000000000791b */ /* 0x003fea0003800000 */
.L_x_1143:
[----:B------:R-:W-:Y:S05]  /*cd00*/  BRA `(.L_x_1144) ;  /* 0xffffff6c00e07947 */ /* 0x000fea000383ffff */
.L_x_985:
[----:B------:R-:W-:Y:S01]  /*cd10*/  BSSY B0, `(.L_x_1145) ;  /* 0x0000006000007945 */ /* 0x000fe20003800000 */
[----:B------:R-:W-:Y:S02]  /*cd20*/  IMAD.MOV.U32 R4, RZ, RZ, 0x4 ;  /* 0x00000004ff047424 */ /* 0x000fe400078e00ff */
[----:B------:R-:W-:-:S07]  /*cd30*/  IMAD.MOV.U32 R34, RZ, RZ, -0x1 ;  /* 0xffffffffff227424 */ /* 0x000fce00078e00ff */
[----:B0-----:R-:W-:Y:S05]  /*cd40*/  WARPSYNC.COLLECTIVE R34, `(.L_x_1146) ;  /* 0x0000000022087348 */ /* 0x001fea0003c00000 */
[----:B------:R1:W2:Y:S02]  /*cd50*/  SHFL.DOWN P4, R6, R7, R4, R33 ;  /* 0x0800000407067389 */ /* 0x0002a40000080021 */
[----:B012---:R-:W-:Y:S05]  /*cd60*/  ENDCOLLECTIVE ;  /* 0x000000000000791b */ /* 0x007fea0003800000 */
.L_x_1146:
[----:B------:R-:W-:Y:S05]  /*cd70*/  BSYNC B0 ;  /* 0x0000000000007941 */ /* 0x000fea0003800000 */
.L_x_1145:
[----:B------:R-:W-:Y:S05]  /*cd80*/  BRA `(.L_x_1147) ;  /* 0xffffff6c00e47947 */ /* 0x000fea000383ffff */
.L_x_986:
[----:B------:R-:W-:Y:S01]  /*cd90*/  BSSY B0, `(.L_x_1148) ;  /* 0x0000007000007945 */ /* 0x000fe20003800000 */
[----:B------:R-:W-:Y:S02]  /*cda0*/  IMAD.MOV.U32 R7, RZ, RZ, R41 ;  /* 0x000000ffff077224 */ /* 0x000fe400078e0029 */
[----:B------:R-:W-:Y:S02]  /*cdb0*/  IMAD.MOV.U32 R4, RZ, RZ, 0x8 ;  /* 0x00000008ff047424 */ /* 0x000fe400078e00ff */
[----:B------:R-:W-:-:S07]  /*cdc0*/  IMAD.MOV.U32 R34, RZ, RZ, -0x1 ;  /* 0xffffffffff227424 */ /* 0x000fce00078e00ff */
[----:B------:R-:W-:Y:S05]  /*cdd0*/  WARPSYNC.COLLECTIVE R34, `(.L_x_1149) ;  /* 0x0000000022087348 */ /* 0x000fea0003c00000 */
[----:B------:R0:W1:Y:S02]  /*cde0*/  SHFL.DOWN P4, R6, R7, R4, R33 ;  /* 0x0800000407067389 */ /* 0x0000640000080021 */
[----:B01----:R-:W-:Y:S05]  /*cdf0*/  ENDCOLLECTIVE ;  /* 0x000000000000791b */ /* 0x003fea0003800000 */
.L_x_1149:
[----:B------:R-:W-:Y:S05]  /*ce00*/  BSYNC B0 ;  /* 0x0000000000007941 */ /* 0x000fea0003800000 */
.L_x_1148:
[----:B------:R-:W-:Y:S02]  /*ce10*/  IMAD.MOV.U32 R7, RZ, RZ, R42 ;  /* 0x000000ffff077224 */ /* 0x000fe400078e002a */
[----:B------:R-:W-:Y:S02]  /*ce20*/  IMAD.MOV.U32 R4, RZ, RZ, 0x8 ;  /* 0x00000008ff047424 */ /* 0x000fe400078e00ff */
[----:B------:R-:W-:Y:S02]  /*ce30*/  IMAD.MOV.U32 R34, RZ, RZ, -0x1 ;  /* 0xffffffffff227424 */ /* 0x000fe400078e00ff */
[----:B------:R-:W-:-:S07]  /*ce40*/  IMAD.MOV.U32 R30, RZ, RZ, R6 ;  /* 0x000000ffff1e7224 */ /* 0x000fce00078e0006 */
[----:B------:R-:W-:Y:S05]  /*ce50*/  WARPSYNC.COLLECTIVE R34, `(.L_x_1150) ;  /* 0x0000000022087348 */ /* 0x000fea0003c00000 */
[----:B------:R0:W1:Y:S02]  /*ce60*/  SHFL.DOWN P4, R6, R7, R4, R33 ;  /* 0x0800000407067389 */ /* 0x0000640000080021 */
[----:B01----:R-:W-:Y:S05]  /*ce70*/  ENDCOLLECTIVE ;  /* 0x000000000000791b */ /* 0x003fea0003800000 */
.L_x_1150:
[----:B------:R-:W-:Y:S02]  /*ce80*/  IMAD.MOV.U32 R7, RZ, RZ, R40 ;  /* 0x000000ffff077224 */ /* 0x000fe400078e0028 */
[----:B------:R-:W-:-:S07]  /*ce90*/  IMAD.MOV.U32 R31, RZ, RZ, R6 ;  /* 0x000000ffff1f7224 */ /* 0x000fce00078e0006 */
[----:B------:R-:W-:Y:S05]  /*cea0*/  WARPSYNC.COLLECTIVE R34, `(.L_x_1151) ;  /* 0x0000000022087348 */ /* 0x000fea0003c00000 */
[----:B------:R0:W1:Y:S02]  /*ceb0*/  SHFL.DOWN P4, R6, R7, R4, R33 ;  /* 0x0800000407067389 */ /* 0x0000640000080021 */
[----:B01----:R-:W-:Y:S05]  /*cec0*/  ENDCOLLECTIVE ;  /* 0x000000000000791b */ /* 0x003fea0003800000 */
.L_x_1151:
[----:B------:R-:W-:Y:S05]  /*ced0*/  BRA `(.L_x_1152) ;  /* 0xffffff6c00b07947 */ /* 0x000fea000383ffff */
.L_x_987:
[----:B------:R-:W-:Y:S01]  /*cee0*/  BSSY B0, `(.L_x_1153) ;  /* 0x0000006000007945 */ /* 0x000fe20003800000 */
[----:B------:R-:W-:Y:S02]  /*cef0*/  IMAD.MOV.U32 R4, RZ, RZ, 0x8 ;  /* 0x00000008ff047424 */ /* 0x000fe400078e00ff */
[----:B------:R-:W-:-:S07]  /*cf00*/  IMAD.MOV.U32 R34, RZ, RZ, -0x1 ;  /* 0xffffffffff227424 */ /* 0x000fce00078e00ff */
[----:B0-----:R-:W-:Y:S05]  /*cf10*/  WARPSYNC.COLLECTIVE R34, `(.L_x_1154) ;  /* 0x0000000022087348 */ /* 0x001fea0003c00000 */
[----:B------:R1:W2:Y:S02]  /*cf20*/  SHFL.DOWN P4, R6, R7, R4, R33 ;  /* 0x0800000407067389 */ /* 0x0002a40000080021 */
[----:B012---:R-:W-:Y:S05]  /*cf30*/  ENDCOLLECTIVE ;  /* 0x000000000000791b */ /* 0x007fea0003800000 */
.L_x_1154:
[----:B------:R-:W-:Y:S05]  /*cf40*/  BSYNC B0 ;  /* 0x0000000000007941 */ /* 0x000fea0003800000 */
.L_x_1153:
[----:B------:R-:W-:Y:S05]  /*cf50*/  BRA `(.L_x_1155) ;  /* 0xffffff6c00b47947 */ /* 0x000fea000383ffff */
.L_x_988:
[----:B------:R-:W-:Y:S01]  /*cf60*/  BSSY B0, `(.L_x_1156) ;  /* 0x0000007000007945 */ /* 0x000fe20003800000 */
[----:B------:R-:W-:Y:S02]  /*cf70*/  IMAD.MOV.U32 R7, RZ, RZ, R41 ;  /* 0x000000ffff077224 */ /* 0x000fe400078e0029 */
[----:B------:R-:W-:Y:S02]  /*cf80*/  IMAD.MOV.U32 R4, RZ, RZ, 0x10 ;  /* 0x00000010ff047424 */ /* 0x000fe400078e00ff */
[----:B------:R-:W-:-:S07]  /*cf90*/  IMAD.MOV.U32 R34, RZ, RZ, -0x1 ;  /* 0xffffffffff227424 */ /* 0x000fce00078e00ff */
[----:B------:R-:W-:Y:S05]  /*cfa0*/  WARPSYNC.COLLECTIVE R34, `(.L_x_1157) ;  /* 0x0000000022087348 */ /* 0x000fea0003c00000 */
[----:B------:R0:W1:Y:S02]  /*cfb0*/  SHFL.DOWN P4, R6, R7, R4, R33 ;  /* 0x0800000407067389 */ /* 0x0000640000080021 */
[----:B01----:R-:W-:Y:S05]  /*cfc0*/  ENDCOLLECTIVE ;  /* 0x000000000000791b */ /* 0x003fea0003800000 */
.L_x_1157:
[----:B------:R-:W-:Y:S05]  /*cfd0*/  BSYNC B0 ;  /* 0x0000000000007941 */ /* 0x000fea0003800000 */
.L_x_1156:
[----:B------:R-:W-:Y:S02]  /*cfe0*/  IMAD.MOV.U32 R7, RZ, RZ, R42 ;  /* 0x000000ffff077224 */ /* 0x000fe400078e002a */
[----:B------:R-:W-:Y:S02]  /*cff0*/  IMAD.MOV.U32 R4, RZ, RZ, 0x10 ;  /* 0x00000010ff047424 */ /* 0x000fe400078e00ff */
[----:B------:R-:W-:Y:S02]  /*d000*/  IMAD.MOV.U32 R34, RZ, RZ, -0x1 ;  /* 0xffffffffff227424 */ /* 0x000fe400078e00ff */
[----:B------:R-:W-:-:S07]  /*d010*/  IMAD.MOV.U32 R48, RZ, RZ, R6 ;  /* 0x000000ffff307224 */ /* 0x000fce00078e0006 */
[----:B------:R-:W-:Y:S05]  /*d020*/  WARPSYNC.COLLECTIVE R34, `(.L_x_1158) ;  /* 0x0000000022087348 */ /* 0x000fea0003c00000 */
[----:B------:R0:W1:Y:S02]  /*d030*/  SHFL.DOWN P4, R6, R7, R4, R33 ;  /* 0x0800000407067389 */ /* 0x0000640000080021 */
[----:B01----:R-:W-:Y:S05]  /*d040*/  ENDCOLLECTIVE ;  /* 0x000000000000791b */ /* 0x003fea0003800000 */
.L_x_1158:
[----:B------:R-:W-:Y:S02]  /*d050*/  IMAD.MOV.U32 R7, RZ, RZ, R40 ;  /* 0x000000ffff077224 */ /* 0x000fe400078e0028 */
[----:B------:R-:W-:-:S07]  /*d060*/  IMAD.MOV.U32 R49, RZ, RZ, R6 ;  /* 0x000000ffff317224 */ /* 0x000fce00078e0006 */
[----:B------:R-:W-:Y:S05]  /*d070*/  WARPSYNC.COLLECTIVE R34, `(.L_x_1159) ;  /* 0x0000000022087348 */ /* 0x000fea0003c00000 */
[----:B------:R0:W1:Y:S02]  /*d080*/  SHFL.DOWN P4, R6, R7, R4, R33 ;  /* 0x0800000407067389 */ /* 0x0000640000080021 */
[----:B01----:R-:W-:Y:S05]  /*d090*/  ENDCOLLECTIVE ;  /* 0x000000000000791b */ /* 0x003fea0003800000 */
.L_x_1159:
[----:B------:R-:W-:Y:S05]  /*d0a0*/  BRA `(.L_x_1160) ;  /* 0xffffff6c00807947 */ /* 0x000fea000383ffff */
.L_x_989:
[----:B------:R-:W-:Y:S01]  /*d0b0*/  BSSY B0, `(.L_x_1161) ;  /* 0x0000006000007945 */ /* 0x000fe20003800000 */
[----:B------:R-:W-:Y:S02]  /*d0c0*/  IMAD.MOV.U32 R4, RZ, RZ, 0x10 ;  /* 0x00000010ff047424 */ /* 0x000fe400078e00ff */
[----:B------:R-:W-:-:S07]  /*d0d0*/  IMAD.MOV.U32 R34, RZ, RZ, -0x1 ;  /* 0xffffffffff227424 */ /* 0x000fce00078e00ff */
[----:B0-----:R-:W-:Y:S05]  /*d0e0*/  WARPSYNC.COLLECTIVE R34, `(.L_x_1162) ;  /* 0x0000000022087348 */ /* 0x001fea0003c00000 */
[----:B------:R1:W2:Y:S02]  /*d0f0*/  SHFL.DOWN P4, R6, R7, R4, R33 ;  /* 0x0800000407067389 */ /* 0x0002a40000080021 */
[----:B012---:R-:W-:Y:S05]  /*d100*/  ENDCOLLECTIVE ;  /* 0x000000000000791b */ /* 0x007fea0003800000 */
.L_x_1162:
[----:B------:R-:W-:Y:S05]  /*d110*/  BSYNC B0 ;  /* 0x0000000000007941 */ /* 0x000fea0003800000 */
.L_x_1161:
[----:B------:R-:W-:Y:S05]  /*d120*/  BRA `(.L_x_1163) ;  /* 0xffffff6c00907947 */ /* 0x000fea000383ffff */
.L_x_990:
[----:B------:R-:W-:Y:S01]  /*d130*/  BSSY B0, `(.L_x_1164) ;  /* 0x0000006000007945 */ /* 0x000fe20003800000 */
[----:B------:R-:W-:Y:S01]  /*d140*/  PLOP3.LUT P5, PT, P0, PT, PT, 0x80, 0x8 ;  /* 0x000000000008781c */ /* 0x000fe200007af070 */
[----:B------:R-:W-:-:S12]  /*d150*/  IMAD.MOV.U32 R34, RZ, RZ, -0x1 ;  /* 0xffffffffff227424 */ /* 0x000fd800078e00ff */
[----:B------:R-:W-:Y:S05]  /*d160*/  WARPSYNC.COLLECTIVE R34, `(.L_x_1165) ;  /* 0x0000000022087348 */ /* 0x000fea0003c00000 */
[----:B------:R-:W-:Y:S01]  /*d170*/  VOTE.ALL P5, P5 ;  /* 0x0000000000ff7806 */ /* 0x000fe200028a0000 */
[----:B------:R-:W-:-:S12]  /*d180*/  ENDCOLLECTIVE ;  /* 0x000000000000791b */ /* 0x000fd80003800000 */
.L_x_1165:
[----:B------:R-:W-:Y:S05]  /*d190*/  BSYNC B0 ;  /* 0x0000000000007941 */ /* 0x000fea0003800000 */
.L_x_1164:
[----:B------:R-:W-:Y:S01]  /*d1a0*/  PLOP3.LUT P0, PT, P5, PT, PT, 0x80, 0x8 ;  /* 0x000000000008781c */ /* 0x000fe20002f0f070 */
[----:B------:R-:W-:-:S12]  /*d1b0*/  BRA `(.L_x_1166) ;  /* 0xffffff6c008c7947 */ /* 0x000fd8000383ffff */
.L_x_992:
[----:B------:R-:W-:Y:S01]  /*d1c0*/  BSSY B0, `(.L_x_1167) ;  /* 0x0000006000007945 */ /* 0x000fe20003800000 */
[----:B------:R-:W-:Y:S01]  /*d1d0*/  PLOP3.LUT P4, PT, P0, PT, PT, 0x8, 0x80 ;  /* 0x000000000080781c */ /* 0x000fe2000078e170 */
[----:B------:R-:W-:-:S12]  /*d1e0*/  IMAD.MOV.U32 R34, RZ, RZ, -0x1 ;  /* 0xffffffffff227424 */ /* 0x000fd800078e00ff */
[----:B------:R-:W-:Y:S05]  /*d1f0*/  WARPSYNC.COLLECTIVE R34, `(.L_x_1168) ;  /* 0x0000000022087348 */ /* 0x000fea0003c00000 */
[----:B------:R-:W-:Y:S01]  /*d200*/  VOTE.ANY P4, P4 ;  /* 0x0000000000ff7806 */ /* 0x000fe20002080100 */
[----:B------:R-:W-:-:S12]  /*d210*/  ENDCOLLECTIVE ;  /* 0x000000000000791b */ /* 0x000fd80003800000 */
.L_x_1168:
[----:B------:R-:W-:Y:S05]  /*d220*/  BSYNC B0 ;  /* 0x0000000000007941 */ /* 0x000fea0003800000 */
.L_x_1167:
[----:B------:R-:W-:Y:S01]  /*d230*/  PLOP3.LUT P0, PT, P4, PT, PT, 0x80, 0x8 ;  /* 0x000000000008781c */ /* 0x000fe2000270f070 */
[----:B------:R-:W-:-:S12]  /*d240*/  BRA `(.L_x_1169) ;  /* 0xffffff6c00887947 */ /* 0x000fd8000383ffff */
.L_x_994:
[----:B------:R-:W-:Y:S01]  /*d250*/  BSSY B0, `(.L_x_1170) ;  /* 0x0000006000007945 */ /* 0x000fe20003800000 */
[----:B------:R-:W-:Y:S01]  /*d260*/  PLOP3.LUT P4, PT, P0, PT, PT, 0x8, 0x80 ;  /* 0x000000000080781c */ /* 0x000fe2000078e170 */
[----:B------:R-:W-:-:S12]  /*d270*/  IMAD.MOV.U32 R34, RZ, RZ, -0x1 ;  /* 0xffffffffff227424 */ /* 0x000fd800078e00ff */
[----:B------:R-:W-:Y:S05]  /*d280*/  WARPSYNC.COLLECTIVE R34, `(.L_x_1171) ;  /* 0x0000000022087348 */ /* 0x000fea0003c00000 */
[----:B------:R-:W-:Y:S01]  /*d290*/  VOTE.ANY R34, PT, P4 ;  /* 0x0000000000227806 */ /* 0x000fe200020e0100 */
[----:B------:R-:W-:Y:S06]  /*d2a0*/  ENDCOLLECTIVE ;  /* 0x000000000000791b */ /* 0x000fec0003800000 */
.L_x_1171:
[----:B------:R-:W-:Y:S05]  /*d2b0*/  BSYNC B0 ;  /* 0x0000000000007941 */ /* 0x000fea0003800000 */
.L_x_1170:
        /* <DEDUP_REMOVED lines=10> */
.L_x_1172:
[----:B------:R-:W-:Y:S02]  /*d360*/  IMAD.MOV.U32 R7, RZ, RZ, R51 ;  /* 0x000000ffff077224 */ /* 0x000fe400078e0033 */
[----:B------:R-:W-:-:S07]  /*d370*/  IMAD.MOV.U32 R53, RZ, RZ, R6 ;  /* 0x000000ffff357224 */ /* 0x000fce00078e0006 */
[----:B------:R-:W-:Y:S05]  /*d380*/  WARPSYNC.COLLECTIVE R34, `(.L_x_1173) ;  /* 0x0000000022087348 */ /* 0x000fea0003c00000 */
[----:B------:R0:W1:Y:S02]  /*d390*/  SHFL.DOWN P4, R6, R7, R4, R33 ;  /* 0x0800000407067389 */ /* 0x0000640000080021 */
[----:B01----:R-:W-:Y:S05]  /*d3a0*/  ENDCOLLECTIVE ;  /* 0x000000000000791b */ /* 0x003fea0003800000 */
.L_x_1173:
[----:B------:R-:W-:Y:S02]  /*d3b0*/  IMAD.MOV.U32 R7, RZ, RZ, R48 ;  /* 0x000000ffff077224 */ /* 0x000fe400078e0030 */
[----:B------:R-:W-:-:S07]  /*d3c0*/  IMAD.MOV.U32 R50, RZ, RZ, R6 ;  /* 0x000000ffff327224 */ /* 0x000fce00078e0006 */
[----:B------:R-:W-:Y:S05]  /*d3d0*/  WARPSYNC.COLLECTIVE R34, `(.L_x_1174) ;  /* 0x0000000022087348 */ /* 0x000fea0003c00000 */
[----:B------:R0:W1:Y:S02]  /*d3e0*/  SHFL.DOWN P4, R6, R7, R4, R33 ;  /* 0x0800000407067389 */ /* 0x0000640000080021 */
[----:B01----:R-:W-:Y:S05]  /*d3f0*/  ENDCOLLECTIVE ;  /* 0x000000000000791b */ /* 0x003fea0003800000 */
.L_x_1174:
[----:B------:R-:W-:Y:S01]  /*d400*/  IMAD.MOV.U32 R52, RZ, RZ, R6 ;  /* 0x000000ffff347224 */ /* 0x000fe200078e0006 */
[----:B------:R-:W-:Y:S06]  /*d410*/  BRA `(.L_x_1175) ;  /* 0xffffff6c00507947 */ /* 0x000fec000383ffff */
.L_x_995:
[----:B------:R-:W-:Y:S01]  /*d420*/  BSSY B0, `(.L_x_1176) ;  /* 0x0000006000007945 */ /* 0x000fe20003800000 */
[----:B------:R-:W-:Y:S02]  /*d430*/  IMAD.MOV.U32 R4, RZ, RZ, 0x1 ;  /* 0x00000001ff047424 */ /* 0x000fe400078e00ff */
[----:B------:R-:W-:-:S07]  /*d440*/  IMAD.MOV.U32 R34, RZ, RZ, -0x1 ;  /* 0xffffffffff227424 */ /* 0x000fce00078e00ff */
[----:B--23--:R-:W-:Y:S05]  /*d450*/  WARPSYNC.COLLECTIVE R34, `(.L_x_1177) ;  /* 0x0000000022087348 */ /* 0x00cfea0003c00000 */
[----:B------:R0:W1:Y:S02]  /*d460*/  SHFL.DOWN P4, R6, R7, R4, R33 ;  /* 0x0800000407067389 */ /* 0x0000640000080021 */
[----:B0123--:R-:W-:Y:S05]  /*d470*/  ENDCOLLECTIVE ;  /* 0x000000000000791b */ /* 0x00ffea0003800000 */
.L_x_1177:
[----:B------:R-:W-:Y:S05]  /*d480*/  BSYNC B0 ;  /* 0x0000000000007941 */ /* 0x000fea0003800000 */
.L_x_1176:
[----:B------:R-:W-:Y:S05]  /*d490*/  BRA `(.L_x_1178) ;  /* 0xffffff6c00487947 */ /* 0x000fea000383ffff */
.L_x_996:
[----:B------:R-:W-:Y:S01]  /*d4a0*/  BSSY B0, `(.L_x_1179) ;  /* 0x0000007000007945 */ /* 0x000fe20003800000 */
[----:B------:R-:W-:Y:S02]  /*d4b0*/  IMAD.MOV.U32 R7, RZ, RZ, R32 ;  /* 0x000000ffff077224 */ /* 0x000fe400078e0020 */
[----:B------:R-:W-:Y:S02]  /*d4c0*/  IMAD.MOV.U32 R4, RZ, RZ, 0x2 ;  /* 0x00000002ff047424 */ /* 0x000fe400078e00ff */
[----:B------:R-:W-:-:S07]  /*d4d0*/  IMAD.MOV.U32 R34, RZ, RZ, -0x1 ;  /* 0xffffffffff227424 */ /* 0x000fce00078e00ff */
[----:B------:R-:W-:Y:S05]  /*d4e0*/  WARPSYNC.COLLECTIVE R34, `(.L_x_1180) ;  /* 0x0000000022087348 */ /* 0x000fea0003c00000 */
[----:B------:R0:W1:Y:S02]  /*d4f0*/  SHFL.DOWN P4, R6, R7, R4, R33 ;  /* 0x0800000407067389 */ /* 0x0000640000080021 */
[----:B01----:R-:W-:Y:S05]  /*d500*/  ENDCOLLECTIVE ;  /* 0x000000000000791b */ /* 0x003fea0003800000 */
.L_x_1180:
[----:B------:R-:W-:Y:S05]  /*d510*/  BSYNC B0 ;  /* 0x0000000000007941 */ /* 0x000fea0003800000 */
.L_x_1179:
[----:B------:R-:W-:Y:S02]  /*d520*/  IMAD.MOV.U32 R7, RZ, RZ, R51 ;  /* 0x000000ffff077224 */ /* 0x000fe400078e0033 */
[----:B------:R-:W-:Y:S02]  /*d530*/  IMAD.MOV.U32 R4, RZ, RZ, 0x2 ;  /* 0x00000002ff047424 */ /* 0x000fe400078e00ff */
[----:B------:R-:W-:Y:S02]  /*d540*/  IMAD.MOV.U32 R34, RZ, RZ, -0x1 ;  /* 0xffffffffff227424 */ /* 0x000fe400078e00ff */
[----:B------:R-:W-:-:S07]  /*d550*/  IMAD.MOV.U32 R53, RZ, RZ, R6 ;  /* 0x000000ffff357224 */ /* 0x000fce00078e0006 */
[----:B------:R-:W-:Y:S05]  /*d560*/  WARPSYNC.COLLECTIVE R34, `(.L_x_1181) ;  /* 0x0000000022087348 */ /* 0x000fea0003c00000 */
[----:B------:R0:W1:Y:S02]  /*d570*/  SHFL.DOWN P4, R6, R7, R4, R33 ;  /* 0x0800000407067389 */ /* 0x0000640000080021 */
[----:B01----:R-:W-:Y:S05]  /*d580*/  ENDCOLLECTIVE ;  /* 0x000000000000791b */ /* 0x003fea0003800000 */
.L_x_1181:
[----:B------:R-:W-:Y:S02]  /*d590*/  IMAD.MOV.U32 R7, RZ, RZ, R48 ;  /* 0x000000ffff077224 */ /* 0x000fe400078e0030 */
[----:B------:R-:W-:-:S07]  /*d5a0*/  IMAD.MOV.U32 R50, RZ, RZ, R6 ;  /* 0x000000ffff327224 */ /* 0x000fce00078e0006 */
[----:B------:R-:W-:Y:S05]  /*d5b0*/  WARPSYNC.COLLECTIVE R34, `(.L_x_1182) ;  /* 0x0000000022087348 */ /* 0x000fea0003c00000 */
[----:B------:R0:W1:Y:S02]  /*d5c0*/  SHFL.DOWN P4, R6, R7, R4, R33 ;  /* 0x0800000407067389 */ /* 0x0000640000080021 */
[----:B01----:R-:W-:Y:S05]  /*d5d0*/  ENDCOLLECTIVE ;  /* 0x000000000000791b */ /* 0x003fea0003800000 */
.L_x_1182:
[----:B------:R-:W-:Y:S01]  /*d5e0*/  IMAD.MOV.U32 R52, RZ, RZ, R6 ;  /* 0x000000ffff347224 */ /* 0x000fe200078e0006 */
[----:B------:R-:W-:Y:S06]  /*d5f0*/  BRA `(.L_x_1183) ;  /* 0xffffff6c00187947 */ /* 0x000fec000383ffff */
.L_x_997:
[----:B------:R-:W-:Y:S01]  /*d600*/  BSSY B0, `(.L_x_1184) ;  /* 0x0000006000007945 */ /* 0x000fe20003800000 */
[----:B------:R-:W-:Y:S02]  /*d610*/  IMAD.MOV.U32 R4, RZ, RZ, 0x2 ;  /* 0x00000002ff047424 */ /* 0x000fe400078e00ff */
[----:B------:R-:W-:-:S07]  /*d620*/  IMAD.MOV.U32 R34, RZ, RZ, -0x1 ;  /* 0xffffffffff227424 */ /* 0x000fce00078e00ff */
[----:B--23--:R-:W-:Y:S05]  /*d630*/  WARPSYNC.COLLECTIVE R34, `(.L_x_1185) ;  /* 0x0000000022087348 */ /* 0x00cfea0003c00000 */
[----:B------:R0:W1:Y:S02]  /*d640*/  SHFL.DOWN P4, R6, R7, R4, R33 ;  /* 0x0800000407067389 */ /* 0x0000640000080021 */
[----:B0123--:R-:W-:Y:S05]  /*d650*/  ENDCOLLECTIVE ;  /* 0x000000000000791b */ /* 0x00ffea0003800000 */
.L_x_1185:
[----:B------:R-:W-:Y:S05]  /*d660*/  BSYNC B0 ;  /* 0x0000000000007941 */ /* 0x000fea0003800000 */
.L_x_1184:
[----:B------:R-:W-:Y:S05]  /*d670*/  BRA `(.L_x_1186) ;  /* 0xffffff6c00107947 */ /* 0x000fea000383ffff */
.L_x_998:
[----:B------:R-:W-:Y:S01]  /*d680*/  BSSY B0, `(.L_x_1187) ;  /* 0x0000007000007945 */ /* 0x000fe20003800000 */
[----:B------:R-:W-:Y:S02]  /*d690*/  IMAD.MOV.U32 R7, RZ, RZ, R32 ;  /* 0x000000ffff077224 */ /* 0x000fe400078e0020 */
[----:B------:R-:W-:Y:S02]  /*d6a0*/  IMAD.MOV.U32 R4, RZ, RZ, 0x4 ;  /* 0x00000004ff047424 */ /* 0x000fe400078e00ff */
[----:B------:R-:W-:-:S07]  /*d6b0*/  IMAD.MOV.U32 R34, RZ, RZ, -0x1 ;  /* 0xffffffffff227424 */ /* 0x000fce00078e00ff */
[----:B------:R-:W-:Y:S05]  /*d6c0*/  WARPSYNC.COLLECTIVE R34, `(.L_x_1188) ;  /* 0x0000000022087348 */ /* 0x000fea0003c00000 */
[----:B------:R0:W1:Y:S02]  /*d6d0*/  SHFL.DOWN P4, R6, R7, R4, R33 ;  /* 0x0800000407067389 */ /* 0x0000640000080021 */
[----:B01----:R-:W-:Y:S05]  /*d6e0*/  ENDCOLLECTIVE ;  /* 0x000000000000791b */ /* 0x003fea0003800000 */
.L_x_1188:
[----:B------:R-:W-:Y:S05]  /*d6f0*/  BSYNC B0 ;  /* 0x0000000000007941 */ /* 0x000fea0003800000 */
.L_x_1187:
[----:B------:R-:W-:Y:S02]  /*d700*/  IMAD.MOV.U32 R7, RZ, RZ, R51 ;  /* 0x000000ffff077224 */ /* 0x000fe400078e0033 */
[----:B------:R-:W-:Y:S02]  /*d710*/  IMAD.MOV.U32 R4, RZ, RZ, 0x4 ;  /* 0x00000004ff047424 */ /* 0x000fe400078e00ff */
[----:B------:R-:W-:Y:S02]  /*d720*/  IMAD.MOV.U32 R34, RZ, RZ, -0x1 ;  /* 0xffffffffff227424 */ /* 0x000fe400078e00ff */
[----:B------:R-:W-:-:S07]  /*d730*/  IMAD.MOV.U32 R53, RZ, RZ, R6 ;  /* 0x000000ffff357224 */ /* 0x000fce00078e0006 */
[----:B------:R-:W-:Y:S05]  /*d740*/  WARPSYNC.COLLECTIVE R34, `(.L_x_1189) ;  /* 0x0000000022087348 */ /* 0x000fea0003c00000 */
[----:B------:R0:W1:Y:S02]  /*d750*/  SHFL.DOWN P4, R6, R7, R4, R33 ;  /* 0x0800000407067389 */ /* 0x0000640000080021 */
[----:B01----:R-:W-:Y:S05]  /*d760*/  ENDCOLLECTIVE ;  /* 0x000000000000791b */ /* 0x003fea0003800000 */
.L_x_1189:
[----:B------:R-:W-:Y:S02]  /*d770*/  IMAD.MOV.U32 R7, RZ, RZ, R48 ;  /* 0x000000ffff077224 */ /* 0x000fe400078e0030 */
[----:B------:R-:W-:-:S07]  /*d780*/  IMAD.MOV.U32 R50, RZ, RZ, R6 ;  /* 0x000000ffff327224 */ /* 0x000fce00078e0006 */
[----:B------:R-:W-:Y:S05]  /*d790*/  WARPSYNC.COLLECTIVE R34, `(.L_x_1190) ;  /* 0x0000000022087348 */ /* 0x000fea0003c00000 */
[----:B------:R0:W1:Y:S02]  /*d7a0*/  SHFL.DOWN P4, R6, R7, R4, R33 ;  /* 0x0800000407067389 */ /* 0x0000640000080021 */
[----:B01----:R-:W-:Y:S05]  /*d7b0*/  ENDCOLLECTIVE ;  /* 0x000000000000791b */ /* 0x003fea0003800000 */
.L_x_1190:
[----:B------:R-:W-:Y:S01]  /*d7c0*/  IMAD.MOV.U32 R52, RZ, RZ, R6 ;  /* 0x000000ffff347224 */ /* 0x000fe200078e0006 */
[----:B------:R-:W-:Y:S06]  /*d7d0*/  BRA `(.L_x_1191) ;  /* 0xffffff6800e07947 */ /* 0x000fec000383ffff */
.L_x_999:
[----:B------:R-:W-:Y:S01]  /*d7e0*/  BSSY B0, `(.L_x_1192) ;  /* 0x0000006000007945 */ /* 0x000fe20003800000 */
[----:B------:R-:W-:Y:S02]  /*d7f0*/  IMAD.MOV.U32 R4, RZ, RZ, 0x4 ;  /* 0x00000004ff047424 */ /* 0x000fe400078e00ff */
[----:B------:R-:W-:-:S07]  /*d800*/  IMAD.MOV.U32 R34, RZ, RZ, -0x1 ;  /* 0xffffffffff227424 */ /* 0x000fce00078e00ff */
[----:B--23--:R-:W-:Y:S05]  /*d810*/  WARPSYNC.COLLECTIVE R34, `(.L_x_1193) ;  /* 0x0000000022087348 */ /* 0x00cfea0003c00000 */
[----:B------:R0:W1:Y:S02]  /*d820*/  SHFL.DOWN P4, R6, R7, R4, R33 ;  /* 0x0800000407067389 */ /* 0x0000640000080021 */
[----:B0123--:R-:W-:Y:S05]  /*d830*/  ENDCOLLECTIVE ;  /* 0x000000000000791b */ /* 0x00ffea0003800000 */
.L_x_1193:
[----:B------:R-:W-:Y:S05]  /*d840*/  BSYNC B0 ;  /* 0x0000000000007941 */ /* 0x000fea0003800000 */
.L_x_1192:
[----:B------:R-:W-:Y:S05]  /*d850*/  BRA `(.L_x_1194) ;  /* 0xffffff6800d87947 */ /* 0x000fea000383ffff */
.L_x_1000:
[----:B------:R-:W-:Y:S01]  /*d860*/  BSSY B0, `(.L_x_1195) ;  /* 0x0000007000007945 */ /* 0x000fe20003800000 */
[----:B------:R-:W-:Y:S02]  /*d870*/  IMAD.MOV.U32 R7, RZ, RZ, R32 ;  /* 0x000000ffff077224 */ /* 0x000fe400078e0020 */
[----:B------:R-:W-:Y:S02]  /*d880*/  IMAD.MOV.U32 R4, RZ, RZ, 0x8 ;  /* 0x00000008ff047424 */ /* 0x000fe400078e00ff */
[----:B------:R-:W-:-:S07]  /*d890*/  IMAD.MOV.U32 R34, RZ, RZ, -0x1 ;  /* 0xffffffffff227424 */ /* 0x000fce00078e00ff */
[----:B------:R-:W-:Y:S05]  /*d8a0*/  WARPSYNC.COLLECTIVE R34, `(.L_x_1196) ;  /* 0x0000000022087348 */ /* 0x000fea0003c00000 */
[----:B------:R0:W1:Y:S02]  /*d8b0*/  SHFL.DOWN P4, R6, R7, R4, R33 ;  /* 0x0800000407067389 */ /* 0x0000640000080021 */
[----:B01----:R-:W-:Y:S05]  /*d8c0*/  ENDCOLLECTIVE ;  /* 0x000000000000791b */ /* 0x003fea0003800000 */
.L_x_1196:
[----:B------:R-:W-:Y:S05]  /*d8d0*/  BSYNC B0 ;  /* 0x0000000000007941 */ /* 0x000fea0003800000 */
.L_x_1195:
[----:B------:R-:W-:Y:S02]  /*d8e0*/  IMAD.MOV.U32 R7, RZ, RZ, R51 ;  /* 0x000000ffff077224 */ /* 0x000fe400078e0033 */
[----:B------:R-:W-:Y:S02]  /*d8f0*/  IMAD.MOV.U32 R4, RZ, RZ, 0x8 ;  /* 0x00000008ff047424 */ /* 0x000fe400078e00ff */
[----:B------:R-:W-:Y:S02]  /*d900*/  IMAD.MOV.U32 R34, RZ, RZ, -0x1 ;  /* 0xffffffffff227424 */ /* 0x000fe400078e00ff */
[----:B------:R-:W-:-:S07]  /*d910*/  IMAD.MOV.U32 R53, RZ, RZ, R6 ;  /* 0x000000ffff357224 */ /* 0x000fce00078e0006 */
[----:B------:R-:W-:Y:S05]  /*d920*/  WARPSYNC.COLLECTIVE R34, `(.L_x_1197) ;  /* 0x0000000022087348 */ /* 0x000fea0003c00000 */
[----:B------:R0:W1:Y:S02]  /*d930*/  SHFL.DOWN P4, R6, R7, R4, R33 ;  /* 0x0800000407067389 */ /* 0x0000640000080021 */
[----:B01----:R-:W-:Y:S05]  /*d940*/  ENDCOLLECTIVE ;  /* 0x000000000000791b */ /* 0x003fea0003800000 */
.L_x_1197:
[----:B------:R-:W-:Y:S02]  /*d950*/  IMAD.MOV.U32 R7, RZ, RZ, R48 ;  /* 0x000000ffff077224 */ /* 0x000fe400078e0030 */
[----:B------:R-:W-:-:S07]  /*d960*/  IMAD.MOV.U32 R50, RZ, RZ, R6 ;  /* 0x000000ffff327224 */ /* 0x000fce00078e0006 */
[----:B------:R-:W-:Y:S05]  /*d970*/  WARPSYNC.COLLECTIVE R34, `(.L_x_1198) ;  /* 0x0000000022087348 */ /* 0x000fea0003c00000 */
[----:B------:R0:W1:Y:S02]  /*d980*/  SHFL.DOWN P4, R6, R7, R4, R33 ;  /* 0x0800000407067389 */ /* 0x0000640000080021 */
[----:B01----:R-:W-:Y:S05]  /*d990*/  ENDCOLLECTIVE ;  /* 0x000000000000791b */ /* 0x003fea0003800000 */
.L_x_1198:
[----:B------:R-:W-:Y:S01]  /*d9a0*/  IMAD.MOV.U32 R52, RZ, RZ, R6 ;  /* 0x000000ffff347224 */ /* 0x000fe200078e0006 */
[----:B------:R-:W-:Y:S06]  /*d9b0*/  BRA `(.L_x_1199) ;  /* 0xffffff6800a87947 */ /* 0x000fec000383ffff */
.L_x_1001:
[----:B------:R-:W-:Y:S01]  /*d9c0*/  BSSY B0, `(.L_x_1200) ;  /* 0x0000006000007945 */ /* 0x000fe20003800000 */
[----:B------:R-:W-:Y:S02]  /*d9d0*/  IMAD.MOV.U32 R4, RZ, RZ, 0x8 ;  /* 0x00000008ff047424 */ /* 0x000fe400078e00ff */
[----:B------:R-:W-:-:S07]  /*d9e0*/  IMAD.MOV.U32 R34, RZ, RZ, -0x1 ;  /* 0xffffffffff227424 */ /* 0x000fce00078e00ff */
[----:B--23--:R-:W-:Y:S05]  /*d9f0*/  WARPSYNC.COLLECTIVE R34, `(.L_x_1201) ;  /* 0x0000000022087348 */ /* 0x00cfea0003c00000 */
[----:B------:R0:W1:Y:S02]  /*da00*/  SHFL.DOWN P4, R6, R7, R4, R33 ;  /* 0x0800000407067389 */ /* 0x0000640000080021 */
[----:B0123--:R-:W-:Y:S05]  /*da10*/  ENDCOLLECTIVE ;  /* 0x000000000000791b */ /* 0x00ffea0003800000 */
.L_x_1201:
[----:B------:R-:W-:Y:S05]  /*da20*/  BSYNC B0 ;  /* 0x0000000000007941 */ /* 0x000fea0003800000 */
.L_x_1200:
[----:B------:R-:W-:Y:S05]  /*da30*/  BRA `(.L_x_1202) ;  /* 0xffffff6800a07947 */ /* 0x000fea000383ffff */
.L_x_1002:
[----:B------:R-:W-:Y:S01]  /*da40*/  BSSY B0, `(.L_x_1203) ;  /* 0x0000007000007945 */ /* 0x000fe20003800000 */
[----:B------:R-:W-:Y:S02]  /*da50*/  IMAD.MOV.U32 R7, RZ, RZ, R32 ;  /* 0x000000ffff077224 */ /* 0x000fe400078e0020 */
[----:B------:R-:W-:Y:S02]  /*da60*/  IMAD.MOV.U32 R4, RZ, RZ, 0x10 ;  /* 0x00000010ff047424 */ /* 0x000fe400078e00ff */
[----:B------:R-:W-:-:S07]  /*da70*/  IMAD.MOV.U32 R34, RZ, RZ, -0x1 ;  /* 0xffffffffff227424 */ /* 0x000fce00078e00ff */
[----:B------:R-:W-:Y:S05]  /*da80*/  WARPSYNC.COLLECTIVE R34, `(.L_x_1204) ;  /* 0x0000000022087348 */ /* 0x000fea0003c00000 */
[----:B------:R0:W1:Y:S02]  /*da90*/  SHFL.DOWN P4, R6, R7, R4, R33 ;  /* 0x0800000407067389 */ /* 0x0000640000080021 */
[----:B01----:R-:W-:Y:S05]  /*daa0*/  ENDCOLLECTIVE ;  /* 0x000000000000791b */ /* 0x003fea0003800000 */
.L_x_1204:
[----:B------:R-:W-:Y:S05]  /*dab0*/  BSYNC B0 ;  /* 0x0000000000007941 */ /* 0x000fea0003800000 */
.L_x_1203:
[----:B------:R-:W-:Y:S02]  /*dac0*/  IMAD.MOV.U32 R7, RZ, RZ, R51 ;  /* 0x000000ffff077224 */ /* 0x000fe400078e0033 */
[----:B------:R-:W-:Y:S02]  /*dad0*/  IMAD.MOV.U32 R4, RZ, RZ, 0x10 ;  /* 0x00000010ff047424 */ /* 0x000fe400078e00ff */
[----:B------:R-:W-:Y:S02]  /*dae0*/  IMAD.MOV.U32 R34, RZ, RZ, -0x1 ;  /* 0xffffffffff227424 */ /* 0x000fe400078e00ff */
[----:B------:R-:W-:-:S07]  /*daf0*/  IMAD.MOV.U32 R53, RZ, RZ, R6 ;  /* 0x000000ffff357224 */ /* 0x000fce00078e0006 */
[----:B------:R-:W-:Y:S05]  /*db00*/  WARPSYNC.COLLECTIVE R34, `(.L_x_1205) ;  /* 0x0000000022087348 */ /* 0x000fea0003c00000 */
[----:B------:R0:W1:Y:S02]  /*db10*/  SHFL.DOWN P4, R6, R7, R4, R33 ;  /* 0x0800000407067389 */ /* 0x0000640000080021 */
[----:B01----:R-:W-:Y:S05]  /*db20*/  ENDCOLLECTIVE ;  /* 0x000000000000791b */ /* 0x003fea0003800000 */
.L_x_1205:
[----:B------:R-:W-:Y:S02]  /*db30*/  IMAD.MOV.U32 R7, RZ, RZ, R48 ;  /* 0x000000ffff077224 */ /* 0x000fe400078e0030 */
[----:B------:R-:W-:-:S07]  /*db40*/  IMAD.MOV.U32 R50, RZ, RZ, R6 ;  /* 0x000000ffff327224 */ /* 0x000fce00078e0006 */
[----:B------:R-:W-:Y:S05]  /*db50*/  WARPSYNC.COLLECTIVE R34, `(.L_x_1206) ;  /* 0x0000000022087348 */ /* 0x000fea0003c00000 */
[----:B------:R0:W1:Y:S02]  /*db60*/  SHFL.DOWN P4, R6, R7, R4, R33 ;  /* 0x0800000407067389 */ /* 0x0000640000080021 */
[----:B01----:R-:W-:Y:S05]  /*db70*/  ENDCOLLECTIVE ;  /* 0x000000000000791b */ /* 0x003fea0003800000 */
.L_x_1206:
[----:B------:R-:W-:Y:S05]  /*db80*/  BRA `(.L_x_1207) ;  /* 0xffffff6800747947 */ /* 0x000fea000383ffff */
.L_x_1003:
[----:B------:R-:W-:Y:S01]  /*db90*/  BSSY B0, `(.L_x_1208) ;  /* 0x0000006000007945 */ /* 0x000fe20003800000 */
[----:B------:R-:W-:Y:S02]  /*dba0*/  IMAD.MOV.U32 R4, RZ, RZ, 0x10 ;  /* 0x00000010ff047424 */ /* 0x000fe400078e00ff */
[----:B------:R-:W-:-:S07]  /*dbb0*/  IMAD.MOV.U32 R34, RZ, RZ, -0x1 ;  /* 0xffffffffff227424 */ /* 0x000fce00078e00ff */
[----:B------:R-:W-:Y:S05]  /*dbc0*/  WARPSYNC.COLLECTIVE R34, `(.L_x_1209) ;  /* 0x0000000022087348 */ /* 0x000fea0003c00000 */
[----:B------:R0:W1:Y:S02]  /*dbd0*/  SHFL.DOWN P4, R6, R7, R4, R33 ;  /* 0x0800000407067389 */ /* 0x0000640000080021 */
[----:B01----:R-:W-:Y:S05]  /*dbe0*/  ENDCOLLECTIVE ;  /* 0x000000000000791b */ /* 0x003fea0003800000 */
.L_x_1209:
[----:B------:R-:W-:Y:S05]  /*dbf0*/  BSYNC B0 ;  /* 0x0000000000007941 */ /* 0x000fea0003800000 */
.L_x_1208:
[----:B------:R-:W-:Y:S05]  /*dc00*/  BRA `(.L_x_1210) ;  /* 0xffffff6800947947 */ /* 0x000fea000383ffff */
.L_x_1004:
[----:B------:R-:W-:Y:S01]  /*dc10*/  BSSY B0, `(.L_x_1211) ;  /* 0x0000006000007945 */ /* 0x000fe20003800000 */
[----:B------:R-:W-:Y:S01]  /*dc20*/  PLOP3.LUT P5, PT, P0, PT, PT, 0x80, 0x8 ;  /* 0x000000000008781c */ /* 0x000fe200007af070 */
[----:B------:R-:W-:-:S12]  /*dc30*/  IMAD.MOV.U32 R34, RZ, RZ, -0x1 ;  /* 0xffffffffff227424 */ /* 0x000fd800078e00ff */
[----:B------:R-:W-:Y:S05]  /*dc40*/  WARPSYNC.COLLECTIVE R34, `(.L_x_1212) ;  /* 0x0000000022087348 */ /* 0x000fea0003c00000 */
[----:B------:R-:W-:Y:S01]  /*dc50*/  VOTE.ALL P5, P5 ;  /* 0x0000000000ff7806 */ /* 0x000fe200028a0000 */
[----:B------:R-:W-:-:S12]  /*dc60*/  ENDCOLLECTIVE ;  /* 0x000000000000791b */ /* 0x000fd80003800000 */
.L_x_1212:
[----:B------:R-:W-:Y:S05]  /*dc70*/  BSYNC B0 ;  /* 0x0000000000007941 */ /* 0x000fea0003800000 */
.L_x_1211:
[----:B------:R-:W-:Y:S01]  /*dc80*/  PLOP3.LUT P0, PT, P5, PT, PT, 0x80, 0x8 ;  /* 0x000000000008781c */ /* 0x000fe20002f0f070 */
[----:B------:R-:W-:-:S12]  /*dc90*/  BRA `(.L_x_1213) ;  /* 0xffffff6800887947 */ /* 0x000fd8000383ffff */
.L_x_1062:
[----:B------:R-:W-:Y:S01]  /*dca0*/  BSSY B0, `(.L_x_1214) ;  /* 0x0000006000007945 */ /* 0x000fe20003800000 */
[----:B------:R-:W-:Y:S01]  /*dcb0*/  PLOP3.LUT P4, PT, P4, PT, PT, 0x8, 0x80 ;  /* 0x000000000080781c */ /* 0x000fe2000278e170 */
[----:B------:R-:W-:-:S12]  /*dcc0*/  IMAD.MOV.U32 R34, RZ, RZ, -0x1 ;  /* 0xffffffffff227424 */ /* 0x000fd800078e00ff */
[----:B--23--:R-:W-:Y:S05]  /*dcd0*/  WARPSYNC.COLLECTIVE R34, `(.L_x_1215) ;  /* 0x0000000022087348 */ /* 0x00cfea0003c00000 */
[----:B------:R-:W-:Y:S01]  /*dce0*/  VOTE.ANY P4, P4 ;  /* 0x0000000000ff7806 */ /* 0x000fe20002080100 */
[----:B--23--:R-:W-:-:S12]  /*dcf0*/  ENDCOLLECTIVE ;  /* 0x000000000000791b */ /* 0x00cfd80003800000 */
.L_x_1215:
[----:B------:R-:W-:Y:S05]  /*dd00*/  BSYNC B0 ;  /* 0x0000000000007941 */ /* 0x000fea0003800000 */
.L_x_1214:
[----:B------:R-:W-:Y:S05]  /*dd10*/  BRA `(.L_x_1216) ;  /* 0xffffffc400107947 */ /* 0x000fea000383ffff */
.L_x_1064:
[----:B------:R-:W0:Y:S01]  /*dd20*/  S2R R42, SR_GEMASK ;  /* 0x00000000002a7919 */ /* 0x000e220000003c00 */
[----:B------:R-:W-:Y:S01]  /*dd30*/  BSSY B0, `(.L_x_1217) ;  /* 0x0000006000007945 */ /* 0x000fe20003800000 */
[----:B------:R-:W-:Y:S01]  /*dd40*/  PLOP3.LUT P4, PT, P4, PT, PT, 0x8, 0x80 ;  /* 0x000000000080781c */ /* 0x000fe2000278e170 */
[----:B------:R-:W-:-:S12]  /*dd50*/  IMAD.MOV.U32 R34, RZ, RZ, -0x1 ;  /* 0xffffffffff227424 */ /* 0x000fd800078e00ff */
[----:B0-23--:R-:W-:Y:S05]  /*dd60*/  WARPSYNC.COLLECTIVE R34, `(.L_x_1218) ;  /* 0x0000000022087348 */ /* 0x00dfea0003c00000 */
[----:B------:R-:W-:Y:S01]  /*dd70*/  VOTE.ANY R34, PT, P4 ;  /* 0x0000000000227806 */ /* 0x000fe200020e0100 */
[----:B0-23--:R-:W-:Y:S06]  /*dd80*/  ENDCOLLECTIVE ;  /* 0x000000000000791b */ /* 0x00dfec0003800000 */
.L_x_1218:
[----:B------:R-:W-:Y:S05]  /*dd90*/  BSYNC B0 ;  /* 0x0000000000007941 */ /* 0x000fea0003800000 */
.L_x_1217:
        /* <DEDUP_REMOVED lines=10> */
.L_x_1219:
[----:B------:R-:W-:Y:S02]  /*de40*/  IMAD.MOV.U32 R7, RZ, RZ, R41 ;  /* 0x000000ffff077224 */ /* 0x000fe400078e0029 */
[----:B------:R-:W-:-:S07]  /*de50*/  IMAD.MOV.U32 R25, RZ, RZ, R6 ;  /* 0x000000ffff197224 */ /* 0x000fce00078e0006 */
[----:B------:R-:W-:Y:S05]  /*de60*/  WARPSYNC.COLLECTIVE R34, `(.L_x_1220) ;  /* 0x0000000022087348 */ /* 0x000fea0003c00000 */
[----:B------:R0:W1:Y:S02]  /*de70*/  SHFL.DOWN P4, R6, R7, R4, R33 ;  /* 0x0800000407067389 */ /* 0x0000640000080021 */
[----:B01----:R-:W-:Y:S05]  /*de80*/  ENDCOLLECTIVE ;  /* 0x000000000000791b */ /* 0x003fea0003800000 */
.L_x_1220:
[----:B------:R-:W-:Y:S02]  /*de90*/  IMAD.MOV.U32 R7, RZ, RZ, R38 ;  /* 0x000000ffff077224 */ /* 0x000fe400078e0026 */
[----:B------:R-:W-:-:S07]  /*dea0*/  IMAD.MOV.U32 R24, RZ, RZ, R6 ;  /* 0x000000ffff187224 */ /* 0x000fce00078e0006 */
[----:B------:R-:W-:Y:S05]  /*deb0*/  WARPSYNC.COLLECTIVE R34, `(.L_x_1221) ;  /* 0x0000000022087348 */ /* 0x000fea0003c00000 */
[----:B------:R0:W1:Y:S02]  /*dec0*/  SHFL.DOWN P4, R6, R7, R4, R33 ;  /* 0x0800000407067389 */ /* 0x0000640000080021 */
[----:B01----:R-:W-:Y:S05]  /*ded0*/  ENDCOLLECTIVE ;  /* 0x000000000000791b */ /* 0x003fea0003800000 */
.L_x_1221:
[----:B------:R-:W-:Y:S05]  /*dee0*/  BRA `(.L_x_1222) ;  /* 0xffffffc000dc7947 */ /* 0x000fea000383ffff */
.L_x_1065:
[----:B------:R-:W-:Y:S01]  /*def0*/  BSSY B0, `(.L_x_1223) ;  /* 0x0000006000007945 */ /* 0x000fe20003800000 */
[----:B------:R-:W-:Y:S02]  /*df00*/  IMAD.MOV.U32 R4, RZ, RZ, 0x1 ;  /* 0x00000001ff047424 */ /* 0x000fe400078e00ff */
[----:B------:R-:W-:-:S07]  /*df10*/  IMAD.MOV.U32 R34, RZ, RZ, -0x1 ;  /* 0xffffffffff227424 */ /* 0x000fce00078e00ff */
[----:B--23--:R-:W-:Y:S05]  /*df20*/  WARPSYNC.COLLECTIVE R34, `(.L_x_1224) ;  /* 0x0000000022087348 */ /* 0x00cfea0003c00000 */
[----:B------:R0:W1:Y:S02]  /*df30*/  SHFL.DOWN P4, R6, R7, R4, R33 ;  /* 0x0800000407067389 */ /* 0x0000640000080021 */
[----:B0123--:R-:W-:Y:S05]  /*df40*/  ENDCOLLECTIVE ;  /* 0x000000000000791b */ /* 0x00ffea0003800000 */
.L_x_1224:
[----:B------:R-:W-:Y:S05]  /*df50*/  BSYNC B0 ;  /* 0x0000000000007941 */ /* 0x000fea0003800000 */
.L_x_1223:
[----:B------:R-:W-:Y:S05]  /*df60*/  BRA `(.L_x_1225) ;  /* 0xffffffc000e07947 */ /* 0x000fea000383ffff */
.L_x_1066:
[----:B------:R-:W-:Y:S01]  /*df70*/  BSSY B0, `(.L_x_1226) ;  /* 0x0000007000007945 */ /* 0x000fe20003800000 */
[----:B------:R-:W-:Y:S02]  /*df80*/  IMAD.MOV.U32 R7, RZ, RZ, R40 ;  /* 0x000000ffff077224 */ /* 0x000fe400078e0028 */
[----:B------:R-:W-:Y:S02]  /*df90*/  IMAD.MOV.U32 R4, RZ, RZ, 0x2 ;  /* 0x00000002ff047424 */ /* 0x000fe400078e00ff */
[----:B------:R-:W-:-:S07]  /*dfa0*/  IMAD.MOV.U32 R34, RZ, RZ, -0x1 ;  /* 0xffffffffff227424 */ /* 0x000fce00078e00ff */
[----:B--23--:R-:W-:Y:S05]  /*dfb0*/  WARPSYNC.COLLECTIVE R34, `(.L_x_1227) ;  /* 0x0000000022087348 */ /* 0x00cfea0003c00000 */
[----:B------:R0:W1:Y:S02]  /*dfc0*/  SHFL.DOWN P4, R6, R7, R4, R33 ;  /* 0x0800000407067389 */ /* 0x0000640000080021 */
[----:B0123--:R-:W-:Y:S05]  /*dfd0*/  ENDCOLLECTIVE ;  /* 0x000000000000791b */ /* 0x00ffea0003800000 */
.L_x_1227:
[----:B------:R-:W-:Y:S05]  /*dfe0*/  BSYNC B0 ;  /* 0x0000000000007941 */ /* 0x000fea0003800000 */
.L_x_1226:
[----:B------:R-:W-:Y:S02]  /*dff0*/  IMAD.MOV.U32 R7, RZ, RZ, R41 ;  /* 0x000000ffff077224 */ /* 0x000fe400078e0029 */
[----:B------:R-:W-:Y:S02]  /*e000*/  IMAD.MOV.U32 R4, RZ, RZ, 0x2 ;  /* 0x00000002ff047424 */ /* 0x000fe400078e00ff */
[----:B------:R-:W-:Y:S02]  /*e010*/  IMAD.MOV.U32 R34, RZ, RZ, -0x1 ;  /* 0xffffffffff227424 */ /* 0x000fe400078e00ff */
[----:B------:R-:W-:-:S07]  /*e020*/  IMAD.MOV.U32 R25, RZ, RZ, R6 ;  /* 0x000000ffff197224 */ /* 0x000fce00078e0006 */
[----:B------:R-:W-:Y:S05]  /*e030*/  WARPSYNC.COLLECTIVE R34, `(.L_x_1228) ;  /* 0x0000000022087348 */ /* 0x000fea0003c00000 */
[----:B------:R0:W1:Y:S02]  /*e040*/  SHFL.DOWN P4, R6, R7, R4, R33 ;  /* 0x0800000407067389 */ /* 0x0000640000080021 */
[----:B01----:R-:W-:Y:S05]  /*e050*/  ENDCOLLECTIVE ;  /* 0x000000000000791b */ /* 0x003fea0003800000 */
.L_x_1228:
[----:B------:R-:W-:Y:S02]  /*e060*/  IMAD.MOV.U32 R7, RZ, RZ, R38 ;  /* 0x000000ffff077224 */ /* 0x000fe400078e0026 */
[----:B------:R-:W-:-:S07]  /*e070*/  IMAD.MOV.U32 R24, RZ, RZ, R6 ;  /* 0x000000ffff187224 */ /* 0x000fce00078e0006 */
[----:B------:R-:W-:Y:S05]  /*e080*/  WARPSYNC.COLLECTIVE R34, `(.L_x_1229) ;  /* 0x0000000022087348 */ /* 0x000fea0003c00000 */
[----:B------:R0:W1:Y:S02]  /*e090*/  SHFL.DOWN P4, R6, R7, R4, R33 ;  /* 0x0800000407067389 */ /* 0x0000640000080021 */
[----:B01----:R-:W-:Y:S05]  /*e0a0*/  ENDCOLLECTIVE ;  /* 0x000000000000791b */ /* 0x003fea0003800000 */
.L_x_1229:
[----:B------:R-:W-:Y:S05]  /*e0b0*/  BRA `(.L_x_1230) ;  /* 0xffffffc000a87947 */ /* 0x000fea000383ffff */
.L_x_1067:
[----:B------:R-:W-:Y:S01]  /*e0c0*/  BSSY B0, `(.L_x_1231) ;  /* 0x0000006000007945 */ /* 0x000fe20003800000 */
[----:B------:R-:W-:Y:S02]  /*e0d0*/  IMAD.MOV.U32 R4, RZ, RZ, 0x2 ;  /* 0x00000002ff047424 */ /* 0x000fe400078e00ff */
[----:B------:R-:W-:-:S07]  /*e0e0*/  IMAD.MOV.U32 R34, RZ, RZ, -0x1 ;  /* 0xffffffffff227424 */ /* 0x000fce00078e00ff */
[----:B--23--:R-:W-:Y:S05]  /*e0f0*/  WARPSYNC.COLLECTIVE R34, `(.L_x_1232) ;  /* 0x0000000022087348 */ /* 0x00cfea0003c00000 */
[----:B------:R0:W1:Y:S02]  /*e100*/  SHFL.DOWN P4, R6, R7, R4, R33 ;  /* 0x0800000407067389 */ /* 0x0000640000080021 */
[----:B0123--:R-:W-:Y:S05]  /*e110*/  ENDCOLLECTIVE ;  /* 0x000000000000791b */ /* 0x00ffea0003800000 */
.L_x_1232:
[----:B------:R-:W-:Y:S05]  /*e120*/  BSYNC B0 ;  /* 0x0000000000007941 */ /* 0x000fea0003800000 */
.L_x_1231:
[----:B------:R-:W-:Y:S05]  /*e130*/  BRA `(.L_x_1233) ;  /* 0xffffffc000ac7947 */ /* 0x000fea000383ffff */
.L_x_1068:
[----:B------:R-:W-:Y:S01]  /*e140*/  BSSY B0, `(.L_x_1234) ;  /* 0x0000007000007945 */ /* 0x000fe20003800000 */
[----:B------:R-:W-:Y:S02]  /*e150*/  IMAD.MOV.U32 R7, RZ, RZ, R40 ;  /* 0x000000ffff077224 */ /* 0x000fe400078e0028 */
[----:B------:R-:W-:Y:S02]  /*e160*/  IMAD.MOV.U32 R4, RZ, RZ, 0x4 ;  /* 0x00000004ff047424 */ /* 0x000fe400078e00ff */
[----:B------:R-:W-:-:S07]  /*e170*/  IMAD.MOV.U32 R34, RZ, RZ, -0x1 ;  /* 0xffffffffff227424 */ /* 0x000fce00078e00ff */
[----:B--23--:R-:W-:Y:S05]  /*e180*/  WARPSYNC.COLLECTIVE R34, `(.L_x_1235) ;  /* 0x0000000022087348 */ /* 0x00cfea0003c00000 */
[----:B------:R0:W1:Y:S02]  /*e190*/  SHFL.DOWN P4, R6, R7, R4, R33 ;  /* 0x0800000407067389 */ /* 0x0000640000080021 */
[----:B0123--:R-:W-:Y:S05]  /*e1a0*/  ENDCOLLECTIVE ;  /* 0x000000000000791b */ /* 0x00ffea0003800000 */
.L_x_1235:
[----:B------:R-:W-:Y:S05]  /*e1b0*/  BSYNC B0 ;  /* 0x0000000000007941 */ /* 0x000fea0003800000 */
.L_x_1234:
[----:B------:R-:W-:Y:S02]  /*e1c0*/  IMAD.MOV.U32 R7, RZ, RZ, R41 ;  /* 0x000000ffff077224 */ /* 0x000fe400078e0029 */
[----:B------:R-:W-:Y:S02]  /*e1d0*/  IMAD.MOV.U32 R4, RZ, RZ, 0x4 ;  /* 0x00000004ff047424 */ /* 0x000fe400078e00ff */
[----:B------:R-:W-:Y:S02]  /*e1e0*/  IMAD.MOV.U32 R34, RZ, RZ, -0x1 ;  /* 0xffffffffff227424 */ /* 0x000fe400078e00ff */
[----:B------:R-:W-:-:S07]  /*e1f0*/  IMAD.MOV.U32 R25, RZ, RZ, R6 ;  /* 0x000000ffff197224 */ /* 0x000fce00078e0006 */
[----:B------:R-:W-:Y:S05]  /*e200*/  WARPSYNC.COLLECTIVE R34, `(.L_x_1236) ;  /* 0x0000000022087348 */ /* 0x000fea0003c00000 */
[----:B------:R0:W1:Y:S02]  /*e210*/  SHFL.DOWN P4, R6, R7, R4, R33 ;  /* 0x0800000407067389 */ /* 0x0000640000080021 */
[----:B01----:R-:W-:Y:S05]  /*e220*/  ENDCOLLECTIVE ;  /* 0x000000000000791b */ /* 0x003fea0003800000 */
.L_x_1236:
[----:B------:R-:W-:Y:S02]  /*e230*/  IMAD.MOV.U32 R7, RZ, RZ, R38 ;  /* 0x000000ffff077224 */ /* 0x000fe400078e0026 */
[----:B------:R-:W-:-:S07]  /*e240*/  IMAD.MOV.U32 R24, RZ, RZ, R6 ;  /* 0x000000ffff187224 */ /* 0x000fce00078e0006 */
[----:B------:R-:W-:Y:S05]  /*e250*/  WARPSYNC.COLLECTIVE R34, `(.L_x_1237) ;  /* 0x0000000022087348 */ /* 0x000fea0003c00000 */
[----:B------:R0:W1:Y:S02]  /*e260*/  SHFL.DOWN P4, R6, R7, R4, R33 ;  /* 0x0800000407067389 */ /* 0x0000640000080021 */
[----:B01----:R-:W-:Y:S05]  /*e270*/  ENDCOLLECTIVE ;  /* 0x000000000000791b */ /* 0x003fea0003800000 */
.L_x_1237:
[----:B------:R-:W-:Y:S05]  /*e280*/  BRA `(.L_x_1238) ;  /* 0xffffffc000787947 */ /* 0x000fea000383ffff */
.L_x_1069:
[----:B------:R-:W-:Y:S01]  /*e290*/  BSSY B0, `(.L_x_1239) ;  /* 0x0000006000007945 */ /* 0x000fe20003800000 */
[----:B------:R-:W-:Y:S02]  /*e2a0*/  IMAD.MOV.U32 R4, RZ, RZ, 0x4 ;  /* 0x00000004ff047424 */ /* 0x000fe400078e00ff */
[----:B------:R-:W-:-:S07]  /*e2b0*/  IMAD.MOV.U32 R34, RZ, RZ, -0x1 ;  /* 0xffffffffff227424 */ /* 0x000fce00078e00ff */
[----:B--23--:R-:W-:Y:S05]  /*e2c0*/  WARPSYNC.COLLECTIVE R34, `(.L_x_1240) ;  /* 0x0000000022087348 */ /* 0x00cfea0003c00000 */
[----:B------:R0:W1:Y:S02]  /*e2d0*/  SHFL.DOWN P4, R6, R7, R4, R33 ;  /* 0x0800000407067389 */ /* 0x0000640000080021 */
[----:B0123--:R-:W-:Y:S05]  /*e2e0*/  ENDCOLLECTIVE ;  /* 0x000000000000791b */ /* 0x00ffea0003800000 */
.L_x_1240:
[----:B------:R-:W-:Y:S05]  /*e2f0*/  BSYNC B0 ;  /* 0x0000000000007941 */ /* 0x000fea0003800000 */
.L_x_1239:
[----:B------:R-:W-:Y:S05]  /*e300*/  BRA `(.L_x_1241) ;  /* 0xffffffc0007c7947 */ /* 0x000fea000383ffff */
.L_x_1070:
[----:B------:R-:W-:Y:S01]  /*e310*/  BSSY B0, `(.L_x_1242) ;  /* 0x0000007000007945 */ /* 0x000fe20003800000 */
[----:B------:R-:W-:Y:S02]  /*e320*/  IMAD.MOV.U32 R7, RZ, RZ, R40 ;  /* 0x000000ffff077224 */ /* 0x000fe400078e0028 */
[----:B------:R-:W-:Y:S02]  /*e330*/  IMAD.MOV.U32 R4, RZ, RZ, 0x8 ;  /* 0x00000008ff047424 */ /* 0x000fe400078e00ff */
[----:B------:R-:W-:-:S07]  /*e340*/  IMAD.MOV.U32 R34, RZ, RZ, -0x1 ;  /* 0xffffffffff227424 */ /* 0x000fce00078e00ff */
[----:B--23--:R-:W-:Y:S05]  /*e350*/  WARPSYNC.COLLECTIVE R34, `(.L_x_1243) ;  /* 0x0000000022087348 */ /* 0x00cfea0003c00000 */
[----:B------:R0:W1:Y:S02]  /*e360*/  SHFL.DOWN P4, R6, R7, R4, R33 ;  /* 0x0800000407067389 */ /* 0x0000640000080021 */
[----:B0123--:R-:W-:Y:S05]  /*e370*/  ENDCOLLECTIVE ;  /* 0x000000000000791b */ /* 0x00ffea0003800000 */
.L_x_1243:
[----:B------:R-:W-:Y:S05]  /*e380*/  BSYNC B0 ;  /* 0x0000000000007941 */ /* 0x000fea0003800000 */
.L_x_1242:
[----:B------:R-:W-:Y:S02]  /*e390*/  IMAD.MOV.U32 R7, RZ, RZ, R41 ;  /* 0x000000ffff077224 */ /* 0x000fe400078e0029 */
[----:B------:R-:W-:Y:S02]  /*e3a0*/  IMAD.MOV.U32 R4, RZ, RZ, 0x8 ;  /* 0x00000008ff047424 */ /* 0x000fe400078e00ff */
[----:B------:R-:W-:Y:S02]  /*e3b0*/  IMAD.MOV.U32 R34, RZ, RZ, -0x1 ;  /* 0xffffffffff227424 */ /* 0x000fe400078e00ff */
[----:B------:R-:W-:-:S07]  /*e3c0*/  IMAD.MOV.U32 R25, RZ, RZ, R6 ;  /* 0x000000ffff197224 */ /* 0x000fce00078e0006 */
[----:B------:R-:W-:Y:S05]  /*e3d0*/  WARPSYNC.COLLECTIVE R34, `(.L_x_1244) ;  /* 0x0000000022087348 */ /* 0x000fea0003c00000 */
[----:B------:R0:W1:Y:S02]  /*e3e0*/  SHFL.DOWN P4, R6, R7, R4, R33 ;  /* 0x0800000407067389 */ /* 0x0000640000080021 */
[----:B01----:R-:W-:Y:S05]  /*e3f0*/  ENDCOLLECTIVE ;  /* 0x000000000000791b */ /* 0x003fea0003800000 */
.L_x_1244:
[----:B------:R-:W-:Y:S02]  /*e400*/  IMAD.MOV.U32 R7, RZ, RZ, R38 ;  /* 0x000000ffff077224 */ /* 0x000fe400078e0026 */
[----:B------:R-:W-:-:S07]  /*e410*/  IMAD.MOV.U32 R24, RZ, RZ, R6 ;  /* 0x000000ffff187224 */ /* 0x000fce00078e0006 */
[----:B------:R-:W-:Y:S05]  /*e420*/  WARPSYNC.COLLECTIVE R34, `(.L_x_1245) ;  /* 0x0000000022087348 */ /* 0x000fea0003c00000 */
[----:B------:R0:W1:Y:S02]  /*e430*/  SHFL.DOWN P4, R6, R7, R4, R33 ;  /* 0x0800000407067389 */ /* 0x0000640000080021 */
[----:B01----:R-:W-:Y:S05]  /*e440*/  ENDCOLLECTIVE ;  /* 0x000000000000791b */ /* 0x003fea0003800000 */
.L_x_1245:
[----:B------:R-:W-:Y:S05]  /*e450*/  BRA `(.L_x_1246) ;  /* 0xffffffc000487947 */ /* 0x000fea000383ffff */
.L_x_1071:
[----:B------:R-:W-:Y:S01]  /*e460*/  BSSY B0, `(.L_x_1247) ;  /* 0x0000006000007945 */ /* 0x000fe20003800000 */
[----:B------:R-:W-:Y:S02]  /*e470*/  IMAD.MOV.U32 R4, RZ, RZ, 0x8 ;  /* 0x00000008ff047424 */ /* 0x000fe400078e00ff */
[----:B------:R-:W-:-:S07]  /*e480*/  IMAD.MOV.U32 R34, RZ, RZ, -0x1 ;  /* 0xffffffffff227424 */ /* 0x000fce00078e00ff */
[----:B--23--:R-:W-:Y:S05]  /*e490*/  WARPSYNC.COLLECTIVE R34, `(.L_x_1248) ;  /* 0x0000000022087348 */ /* 0x00cfea0003c00000 */
[----:B------:R0:W1:Y:S02]  /*e4a0*/  SHFL.DOWN P4, R6, R7, R4, R33 ;  /* 0x0800000407067389 */ /* 0x0000640000080021 */
[----:B0123--:R-:W-:Y:S05]  /*e4b0*/  ENDCOLLECTIVE ;  /* 0x000000000000791b */ /* 0x00ffea0003800000 */
.L_x_1248:
[----:B------:R-:W-:Y:S05]  /*e4c0*/  BSYNC B0 ;  /* 0x0000000000007941 */ /* 0x000fea0003800000 */
.L_x_1247:
[----:B------:R-:W-:Y:S05]  /*e4d0*/  BRA `(.L_x_1249) ;  /* 0xffffffc0004c7947 */ /* 0x000fea000383ffff */
.L_x_1072:
[----:B------:R-:W-:Y:S01]  /*e4e0*/  BSSY B0, `(.L_x_1250) ;  /* 0x0000007000007945 */ /* 0x000fe20003800000 */
[----:B------:R-:W-:Y:S02]  /*e4f0*/  IMAD.MOV.U32 R7, RZ, RZ, R40 ;  /* 0x000000ffff077224 */ /* 0x000fe400078e0028 */
[----:B------:R-:W-:Y:S02]  /*e500*/  IMAD.MOV.U32 R4, RZ, RZ, 0x10 ;  /* 0x00000010ff047424 */ /* 0x000fe400078e00ff */
[----:B------:R-:W-:-:S07]  /*e510*/  IMAD.MOV.U32 R34, RZ, RZ, -0x1 ;  /* 0xffffffffff227424 */ /* 0x000fce00078e00ff */
[----:B--23--:R-:W-:Y:S05]  /*e520*/  WARPSYNC.COLLECTIVE R34, `(.L_x_1251) ;  /* 0x0000000022087348 */ /* 0x00cfea0003c00000 */
[----:B------:R0:W1:Y:S02]  /*e530*/  SHFL.DOWN P4, R6, R7, R4, R33 ;  /* 0x0800000407067389 */ /* 0x0000640000080021 */
[----:B0123--:R-:W-:Y:S05]  /*e540*/  ENDCOLLECTIVE ;  /* 0x000000000000791b */ /* 0x00ffea0003800000 */
.L_x_1251:
[----:B------:R-:W-:Y:S05]  /*e550*/  BSYNC B0 ;  /* 0x0000000000007941 */ /* 0x000fea0003800000 */
.L_x_1250:
[----:B------:R-:W-:Y:S02]  /*e560*/  IMAD.MOV.U32 R7, RZ, RZ, R41 ;  /* 0x000000ffff077224 */ /* 0x000fe400078e0029 */
[----:B------:R-:W-:Y:S02]  /*e570*/  IMAD.MOV.U32 R4, RZ, RZ, 0x10 ;  /* 0x00000010ff047424 */ /* 0x000fe400078e00ff */
[----:B------:R-:W-:Y:S02]  /*e580*/  IMAD.MOV.U32 R34, RZ, RZ, -0x1 ;  /* 0xffffffffff227424 */ /* 0x000fe400078e00ff */
[----:B------:R-:W-:-:S07]  /*e590*/  IMAD.MOV.U32 R47, RZ, RZ, R6 ;  /* 0x000000ffff2f7224 */ /* 0x000fce00078e0006 */
[----:B------:R-:W-:Y:S05]  /*e5a0*/  WARPSYNC.COLLECTIVE R34, `(.L_x_1252) ;  /* 0x0000000022087348 */ /* 0x000fea0003c00000 */
[----:B------:R0:W1:Y:S02]  /*e5b0*/  SHFL.DOWN P4, R6, R7, R4, R33 ;  /* 0x0800000407067389 */ /* 0x0000640000080021 */
[----:B01----:R-:W-:Y:S05]  /*e5c0*/  ENDCOLLECTIVE ;  /* 0x000000000000791b */ /* 0x003fea0003800000 */
.L_x_1252:
[----:B------:R-:W-:Y:S02]  /*e5d0*/  IMAD.MOV.U32 R7, RZ, RZ, R38 ;  /* 0x000000ffff077224 */ /* 0x000fe400078e0026 */
[----:B------:R-:W-:-:S07]  /*e5e0*/  IMAD.MOV.U32 R46, RZ, RZ, R6 ;  /* 0x000000ffff2e7224 */ /* 0x000fce00078e0006 */
[----:B------:R-:W-:Y:S05]  /*e5f0*/  WARPSYNC.COLLECTIVE R34, `(.L_x_1253) ;  /* 0x0000000022087348 */ /* 0x000fea0003c00000 */
[----:B------:R0:W1:Y:S02]  /*e600*/  SHFL.DOWN P4, R6, R7, R4, R33 ;  /* 0x0800000407067389 */ /* 0x0000640000080021 */
[----:B01----:R-:W-:Y:S05]  /*e610*/  ENDCOLLECTIVE ;  /* 0x000000000000791b */ /* 0x003fea0003800000 */
.L_x_1253:
[----:B------:R-:W-:Y:S05]  /*e620*/  BRA `(.L_x_1254) ;  /* 0xffffffc000187947 */ /* 0x000fea000383ffff */
.L_x_1073:
[----:B------:R-:W-:Y:S01]  /*e630*/  BSSY B0, `(.L_x_1255) ;  /* 0x0000006000007945 */ /* 0x000fe20003800000 */
[----:B------:R-:W-:Y:S02]  /*e640*/  IMAD.MOV.U32 R4, RZ, RZ, 0x10 ;  /* 0x00000010ff047424 */ /* 0x000fe400078e00ff */
[----:B------:R-:W-:-:S07]  /*e650*/  IMAD.MOV.U32 R34, RZ, RZ, -0x1 ;  /* 0xffffffffff227424 */ /* 0x000fce00078e00ff */
[----:B--23--:R-:W-:Y:S05]  /*e660*/  WARPSYNC.COLLECTIVE R34, `(.L_x_1256) ;  /* 0x0000000022087348 */ /* 0x00cfea0003c00000 */
[----:B------:R0:W1:Y:S02]  /*e670*/  SHFL.DOWN P4, R6, R7, R4, R33 ;  /* 0x0800000407067389 */ /* 0x0000640000080021 */
[----:B0123--:R-:W-:Y:S05]  /*e680*/  ENDCOLLECTIVE ;  /* 0x000000000000791b */ /* 0x00ffea0003800000 */
.L_x_1256:
[----:B------:R-:W-:Y:S05]  /*e690*/  BSYNC B0 ;  /* 0x0000000000007941 */ /* 0x000fea0003800000 */
.L_x_1255:
[----:B------:R-:W-:Y:S05]  /*e6a0*/  BRA `(.L_x_1257) ;  /* 0xffffffc000387947 */ /* 0x000fea000383ffff */
.L_x_1074:
[----:B------:R-:W-:Y:S01]  /*e6b0*/  BSSY B0, `(.L_x_1258) ;  /* 0x0000005000007945 */ /* 0x000fe20003800000 */
[----:B------:R-:W-:-:S07]  /*e6c0*/  IMAD.MOV.U32 R34, RZ, RZ, -0x1 ;  /* 0xffffffffff227424 */ /* 0x000fce00078e00ff */
[----:B--23--:R-:W-:Y:S05]  /*e6d0*/  WARPSYNC.COLLECTIVE R34, `(.L_x_1259) ;  /* 0x0000000022087348 */ /* 0x00cfea0003c00000 */
[----:B------:R-:W-:Y:S01]  /*e6e0*/  VOTE.ALL P5, P5 ;  /* 0x0000000000ff7806 */ /* 0x000fe200028a0000 */
[----:B--23--:R-:W-:-:S12]  /*e6f0*/  ENDCOLLECTIVE ;  /* 0x000000000000791b */ /* 0x00cfd80003800000 */
.L_x_1259:
[----:B------:R-:W-:Y:S05]  /*e700*/  BSYNC B0 ;  /* 0x0000000000007941 */ /* 0x000fea0003800000 */
.L_x_1258:
[----:B------:R-:W-:Y:S05]  /*e710*/  BRA `(.L_x_1260) ;  /* 0xffffffc000307947 */ /* 0x000fea000383ffff */
.L_x_1076:
[----:B------:R-:W-:Y:S01]  /*e720*/  BSSY B0, `(.L_x_1261) ;  /* 0x0000006000007945 */ /* 0x000fe20003800000 */
[----:B------:R-:W-:Y:S01]  /*e730*/  PLOP3.LUT P4, PT, P4, PT, PT, 0x8, 0x80 ;  /* 0x000000000080781c */ /* 0x000fe2000278e170 */
[----:B------:R-:W-:-:S12]  /*e740*/  IMAD.MOV.U32 R34, RZ, RZ, -0x1 ;  /* 0xffffffffff227424 */ /* 0x000fd800078e00ff */
[----:B--23--:R-:W-:Y:S05]  /*e750*/  WARPSYNC.COLLECTIVE R34, `(.L_x_1262) ;  /* 0x0000000022087348 */ /* 0x00cfea0003c00000 */
[----:B------:R-:W-:Y:S01]  /*e760*/  VOTE.ANY P4, P4 ;  /* 0x0000000000ff7806 */ /* 0x000fe20002080100 */
[----:B--23--:R-:W-:-:S12]  /*e770*/  ENDCOLLECTIVE ;  /* 0x000000000000791b */ /* 0x00cfd80003800000 */
.L_x_1262:
[----:B------:R-:W-:Y:S05]  /*e780*/  BSYNC B0 ;  /* 0x0000000000007941 */ /* 0x000fea0003800000 */
.L_x_1261:
[----:B------:R-:W-:Y:S05]  /*e790*/  BRA `(.L_x_1263) ;  /* 0xffffffc000307947 */ /* 0x000fea000383ffff */
.L_x_1078:
[----:B------:R-:W-:Y:S01]  /*e7a0*/  BSSY B0, `(.L_x_1264) ;  /* 0x0000006000007945 */ /* 0x000fe20003800000 */
[----:B------:R-:W-:Y:S01]  /*e7b0*/  PLOP3.LUT P4, PT, P4, PT, PT, 0x8, 0x80 ;  /* 0x000000000080781c */ /* 0x000fe2000278e170 */
[----:B------:R-:W-:-:S12]  /*e7c0*/  IMAD.MOV.U32 R34, RZ, RZ, -0x1 ;  /* 0xffffffffff227424 */ /* 0x000fd800078e00ff */
[----:B--23--:R-:W-:Y:S05]  /*e7d0*/  WARPSYNC.COLLECTIVE R34, `(.L_x_1265) ;  /* 0x0000000022087348 */ /* 0x00cfea0003c00000 */
[----:B------:R-:W-:Y:S01]  /*e7e0*/  VOTE.ANY R34, PT, P4 ;  /* 0x0000000000227806 */ /* 0x000fe200020e0100 */
[----:B--23--:R-:W-:Y:S06]  /*e7f0*/  ENDCOLLECTIVE ;  /* 0x000000000000791b */ /* 0x00cfec0003800000 */
.L_x_1265:
[----:B------:R-:W-:Y:S05]  /*e800*/  BSYNC B0 ;  /* 0x0000000000007941 */ /* 0x000fea0003800000 */
.L_x_1264:
        /* <DEDUP_REMOVED lines=10> */
.L_x_1266:
[----:B------:R-:W-:Y:S02]  /*e8b0*/  IMAD.MOV.U32 R7, RZ, RZ, R32 ;  /* 0x000000ffff077224 */ /* 0x000fe400078e0020 */
[----:B------:R-:W-:-:S07]  /*e8c0*/  IMAD.MOV.U32 R48, RZ, RZ, R6 ;  /* 0x000000ffff307224 */ /* 0x000fce00078e0006 */
[----:B------:R-:W-:Y:S05]  /*e8d0*/  WARPSYNC.COLLECTIVE R34, `(.L_x_1267) ;  /* 0x0000000022087348 */ /* 0x000fea0003c00000 */
[----:B------:R0:W1:Y:S02]  /*e8e0*/  SHFL.DOWN P4, R6, R7, R4, R33 ;  /* 0x0800000407067389 */ /* 0x0000640000080021 */
[----:B01----:R-:W-:Y:S05]  /*e8f0*/  ENDCOLLECTIVE ;  /* 0x000000000000791b */ /* 0x003fea0003800000 */
.L_x_1267:
[----:B------:R-:W-:Y:S02]  /*e900*/  IMAD.MOV.U32 R7, RZ, RZ, R46 ;  /* 0x000000ffff077224 */ /* 0x000fe400078e002e */
[----:B------:R-:W-:-:S07]  /*e910*/  IMAD.MOV.U32 R51, RZ, RZ, R6 ;  /* 0x000000ffff337224 */ /* 0x000fce00078e0006 */
[----:B------:R-:W-:Y:S05]  /*e920*/  WARPSYNC.COLLECTIVE R34, `(.L_x_1268) ;  /* 0x0000000022087348 */ /* 0x000fea0003c00000 */
[----:B------:R0:W1:Y:S02]  /*e930*/  SHFL.DOWN P4, R6, R7, R4, R33 ;  /* 0x0800000407067389 */ /* 0x0000640000080021 */
[----:B01----:R-:W-:Y:S05]  /*e940*/  ENDCOLLECTIVE ;  /* 0x000000000000791b */ /* 0x003fea0003800000 */
.L_x_1268:
[----:B------:R-:W-:Y:S05]  /*e950*/  BRA `(.L_x_1269) ;  /* 0xffffffbc00fc7947 */ /* 0x000fea000383ffff */
.L_x_1079:
[----:B------:R-:W-:Y:S01]  /*e960*/  BSSY B0, `(.L_x_1270) ;  /* 0x0000006000007945 */ /* 0x000fe20003800000 */
[----:B------:R-:W-:Y:S02]  /*e970*/  IMAD.MOV.U32 R4, RZ, RZ, 0x1 ;  /* 0x00000001ff047424 */ /* 0x000fe400078e00ff */
[----:B------:R-:W-:-:S07]  /*e980*/  IMAD.MOV.U32 R34, RZ, RZ, -0x1 ;  /* 0xffffffffff227424 */ /* 0x000fce00078e00ff */
[----:B--23--:R-:W-:Y:S05]  /*e990*/  WARPSYNC.COLLECTIVE R34, `(.L_x_1271) ;  /* 0x0000000022087348 */ /* 0x00cfea0003c00000 */
[----:B------:R0:W1:Y:S02]  /*e9a0*/  SHFL.DOWN P4, R6, R7, R4, R33 ;  /* 0x0800000407067389 */ /* 0x0000640000080021 */
[----:B0123--:R-:W-:Y:S05]  /*e9b0*/  ENDCOLLECTIVE ;  /* 0x000000000000791b */ /* 0x00ffea0003800000 */
.L_x_1271:
[----:B------:R-:W-:Y:S05]  /*e9c0*/  BSYNC B0 ;  /* 0x0000000000007941 */ /* 0x000fea0003800000 */
.L_x_1270:
[----:B------:R-:W-:Y:S05]  /*e9d0*/  BRA `(.L_x_1272) ;  /* 0xffffffc000007947 */ /* 0x000fea000383ffff */
.L_x_1080:
[----:B------:R-:W-:Y:S01]  /*e9e0*/  BSSY B0, `(.L_x_1273) ;  /* 0x0000007000007945 */ /* 0x000fe20003800000 */
[----:B------:R-:W-:Y:S02]  /*e9f0*/  IMAD.MOV.U32 R7, RZ, RZ, R49 ;  /* 0x000000ffff077224 */ /* 0x000fe400078e0031 */
[----:B------:R-:W-:Y:S02]  /*ea00*/  IMAD.MOV.U32 R4, RZ, RZ, 0x2 ;  /* 0x00000002ff047424 */ /* 0x000fe400078e00ff */
[----:B------:R-:W-:-:S07]  /*ea10*/  IMAD.MOV.U32 R34, RZ, RZ, -0x1 ;  /* 0xffffffffff227424 */ /* 0x000fce00078e00ff */
[----:B--23--:R-:W-:Y:S05]  /*ea20*/  WARPSYNC.COLLECTIVE R34, `(.L_x_1274) ;  /* 0x0000000022087348 */ /* 0x00cfea0003c00000 */
[----:B------:R0:W1:Y:S02]  /*ea30*/  SHFL.DOWN P4, R6, R7, R4, R33 ;  /* 0x0800000407067389 */ /* 0x0000640000080021 */
[----:B0123--:R-:W-:Y:S05]  /*ea40*/  ENDCOLLECTIVE ;  /* 0x000000000000791b */ /* 0x00ffea0003800000 */
.L_x_1274:
[----:B------:R-:W-:Y:S05]  /*ea50*/  BSYNC B0 ;  /* 0x0000000000007941 */ /* 0x000fea0003800000 */
.L_x_1273:
[----:B------:R-:W-:Y:S02]  /*ea60*/  IMAD.MOV.U32 R7, RZ, RZ, R32 ;  /* 0x000000ffff077224 */ /* 0x000fe400078e0020 */
[----:B------:R-:W-:Y:S02]  /*ea70*/  IMAD.MOV.U32 R4, RZ, RZ, 0x2 ;  /* 0x00000002ff047424 */ /* 0x000fe400078e00ff */
[----:B------:R-:W-:Y:S02]  /*ea80*/  IMAD.MOV.U32 R34, RZ, RZ, -0x1 ;  /* 0xffffffffff227424 */ /* 0x000fe400078e00ff */
[----:B------:R-:W-:-:S07]  /*ea90*/  IMAD.MOV.U32 R48, RZ, RZ, R6 ;  /* 0x000000ffff307224 */ /* 0x000fce00078e0006 */
[----:B------:R-:W-:Y:S05]  /*eaa0*/  WARPSYNC.COLLECTIVE R34, `(.L_x_1275) ;  /* 0x0000000022087348 */ /* 0x000fea0003c00000 */
[----:B------:R0:W1:Y:S02]  /*eab0*/  SHFL.DOWN P4, R6, R7, R4, R33 ;  /* 0x0800000407067389 */ /* 0x0000640000080021 */
[----:B01----:R-:W-:Y:S05]  /*eac0*/  ENDCOLLECTIVE ;  /* 0x000000000000791b */ /* 0x003fea0003800000 */
.L_x_1275:
[----:B------:R-:W-:Y:S02]  /*ead0*/  IMAD.MOV.U32 R7, RZ, RZ, R46 ;  /* 0x000000ffff077224 */ /* 0x000fe400078e002e */
[----:B------:R-:W-:-:S07]  /*eae0*/  IMAD.MOV.U32 R51, RZ, RZ, R6 ;  /* 0x000000ffff337224 */ /* 0x000fce00078e0006 */
[----:B------:R-:W-:Y:S05]  /*eaf0*/  WARPSYNC.COLLECTIVE R34, `(.L_x_1276) ;  /* 0x0000000022087348 */ /* 0x000fea0003c00000 */
[----:B------:R0:W1:Y:S02]  /*eb00*/  SHFL.DOWN P4, R6, R7, R4, R33 ;  /* 0x0800000407067389 */ /* 0x0000640000080021 */
[----:B01----:R-:W-:Y:S05]  /*eb10*/  ENDCOLLECTIVE ;  /* 0x000000000000791b */ /* 0x003fea0003800000 */
.L_x_1276:
[----:B------:R-:W-:Y:S05]  /*eb20*/  BRA `(.L_x_1277) ;  /* 0xffffffbc00c87947 */ /* 0x000fea000383ffff */
.L_x_1081:
[----:B------:R-:W-:Y:S01]  /*eb30*/  BSSY B0, `(.L_x_1278) ;  /* 0x0000006000007945 */ /* 0x000fe20003800000 */
[----:B------:R-:W-:Y:S02]  /*eb40*/  IMAD.MOV.U32 R4, RZ, RZ, 0x2 ;  /* 0x00000002ff047424 */ /* 0x000fe400078e00ff */
[----:B------:R-:W-:-:S07]  /*eb50*/  IMAD.MOV.U32 R34, RZ, RZ, -0x1 ;  /* 0xffffffffff227424 */ /* 0x000fce00078e00ff */
[----:B--23--:R-:W-:Y:S05]  /*eb60*/  WARPSYNC.COLLECTIVE R34, `(.L_x_1279) ;  /* 0x0000000022087348 */ /* 0x00cfea0003c00000 */
[----:B------:R0:W1:Y:S02]  /*eb70*/  SHFL.DOWN P4, R6, R7, R4, R33 ;  /* 0x0800000407067389 */ /* 0x0000640000080021 */
[----:B0123--:R-:W-:Y:S05]  /*eb80*/  ENDCOLLECTIVE ;  /* 0x000000000000791b */ /* 0x00ffea0003800000 */
.L_x_1279:
[----:B------:R-:W-:Y:S05]  /*eb90*/  BSYNC B0 ;  /* 0x0000000000007941 */ /* 0x000fea0003800000 */
.L_x_1278:
[----:B------:R-:W-:Y:S05]  /*eba0*/  BRA `(.L_x_1280) ;  /* 0xffffffbc00cc7947 */ /* 0x000fea000383ffff */
.L_x_1082:
[----:B------:R-:W-:Y:S01]  /*ebb0*/  BSSY B0, `(.L_x_1281) ;  /* 0x0000007000007945 */ /* 0x000fe20003800000 */
[----:B------:R-:W-:Y:S02]  /*ebc0*/  IMAD.MOV.U32 R7, RZ, RZ, R49 ;  /* 0x000000ffff077224 */ /* 0x000fe400078e0031 */
[----:B------:R-:W-:Y:S02]  /*ebd0*/  IMAD.MOV.U32 R4, RZ, RZ, 0x4 ;  /* 0x00000004ff047424 */ /* 0x000fe400078e00ff */
[----:B------:R-:W-:-:S07]  /*ebe0*/  IMAD.MOV.U32 R34, RZ, RZ, -0x1 ;  /* 0xffffffffff227424 */ /* 0x000fce00078e00ff */
[----:B--23--:R-:W-:Y:S05]  /*ebf0*/  WARPSYNC.COLLECTIVE R34, `(.L_x_1282) ;  /* 0x0000000022087348 */ /* 0x00cfea0003c00000 */
[----:B------:R0:W1:Y:S02]  /*ec00*/  SHFL.DOWN P4, R6, R7, R4, R33 ;  /* 0x0800000407067389 */ /* 0x0000640000080021 */
[----:B0123--:R-:W-:Y:S05]  /*ec10*/  ENDCOLLECTIVE ;  /* 0x000000000000791b */ /* 0x00ffea0003800000 */
.L_x_1282:
[----:B------:R-:W-:Y:S05]  /*ec20*/  BSYNC B0 ;  /* 0x0000000000007941 */ /* 0x000fea0003800000 */
.L_x_1281:
[----:B------:R-:W-:Y:S02]  /*ec30*/  IMAD.MOV.U32 R7, RZ, RZ, R32 ;  /* 0x000000ffff077224 */ /* 0x000fe400078e0020 */
[----:B------:R-:W-:Y:S02]  /*ec40*/  IMAD.MOV.U32 R4, RZ, RZ, 0x4 ;  /* 0x00000004ff047424 */ /* 0x000fe400078e00ff */
[----:B------:R-:W-:Y:S02]  /*ec50*/  IMAD.MOV.U32 R34, RZ, RZ, -0x1 ;  /* 0xffffffffff227424 */ /* 0x000fe400078e00ff */
[----:B------:R-:W-:-:S07]  /*ec60*/  IMAD.MOV.U32 R48, RZ, RZ, R6 ;  /* 0x000000ffff307224 */ /* 0x000fce00078e0006 */
[----:B------:R-:W-:Y:S05]  /*ec70*/  WARPSYNC.COLLECTIVE R34, `(.L_x_1283) ;  /* 0x0000000022087348 */ /* 0x000fea0003c00000 */
[----:B------:R0:W1:Y:S02]  /*ec80*/  SHFL.DOWN P4, R6, R7, R4, R33 ;  /* 0x0800000407067389 */ /* 0x0000640000080021 */
[----:B01----:R-:W-:Y:S05]  /*ec90*/  ENDCOLLECTIVE ;  /* 0x000000000000791b */ /* 0x003fea0003800000 */
.L_x_1283:
[----:B------:R-:W-:Y:S02]  /*eca0*/  IMAD.MOV.U32 R7, RZ, RZ, R46 ;  /* 0x000000ffff077224 */ /* 0x000fe400078e002e */
[----:B------:R-:W-:-:S07]  /*ecb0*/  IMAD.MOV.U32 R51, RZ, RZ, R6 ;  /* 0x000000ffff337224 */ /* 0x000fce00078e0006 */
[----:B------:R-:W-:Y:S05]  /*ecc0*/  WARPSYNC.COLLECTIVE R34, `(.L_x_1284) ;  /* 0x0000000022087348 */ /* 0x000fea0003c00000 */
[----:B------:R0:W1:Y:S02]  /*ecd0*/  SHFL.DOWN P4, R6, R7, R4, R33 ;  /* 0x0800000407067389 */ /* 0x0000640000080021 */
[----:B01----:R-:W-:Y:S05]  /*ece0*/  ENDCOLLECTIVE ;  /* 0x000000000000791b */ /* 0x003fea0003800000 */
.L_x_1284:
[----:B------:R-:W-:Y:S05]  /*ecf0*/  BRA `(.L_x_1285) ;  /* 0xffffffbc00947947 */ /* 0x000fea000383ffff */
.L_x_1083:
[----:B------:R-:W-:Y:S01]  /*ed00*/  BSSY B0, `(.L_x_1286) ;  /* 0x0000006000007945 */ /* 0x000fe20003800000 */
[----:B------:R-:W-:Y:S02]  /*ed10*/  IMAD.MOV.U32 R4, RZ, RZ, 0x4 ;  /* 0x00000004ff047424 */ /* 0x000fe400078e00ff */
[----:B------:R-:W-:-:S07]  /*ed20*/  IMAD.MOV.U32 R34, RZ, RZ, -0x1 ;  /* 0xffffffffff227424 */ /* 0x000fce00078e00ff */
[----:B--23--:R-:W-:Y:S05]  /*ed30*/  WARPSYNC.COLLECTIVE R34, `(.L_x_1287) ;  /* 0x0000000022087348 */ /* 0x00cfea0003c00000 */
[----:B------:R0:W1:Y:S02]  /*ed40*/  SHFL.DOWN P4, R6, R7, R4, R33 ;  /* 0x0800000407067389 */ /* 0x0000640000080021 */
[----:B0123--:R-:W-:Y:S05]  /*ed50*/  ENDCOLLECTIVE ;  /* 0x000000000000791b */ /* 0x00ffea0003800000 */
.L_x_1287:
[----:B------:R-:W-:Y:S05]  /*ed60*/  BSYNC B0 ;  /* 0x0000000000007941 */ /* 0x000fea0003800000 */
.L_x_1286:
[----:B------:R-:W-:Y:S05]  /*ed70*/  BRA `(.L_x_1288) ;  /* 0xffffffbc00987947 */ /* 0x000fea000383ffff */
.L_x_1084:
[----:B------:R-:W-:Y:S01]  /*ed80*/  BSSY B0, `(.L_x_1289) ;  /* 0x0000007000007945 */ /* 0x000fe20003800000 */
[----:B------:R-:W-:Y:S02]  /*ed90*/  IMAD.MOV.U32 R7, RZ, RZ, R49 ;  /* 0x000000ffff077224 */ /* 0x000fe400078e0031 */
[----:B------:R-:W-:Y:S02]  /*eda0*/  IMAD.MOV.U32 R4, RZ, RZ, 0x8 ;  /* 0x00000008ff047424 */ /* 0x000fe400078e00ff */
[----:B------:R-:W-:-:S07]  /*edb0*/  IMAD.MOV.U32 R34, RZ, RZ, -0x1 ;  /* 0xffffffffff227424 */ /* 0x000fce00078e00ff */
[----:B--23--:R-:W-:Y:S05]  /*edc0*/  WARPSYNC.COLLECTIVE R34, `(.L_x_1290) ;  /* 0x0000000022087348 */ /* 0x00cfea0003c00000 */
[----:B------:R0:W1:Y:S02]  /*edd0*/  SHFL.DOWN P4, R6, R7, R4, R33 ;  /* 0x0800000407067389 */ /* 0x0000640000080021 */
[----:B0123--:R-:W-:Y:S05]  /*ede0*/  ENDCOLLECTIVE ;  /* 0x000000000000791b */ /* 0x00ffea0003800000 */
.L_x_1290:
[----:B------:R-:W-:Y:S05]  /*edf0*/  BSYNC B0 ;  /* 0x0000000000007941 */ /* 0x000fea0003800000 */
.L_x_1289:
[----:B------:R-:W-:Y:S02]  /*ee00*/  IMAD.MOV.U32 R7, RZ, RZ, R32 ;  /* 0x000000ffff077224 */ /* 0x000fe400078e0020 */
[----:B------:R-:W-:Y:S02]  /*ee10*/  IMAD.MOV.U32 R4, RZ, RZ, 0x8 ;  /* 0x00000008ff047424 */ /* 0x000fe400078e00ff */
[----:B------:R-:W-:Y:S02]  /*ee20*/  IMAD.MOV.U32 R34, RZ, RZ, -0x1 ;  /* 0xffffffffff227424 */ /* 0x000fe400078e00ff */
[----:B------:R-:W-:-:S07]  /*ee30*/  IMAD.MOV.U32 R48, RZ, RZ, R6 ;  /* 0x000000ffff307224 */ /* 0x000fce00078e0006 */
[----:B------:R-:W-:Y:S05]  /*ee40*/  WARPSYNC.COLLECTIVE R34, `(.L_x_1291) ;  /* 0x0000000022087348 */ /* 0x000fea0003c00000 */
[----:B------:R0:W1:Y:S02]  /*ee50*/  SHFL.DOWN P4, R6, R7, R4, R33 ;  /* 0x0800000407067389 */ /* 0x0000640000080021 */
[----:B01----:R-:W-:Y:S05]  /*ee60*/  ENDCOLLECTIVE ;  /* 0x000000000000791b */ /* 0x003fea0003800000 */
.L_x_1291:
[----:B------:R-:W-:Y:S02]  /*ee70*/  IMAD.MOV.U32 R7, RZ, RZ, R46 ;  /* 0x000000ffff077224 */ /* 0x000fe400078e002e */
[----:B------:R-:W-:-:S07]  /*ee80*/  IMAD.MOV.U32 R51, RZ, RZ, R6 ;  /* 0x000000ffff337224 */ /* 0x000fce00078e0006 */
[----:B------:R-:W-:Y:S05]  /*ee90*/  WARPSYNC.COLLECTIVE R34, `(.L_x_1292) ;  /* 0x0000000022087348 */ /* 0x000fea0003c00000 */
[----:B------:R0:W1:Y:S02]  /*eea0*/  SHFL.DOWN P4, R6, R7, R4, R33 ;  /* 0x0800000407067389 */ /* 0x0000640000080021 */
[----:B01----:R-:W-:Y:S05]  /*eeb0*/  ENDCOLLECTIVE ;  /* 0x000000000000791b */ /* 0x003fea0003800000 */
.L_x_1292:
[----:B------:R-:W-:Y:S05]  /*eec0*/  BRA `(.L_x_1293) ;  /* 0xffffffbc00607947 */ /* 0x000fea000383ffff */
.L_x_1085:
[----:B------:R-:W-:Y:S01]  /*eed0*/  BSSY B0, `(.L_x_1294) ;  /* 0x0000006000007945 */ /* 0x000fe20003800000 */
[----:B------:R-:W-:Y:S02]  /*eee0*/  IMAD.MOV.U32 R4, RZ, RZ, 0x8 ;  /* 0x00000008ff047424 */ /* 0x000fe400078e00ff */
[----:B------:R-:W-:-:S07]  /*eef0*/  IMAD.MOV.U32 R34, RZ, RZ, -0x1 ;  /* 0xffffffffff227424 */ /* 0x000fce00078e00ff */
[----:B--23--:R-:W-:Y:S05]  /*ef00*/  WARPSYNC.COLLECTIVE R34, `(.L_x_1295) ;  /* 0x0000000022087348 */ /* 0x00cfea0003c00000 */
[----:B------:R0:W1:Y:S02]  /*ef10*/  SHFL.DOWN P4, R6, R7, R4, R33 ;  /* 0x0800000407067389 */ /* 0x0000640000080021 */
[----:B0123--:R-:W-:Y:S05]  /*ef20*/  ENDCOLLECTIVE ;  /* 0x000000000000791b */ /* 0x00ffea0003800000 */
.L_x_1295:
[----:B------:R-:W-:Y:S05]  /*ef30*/  BSYNC B0 ;  /* 0x0000000000007941 */ /* 0x000fea0003800000 */
.L_x_1294:
[----:B------:R-:W-:Y:S05]  /*ef40*/  BRA `(.L_x_1296) ;  /* 0xffffffbc00647947 */ /* 0x000fea000383ffff */
.L_x_1086:
[----:B------:R-:W-:Y:S01]  /*ef50*/  BSSY B0, `(.L_x_1297) ;  /* 0x0000007000007945 */ /* 0x000fe20003800000 */
[----:B------:R-:W-:Y:S02]  /*ef60*/  IMAD.MOV.U32 R7, RZ, RZ, R49 ;  /* 0x000000ffff077224 */ /* 0x000fe400078e0031 */
[----:B------:R-:W-:Y:S02]  /*ef70*/  IMAD.MOV.U32 R4, RZ, RZ, 0x10 ;  /* 0x00000010ff047424 */ /* 0x000fe400078e00ff */
[----:B------:R-:W-:-:S07]  /*ef80*/  IMAD.MOV.U32 R34, RZ, RZ, -0x1 ;  /* 0xffffffffff227424 */ /* 0x000fce00078e00ff */
[----:B--23--:R-:W-:Y:S05]  /*ef90*/  WARPSYNC.COLLECTIVE R34, `(.L_x_1298) ;  /* 0x0000000022087348 */ /* 0x00cfea0003c00000 */
[----:B------:R0:W1:Y:S02]  /*efa0*/  SHFL.DOWN P4, R6, R7, R4, R33 ;  /* 0x0800000407067389 */ /* 0x0000640000080021 */
[----:B0123--:R-:W-:Y:S05]  /*efb0*/  ENDCOLLECTIVE ;  /* 0x000000000000791b */ /* 0x00ffea0003800000 */
.L_x_1298:
[----:B------:R-:W-:Y:S05]  /*efc0*/  BSYNC B0 ;  /* 0x0000000000007941 */ /* 0x000fea0003800000 */
.L_x_1297:
[----:B------:R-:W-:Y:S02]  /*efd0*/  IMAD.MOV.U32 R7, RZ, RZ, R32 ;  /* 0x000000ffff077224 */ /* 0x000fe400078e0020 */
[----:B------:R-:W-:Y:S02]  /*efe0*/  IMAD.MOV.U32 R4, RZ, RZ, 0x10 ;  /* 0x00000010ff047424 */ /* 0x000fe400078e00ff */
[----:B------:R-:W-:Y:S02]  /*eff0*/  IMAD.MOV.U32 R34, RZ, RZ, -0x1 ;  /* 0xffffffffff227424 */ /* 0x000fe400078e00ff */
[----:B------:R-:W-:Y:S02]  /*f000*/  IMAD.MOV.U32 R48, RZ, RZ, R6 ;  /* 0x000000ffff307224 */ /* 0x000fe400078e0006 */
[----:B------:R-:W-:-:S07]  /*f010*/  VIADD R50, R28, 0x10 ;  /* 0x000000101c327836 */ /* 0x000fce0000000000 */
[----:B------:R-:W-:Y:S05]  /*f020*/  WARPSYNC.COLLECTIVE R34, `(.L_x_1299) ;  /* 0x0000000022087348 */ /* 0x000fea0003c00000 */
[----:B------:R0:W1:Y:S02]  /*f030*/  SHFL.DOWN P4, R6, R7, R4, R33 ;  /* 0x0800000407067389 */ /* 0x0000640000080021 */
[----:B01----:R-:W-:Y:S05]  /*f040*/  ENDCOLLECTIVE ;  /* 0x000000000000791b */ /* 0x003fea0003800000 */
.L_x_1299:
[----:B------:R-:W-:Y:S02]  /*f050*/  IMAD.MOV.U32 R7, RZ, RZ, R46 ;  /* 0x000000ffff077224 */ /* 0x000fe400078e002e */
[----:B------:R-:W-:-:S07]  /*f060*/  IMAD.MOV.U32 R51, RZ, RZ, R6 ;  /* 0x000000ffff337224 */ /* 0x000fce00078e0006 */
[----:B------:R-:W-:Y:S05]  /*f070*/  WARPSYNC.COLLECTIVE R34, `(.L_x_1300) ;  /* 0x0000000022087348 */ /* 0x000fea0003c00000 */
[----:B------:R0:W1:Y:S02]  /*f080*/  SHFL.DOWN P4, R6, R7, R4, R33 ;  /* 0x0800000407067389 */ /* 0x0000640000080021 */
[----:B01----:R-:W-:Y:S05]  /*f090*/  ENDCOLLECTIVE ;  /* 0x000000000000791b */ /* 0x003fea0003800000 */
.L_x_1300:
[----:B------:R-:W-:Y:S05]  /*f0a0*/  BRA `(.L_x_1301) ;  /* 0xffffffbc002c7947 */ /* 0x000fea000383ffff */
.L_x_1087:
[----:B------:R-:W-:Y:S01]  /*f0b0*/  BSSY B0, `(.L_x_1302) ;  /* 0x0000006000007945 */ /* 0x000fe20003800000 */
[----:B------:R-:W-:Y:S02]  /*f0c0*/  IMAD.MOV.U32 R4, RZ, RZ, 0x10 ;  /* 0x00000010ff047424 */ /* 0x000fe400078e00ff */
[----:B------:R-:W-:-:S07]  /*f0d0*/  IMAD.MOV.U32 R34, RZ, RZ, -0x1 ;  /* 0xffffffffff227424 */ /* 0x000fce00078e00ff */
[----:B--23--:R-:W-:Y:S05]  /*f0e0*/  WARPSYNC.COLLECTIVE R34, `(.L_x_1303) ;  /* 0x0000000022087348 */ /* 0x00cfea0003c00000 */
[----:B------:R0:W1:Y:S02]  /*f0f0*/  SHFL.DOWN P4, R6, R7, R4, R33 ;  /* 0x0800000407067389 */ /* 0x0000640000080021 */
[----:B0123--:R-:W-:Y:S05]  /*f100*/  ENDCOLLECTIVE ;  /* 0x000000000000791b */ /* 0x00ffea0003800000 */
.L_x_1303:
[----:B------:R-:W-:Y:S05]  /*f110*/  BSYNC B0 ;  /* 0x0000000000007941 */ /* 0x000fea0003800000 */
.L_x_1302:
[----:B------:R-:W-:Y:S05]  /*f120*/  BRA `(.L_x_1304) ;  /* 0xffffffbc004c7947 */ /* 0x000fea000383ffff */
.L_x_1088:
[----:B------:R-:W-:Y:S01]  /*f130*/  BSSY B0, `(.L_x_1305) ;  /* 0x0000005000007945 */ /* 0x000fe20003800000 */
[----:B------:R-:W-:-:S07]  /*f140*/  IMAD.MOV.U32 R34, RZ, RZ, -0x1 ;  /* 0xffffffffff227424 */ /* 0x000fce00078e00ff */
[----:B--23--:R-:W-:Y:S05]  /*f150*/  WARPSYNC.COLLECTIVE R34, `(.L_x_1306) ;  /* 0x0000000022087348 */ /* 0x00cfea0003c00000 */
[----:B------:R-:W-:Y:S01]  /*f160*/  VOTE.ALL P5, P5 ;  /* 0x0000000000ff7806 */ /* 0x000fe200028a0000 */
[----:B--23--:R-:W-:-:S12]  /*f170*/  ENDCOLLECTIVE ;  /* 0x000000000000791b */ /* 0x00cfd80003800000 */
.L_x_1306:
[----:B------:R-:W-:Y:S05]  /*f180*/  BSYNC B0 ;  /* 0x0000000000007941 */ /* 0x000fea0003800000 */
.L_x_1305:
[----:B------:R-:W-:Y:S05]  /*f190*/  BRA `(.L_x_1307) ;  /* 0xffffffbc00487947 */ /* 0x000fea000383ffff */
.L_x_1308:
        /* <DEDUP_REMOVED lines=14> */
.L_x_1472:


//--------------------- .text._ZN6thrust24THRUST_300001_SM_1000_NS8cuda_cub4core6detail13_kernel_agentINS1_15__reduce_by_key9InitAgentIN3cub18CUB_300001_SM_100024ReduceByKeyScanTileStateIilLb1EEElPlEEJSA_lSB_EEEvDpT0_ --------------------------
	.section	.text._ZN6thrust24THRUST_300001_SM_1000_NS8cuda_cub4core6detail13_kernel_agentINS1_15__reduce_by_key9InitAgentIN3cub18CUB_300001_SM_100024ReduceByKeyScanTileStateIilLb1EEElPlEEJSA_lSB_EEEvDpT0_,"ax",@progbits
	.align	128
        .global         _ZN6thrust24THRUST_300001_SM_1000_NS8cuda_cub4core6detail13_kernel_agentINS1_15__reduce_by_key9InitAgentIN3cub18CUB_300001_SM_100024ReduceByKeyScanTileStateIilLb1EEElPlEEJSA_lSB_EEEvDpT0_
        .type           _ZN6thrust24THRUST_300001_SM_1000_NS8cuda_cub4core6detail13_kernel_agentINS1_15__reduce_by_key9InitAgentIN3cub18CUB_300001_SM_100024ReduceByKeyScanTileStateIilLb1EEElPlEEJSA_lSB_EEEvDpT0_,@function
        .size           _ZN6thrust24THRUST_300001_SM_1000_NS8cuda_cub4core6detail13_kernel_agentINS1_15__reduce_by_key9InitAgentIN3cub18CUB_300001_SM_100024ReduceByKeyScanTileStateIilLb1EEElPlEEJSA_lSB_EEEvDpT0_,(.L_x_1473 - _ZN6thrust24THRUST_300001_SM_1000_NS8cuda_cub4core6detail13_kernel_agentINS1_15__reduce_by_key9InitAgentIN3cub18CUB_300001_SM_100024ReduceByKeyScanTileStateIilLb1EEElPlEEJSA_lSB_EEEvDpT0_)
        .other          _ZN6thrust24THRUST_300001_SM_1000_NS8cuda_cub4core6detail13_kernel_agentINS1_15__reduce_by_key9InitAgentIN3cub18CUB_300001_SM_100024ReduceByKeyScanTileStateIilLb1EEElPlEEJSA_lSB_EEEvDpT0_,@"STO_CUDA_ENTRY STV_DEFAULT"
_ZN6thrust24THRUST_300001_SM_1000_NS8cuda_cub4core6detail13_kernel_agentINS1_15__reduce_by_key9InitAgentIN3cub18CUB_300001_SM_100024ReduceByKeyScanTileStateIilLb1EEElPlEEJSA_lSB_EEEvDpT0_:
.text._ZN6thrust24THRUST_300001_SM_1000_NS8cuda_cub4core6detail13_kernel_agentINS1_15__reduce_by_key9InitAgentIN3cub18CUB_300001_SM_100024ReduceByKeyScanTileStateIilLb1EEElPlEEJSA_lSB_EEEvDpT0_:
[----:B------:R-:W-:Y:S01]  /*0000*/  LDC R1, c[0x0][0x37c] ;  /* 0x0000df00ff017b82 */ /* 0x000fe20000000800 */
[----:B------:R-:W0:Y:S07]  /*0010*/  S2R R0, SR_TID.X ;  /* 0x0000000000007919 */ /* 0x000e2e0000002100 */
[----:B------:R-:W1:Y:S01]  /*0020*/  S2UR UR6, SR_CTAID.X ;  /* 0x00000000000679c3 */ /* 0x000e620000002500 */
[----:B------:R-:W2:Y:S01]  /*0030*/  LDCU UR4, c[0x0][0x388] ;  /* 0x00007100ff0477ac */ /* 0x000ea20008000800 */
[----:B------:R-:W-:-:S06]  /*0040*/  CS2R R10, SRZ ;  /* 0x00000000000a7805 */ /* 0x000fcc000001ff00 */
[----:B------:R-:W1:Y:S01]  /*0050*/  LDC R7, c[0x0][0x360] ;  /* 0x0000d800ff077b82 */ /* 0x000e620000000800 */
[C---:B0-----:R-:W-:Y:S01]  /*0060*/  ISETP.GT.U32.AND P0, PT, R0.reuse, 0x1f, PT ;  /* 0x0000001f0000780c */ /* 0x041fe20003f04070 */
[----:B-1----:R-:W-:Y:S01]  /*0070*/  IMAD R7, R7, UR6, R0 ;  /* 0x0000000607077c24 */ /* 0x002fe2000f8e0200 */
[----:B------:R-:W-:Y:S02]  /*0080*/  LOP3.LUT P2, RZ, R0, UR6, RZ, 0xfc, !PT ;  /* 0x0000000600ff7c12 */ /* 0x000fe4000f84fcff */
[----:B------:R-:W-:Y:S02]  /*0090*/  ISETP.NE.OR P0, PT, RZ, UR6, P0 ;  /* 0x00000006ff007c0c */ /* 0x000fe40008705670 */
[----:B--2---:R-:W-:Y:S01]  /*00a0*/  ISETP.GE.AND P1, PT, R7, UR4, PT ;  /* 0x0000000407007c0c */ /* 0x004fe2000bf26270 */
[----:B------:R-:W0:Y:S10]  /*00b0*/  LDCU.64 UR4, c[0x0][0x358] ;  /* 0x00006b00ff0477ac */ /* 0x000e340008000a00 */
[----:B------:R-:W1:Y:S02]  /*00c0*/  @!P0 LDC.64 R4, c[0x0][0x380] ;  /* 0x0000e000ff048b82 */ /* 0x000e640000000a00 */
[----:B------:R-:W-:-:S02]  /*00d0*/  @!P1 IMAD.MOV.U32 R8, RZ, RZ, 0x0 ;  /* 0x00000000ff089424 */ /* 0x000fc400078e00ff */
[----:B------:R-:W-:-:S04]  /*00e0*/  @!P1 IMAD.MOV.U32 R9, RZ, RZ, 0x63 ;  /* 0x00000063ff099424 */ /* 0x000fc800078e00ff */
[----:B------:R-:W2:Y:S01]  /*00f0*/  @!P1 LDC.64 R2, c[0x0][0x380] ;  /* 0x0000e000ff029b82 */ /* 0x000ea20000000a00 */
[----:B-1----:R-:W-:-:S04]  /*0100*/  @!P0 IMAD.WIDE.U32 R4, R0, 0x10, R4 ;  /* 0x0000001000048825 */ /* 0x002fc800078e0004 */
[----:B--2---:R-:W-:-:S05]  /*0110*/  @!P1 IMAD.WIDE R2, R7, 0x10, R2 ;  /* 0x0000001007029825 */ /* 0x004fca00078e0202 */
[----:B0-----:R0:W-:Y:S04]  /*0120*/  @!P1 STG.E.128 desc[UR4][R2.64+0x200], R8 ;  /* 0x0002000802009986 */ /* 0x0011e8000c101d04 */
[----:B------:R0:W-:Y:S01]  /*0130*/  @!P0 STG.E.128 desc[UR4][R4.64], RZ ;  /* 0x000000ff04008986 */ /* 0x0001e2000c101d04 */
[----:B------:R-:W-:Y:S05]  /*0140*/  @P2 EXIT ;  /* 0x000000000000294d */ /* 0x000fea0003800000 */
[----:B0-----:R-:W0:Y:S02]  /*0150*/  LDC.64 R2, c[0x0][0x390] ;  /* 0x0000e400ff027b82 */ /* 0x001e240000000a00 */
[----:B0-----:R-:W-:Y:S01]  /*0160*/  STG.E.64 desc[UR4][R2.64], RZ ;  /* 0x000000ff02007986 */ /* 0x001fe2000c101b04 */
[----:B------:R-:W-:Y:S05]  /*0170*/  EXIT ;  /* 0x000000000000794d */ /* 0x000fea0003800000 */
.L_x_1309:
        /* <DEDUP_REMOVED lines=16> */
.L_x_1473:


//--------------------- .text._ZN6thrust24THRUST_300001_SM_1000_NS8cuda_cub4core6detail13_kernel_agentINS1_15__reduce_by_key16ReduceByKeyAgentINS0_6detail15normal_iteratorINS0_10device_ptrIiEEEESB_SB_SB_N4cuda3std3__48equal_toIiEENSE_4plusIiEEPiiEEJSB_SB_SB_SB_SJ_N3cub18CUB_300001_SM_100024ReduceByKeyScanTileStateIiiLb1EEESG_SI_iiEEEvDpT0_ --------------------------
	.section	.text._ZN6thrust24THRUST_300001_SM_1000_NS8cuda_cub4core6detail13_kernel_agentINS1_15__reduce_by_key16ReduceByKeyAgentINS0_6detail15normal_iteratorINS0_10device_ptrIiEEEESB_SB_SB_N4cuda3std3__48equal_toIiEENSE_4plusIiEEPiiEEJSB_SB_SB_SB_SJ_N3cub18CUB_300001_SM_100024ReduceByKeyScanTileStateIiiLb1EEESG_SI_iiEEEvDpT0_,"ax",@progbits
	.align	128
        .global         _ZN6thrust24THRUST_300001_SM_1000_NS8cuda_cub4core6detail13_kernel_agentINS1_15__reduce_by_key16ReduceByKeyAgentINS0_6detail15normal_iteratorINS0_10device_ptrIiEEEESB_SB_SB_N4cuda3std3__48equal_toIiEENSE_4plusIiEEPiiEEJSB_SB_SB_SB_SJ_N3cub18CUB_300001_SM_100024ReduceByKeyScanTileStateIiiLb1EEESG_SI_iiEEEvDpT0_
        .type           _ZN6thrust24THRUST_300001_SM_1000_NS8cuda_cub4core6detail13_kernel_agentINS1_15__reduce_by_key16ReduceByKeyAgentINS0_6detail15normal_iteratorINS0_10device_ptrIiEEEESB_SB_SB_N4cuda3std3__48equal_toIiEENSE_4plusIiEEPiiEEJSB_SB_SB_SB_SJ_N3cub18CUB_300001_SM_100024ReduceByKeyScanTileStateIiiLb1EEESG_SI_iiEEEvDpT0_,@function
        .size           _ZN6thrust24THRUST_300001_SM_1000_NS8cuda_cub4core6detail13_kernel_agentINS1_15__reduce_by_key16ReduceByKeyAgentINS0_6detail15normal_iteratorINS0_10device_ptrIiEEEESB_SB_SB_N4cuda3std3__48equal_toIiEENSE_4plusIiEEPiiEEJSB_SB_SB_SB_SJ_N3cub18CUB_300001_SM_100024ReduceByKeyScanTileStateIiiLb1EEESG_SI_iiEEEvDpT0_,(.L_x_1474 - _ZN6thrust24THRUST_300001_SM_1000_NS8cuda_cub4core6detail13_kernel_agentINS1_15__reduce_by_key16ReduceByKeyAgentINS0_6detail15normal_iteratorINS0_10device_ptrIiEEEESB_SB_SB_N4cuda3std3__48equal_toIiEENSE_4plusIiEEPiiEEJSB_SB_SB_SB_SJ_N3cub18CUB_300001_SM_100024ReduceByKeyScanTileStateIiiLb1EEESG_SI_iiEEEvDpT0_)
        .other          _ZN6thrust24THRUST_300001_SM_1000_NS8cuda_cub4core6detail13_kernel_agentINS1_15__reduce_by_key16ReduceByKeyAgentINS0_6detail15normal_iteratorINS0_10device_ptrIiEEEESB_SB_SB_N4cuda3std3__48equal_toIiEENSE_4plusIiEEPiiEEJSB_SB_SB_SB_SJ_N3cub18CUB_300001_SM_100024ReduceByKeyScanTileStateIiiLb1EEESG_SI_iiEEEvDpT0_,@"STO_CUDA_ENTRY STV_DEFAULT"
_ZN6thrust24THRUST_300001_SM_1000_NS8cuda_cub4core6detail13_kernel_agentINS1_15__reduce_by_key16ReduceByKeyAgentINS0_6detail15normal_iteratorINS0_10device_ptrIiEEEESB_SB_SB_N4cuda3std3__48equal_toIiEENSE_4plusIiEEPiiEEJSB_SB_SB_SB_SJ_N3cub18CUB_300001_SM_100024ReduceByKeyScanTileStateIiiLb1EEESG_SI_iiEEEvDpT0_:
.text._ZN6thrust24THRUST_300001_SM_1000_NS8cuda_cub4core6detail13_kernel_agentINS1_15__reduce_by_key16ReduceByKeyAgentINS0_6detail15normal_iteratorINS0_10device_ptrIiEEEESB_SB_SB_N4cuda3std3__48equal_toIiEENSE_4plusIiEEPiiEEJSB_SB_SB_SB_SJ_N3cub18CUB_300001_SM_100024ReduceByKeyScanTileStateIiiLb1EEESG_SI_iiEEEvDpT0_:
[----:B------:R-:W-:Y:S01]  /*0000*/  LDC R1, c[0x0][0x37c] ;  /* 0x0000df00ff017b82 */ /* 0x000fe20000000800 */
[----:B------:R-:W0:Y:S01]  /*0010*/  S2R R39, SR_CTAID.X ;  /* 0x0000000000277919 */ /* 0x000e220000002500 */
[----:B------:R-:W1:Y:S01]  /*0020*/  LDCU UR4, c[0x0][0x3b4] ;  /* 0x00007680ff0477ac */ /* 0x000e620008000800 */
[----:B------:R-:W2:Y:S01]  /*0030*/  LDCU.64 UR12, c[0x0][0x358] ;  /* 0x00006b00ff0c77ac */ /* 0x000ea20008000a00 */
[----:B0-----:R-:W-:-:S05]  /*0040*/  IMAD R4, R39, 0x900, RZ ;  /* 0x0000090027047824 */ /* 0x001fca00078e02ff */
[----:B-1----:R-:W-:-:S04]  /*0050*/  IADD3 R38, PT, PT, -R4, UR4, RZ ;  /* 0x0000000404267c10 */ /* 0x002fc8000fffe1ff */
[----:B------:R-:W-:-:S13]  /*0060*/  ISETP.GE.AND P0, PT, R38, 0x901, PT ;  /* 0x000009012600780c */ /* 0x000fda0003f06270 */
[----:B--2---:R-:W-:Y:S05]  /*0070*/  @!P0 BRA `(.L_x_1310) ;  /* 0x0000005000a08947 */ /* 0x004fea0003800000 */
[----:B------:R-:W-:-:S13]  /*0080*/  ISETP.NE.AND P0, PT, R39, RZ, PT ;  /* 0x000000ff2700720c */ /* 0x000fda0003f05270 */
[----:B------:R-:W-:Y:S05]  /*0090*/  @P0 BRA `(.L_x_1311) ;  /* 0x00000020009c0947 */ /* 0x000fea0003800000 */
[----:B------:R-:W0:Y:S01]  /*00a0*/  S2R R16, SR_TID.X ;  /* 0x0000000000107919 */ /* 0x000e220000002100 */
[----:B------:R-:W1:Y:S08]  /*00b0*/  LDC.64 R2, c[0x0][0x380] ;  /* 0x0000e000ff027b82 */ /* 0x000e700000000a00 */
[----:B------:R-:W2:Y:S01]  /*00c0*/  LDC.64 R6, c[0x0][0x388] ;  /* 0x0000e200ff067b82 */ /* 0x000ea20000000a00 */
[----:B0-----:R-:W-:-:S02]  /*00d0*/  LOP3.LUT R5, R16, 0x1f, RZ, 0xc0, !PT ;  /* 0x0000001f10057812 */ /* 0x001fc400078ec0ff */
[----:B------:R-:W-:-:S03]  /*00e0*/  LOP3.LUT R0, R16, 0x3e0, RZ, 0xc0, !PT ;  /* 0x000003e010007812 */ /* 0x000fc600078ec0ff */
[----:B------:R-:W-:-:S04]  /*00f0*/  IMAD.IADD R5, R4, 0x1, R5 ;  /* 0x0000000104057824 */ /* 0x000fc800078e0205 */
[----:B------:R-:W-:-:S04]  /*0100*/  IMAD R5, R0, 0x9, R5 ;  /* 0x0000000900057824 */ /* 0x000fc800078e0205 */
[----:B-1----:R-:W-:-:S05]  /*0110*/  IMAD.WIDE.U32 R2, R5, 0x4, R2 ;  /* 0x0000000405027825 */ /* 0x002fca00078e0002 */
[----:B------:R-:W3:Y:S04]  /*0120*/  LDG.E.CONSTANT R0, desc[UR12][R2.64] ;  /* 0x0000000c02007981 */ /* 0x000ee8000c1e9900 */
[----:B------:R-:W4:Y:S04]  /*0130*/  LDG.E.CONSTANT R4, desc[UR12][R2.64+0x80] ;  /* 0x0000800c02047981 */ /* 0x000f28000c1e9900 */
[----:B------:R-:W5:Y:S04]  /*0140*/  LDG.E.CONSTANT R9, desc[UR12][R2.64+0x100] ;  /* 0x0001000c02097981 */ /* 0x000f68000c1e9900 */
[----:B------:R-:W5:Y:S04]  /*0150*/  LDG.E.CONSTANT R10, desc[UR12][R2.64+0x180] ;  /* 0x0001800c020a7981 */ /* 0x000f68000c1e9900 */
[----:B------:R-:W5:Y:S04]  /*0160*/  LDG.E.CONSTANT R11, desc[UR12][R2.64+0x200] ;  /* 0x0002000c020b7981 */ /* 0x000f68000c1e9900 */
[----:B------:R-:W5:Y:S04]  /*0170*/  LDG.E.CONSTANT R12, desc[UR12][R2.64+0x280] ;  /* 0x0002800c020c7981 */ /* 0x000f68000c1e9900 */
[----:B------:R-:W5:Y:S04]  /*0180*/  LDG.E.CONSTANT R13, desc[UR12][R2.64+0x300] ;  /* 0x0003000c020d7981 */ /* 0x000f68000c1e9900 */
[----:B------:R-:W5:Y:S04]  /*0190*/  LDG.E.CONSTANT R14, desc[UR12][R2.64+0x380] ;  /* 0x0003800c020e7981 */ /* 0x000f68000c1e9900 */
[----:B------:R0:W5:Y:S01]  /*01a0*/  LDG.E.CONSTANT R15, desc[UR12][R2.64+0x400] ;  /* 0x0004000c020f7981 */ /* 0x000162000c1e9900 */
[----:B--2---:R-:W-:-:S05]  /*01b0*/  IMAD.WIDE.U32 R6, R5, 0x4, R6 ;  /* 0x0000000405067825 */ /* 0x004fca00078e0006 */
[----:B------:R-:W2:Y:S04]  /*01c0*/  LDG.E.CONSTANT R19, desc[UR12][R6.64] ;  /* 0x0000000c06137981 */ /* 0x000ea8000c1e9900 */
[----:B------:R-:W2:Y:S04]  /*01d0*/  LDG.E.CONSTANT R21, desc[UR12][R6.64+0x80] ;  /* 0x0000800c06157981 */ /* 0x000ea8000c1e9900 */
[----:B------:R-:W2:Y:S04]  /*01e0*/  LDG.E.CONSTANT R23, desc[UR12][R6.64+0x100] ;  /* 0x0001000c06177981 */ /* 0x000ea8000c1e9900 */
[----:B------:R-:W2:Y:S04]  /*01f0*/  LDG.E.CONSTANT R25, desc[UR12][R6.64+0x180] ;  /* 0x0001800c06197981 */ /* 0x000ea8000c1e9900 */
[----:B------:R-:W2:Y:S04]  /*0200*/  LDG.E.CONSTANT R27, desc[UR12][R6.64+0x200] ;  /* 0x0002000c061b7981 */ /* 0x000ea8000c1e9900 */
[----:B------:R-:W2:Y:S04]  /*0210*/  LDG.E.CONSTANT R33, desc[UR12][R6.64+0x280] ;  /* 0x0002800c06217981 */ /* 0x000ea8000c1e9900 */
[----:B------:R-:W2:Y:S04]  /*0220*/  LDG.E.CONSTANT R35, desc[UR12][R6.64+0x300] ;  /* 0x0003000c06237981 */ /* 0x000ea8000c1e9900 */
[----:B------:R-:W2:Y:S04]  /*0230*/  LDG.E.CONSTANT R37, desc[UR12][R6.64+0x380] ;  /* 0x0003800c06257981 */ /* 0x000ea8000c1e9900 */
[----:B------:R1:W2:Y:S01]  /*0240*/  LDG.E.CONSTANT R39, desc[UR12][R6.64+0x400] ;  /* 0x0004000c06277981 */ /* 0x0002a2000c1e9900 */
[----:B------:R-:W0:Y:S01]  /*0250*/  S2UR UR5, SR_CgaCtaId ;  /* 0x00000000000579c3 */ /* 0x000e220000008800 */
[----:B------:R-:W-:Y:S01]  /*0260*/  SHF.R.U32.HI R8, RZ, 0x5, R16 ;  /* 0x00000005ff087819 */ /* 0x000fe20000011610 */
[----:B------:R-:W-:Y:S01]  /*0270*/  UMOV UR4, 0x400 ;  /* 0x0000040000047882 */ /* 0x000fe20000000000 */
[----:B------:R-:W1:Y:S01]  /*0280*/  S2R R5, SR_LANEID ;  /* 0x0000000000057919 */ /* 0x000e620000000000 */
[----:B------:R-:W-:Y:S01]  /*0290*/  ISETP.NE.AND P1, PT, R16, RZ, PT ;  /* 0x000000ff1000720c */ /* 0x000fe20003f25270 */
[----:B0-----:R-:W-:Y:S01]  /*02a0*/  ULEA UR4, UR5, UR4, 0x18 ;  /* 0x0000000405047291 */ /* 0x001fe2000f8ec0ff */
[----:B-1----:R-:W-:-:S05]  /*02b0*/  IMAD R2, R8, 0x120, R5 ;  /* 0x0000012008027824 */ /* 0x002fca00078e0205 */
[----:B------:R-:W-:-:S05]  /*02c0*/  LEA R2, R2, UR4, 0x2 ;  /* 0x0000000402027c11 */ /* 0x000fca000f8e10ff */
[----:B------:R-:W-:Y:S01]  /*02d0*/  IMAD R17, R5, 0x20, R2 ;  /* 0x0000002005117824 */ /* 0x000fe200078e0202 */
[----:B---3--:R0:W-:Y:S04]  /*02e0*/  STS [R2], R0 ;  /* 0x0000000002007388 */ /* 0x0081e80000000800 */
[----:B----4-:R-:W-:Y:S04]  /*02f0*/  STS [R2+0x80], R4 ;  /* 0x0000800402007388 */ /* 0x010fe80000000800 */
[----:B-----5:R-:W-:Y:S01]  /*0300*/  STS [R2+0x100], R9 ;  /* 0x0001000902007388 */ /* 0x020fe20000000800 */
[----:B0-----:R-:W-:-:S03]  /*0310*/  IMAD.MOV.U32 R0, RZ, RZ, RZ ;  /* 0x000000ffff007224 */ /* 0x001fc600078e00ff */
[----:B------:R0:W-:Y:S04]  /*0320*/  STS [R2+0x180], R10 ;  /* 0x0001800a02007388 */ /* 0x0001e80000000800 */
[----:B------:R-:W-:Y:S04]  /*0330*/  STS [R2+0x200], R11 ;  /* 0x0002000b02007388 */ /* 0x000fe80000000800 */
[----:B------:R-:W-:Y:S01]  /*0340*/  STS [R2+0x280], R12 ;  /* 0x0002800c02007388 */ /* 0x000fe20000000800 */
[----:B0-----:R-:W-:-:S03]  /*0350*/  LEA R10, R16, UR4, 0x2 ;  /* 0x00000004100a7c11 */ /* 0x001fc6000f8e10ff */
        /* <DEDUP_REMOVED lines=8> */
[----:B------:R-:W3:Y:S04]  /*03e0*/  LDS R30, [R17+0xc] ;  /* 0x00000c00111e7984 */ /* 0x000ee80000000800 */
[----:B------:R-:W-:Y:S04]  /*03f0*/  LDS R32, [R17+0x10] ;  /* 0x0000100011207984 */ /* 0x000fe80000000800 */
[----:B------:R-:W-:Y:S04]  /*0400*/  LDS R34, [R17+0x14] ;  /* 0x0000140011227984 */ /* 0x000fe80000000800 */
[----:B------:R-:W4:Y:S04]  /*0410*/  LDS R36, [R17+0x18] ;  /* 0x0000180011247984 */ /* 0x000f280000000800 */
[----:B------:R-:W5:Y:S01]  /*0420*/  LDS R38, [R17+0x1c] ;  /* 0x00001c0011267984 */ /* 0x000f620000000800 */
[----:B------:R-:W-:Y:S01]  /*0430*/  BAR.SYNC.DEFER_BLOCKING 0x0 ;  /* 0x0000000000007b1d */ /* 0x000fe20000010000 */
[----:B0-----:R-:W-:-:S02]  /*0440*/  ISETP.NE.AND P3, PT, R4, R6, PT ;  /* 0x000000060400720c */ /* 0x001fc40003f65270 */
[----:B-1----:R-:W-:Y:S02]  /*0450*/  ISETP.NE.AND P2, PT, R6, R28, PT ;  /* 0x0000001c0600720c */ /* 0x002fe40003f45270 */
[----:B---3--:R-:W-:Y:S01]  /*0460*/  ISETP.NE.AND P6, PT, R28, R30, PT ;  /* 0x0000001e1c00720c */ /* 0x008fe20003fc5270 */
[----:B--2---:R-:W-:Y:S03]  /*0470*/  STS [R2], R19 ;  /* 0x0000001302007388 */ /* 0x004fe60000000800 */
[----:B------:R-:W-:Y:S01]  /*0480*/  P2R R45, PR, RZ, 0x40 ;  /* 0x00000040ff2d7803 */ /* 0x000fe20000000000 */
[----:B------:R-:W-:Y:S04]  /*0490*/  STS [R2+0x80], R21 ;  /* 0x0000801502007388 */ /* 0x000fe80000000800 */
[----:B------:R-:W-:Y:S01]  /*04a0*/  STS [R2+0x100], R23 ;  /* 0x0001001702007388 */ /* 0x000fe20000000800 */
[----:B----4-:R-:W-:-:S03]  /*04b0*/  ISETP.NE.AND P5, PT, R34, R36, PT ;  /* 0x000000242200720c */ /* 0x010fc60003fa5270 */
[----:B------:R-:W-:Y:S01]  /*04c0*/  STS [R2+0x180], R25 ;  /* 0x0001801902007388 */ /* 0x000fe20000000800 */
[----:B-----5:R-:W-:-:S03]  /*04d0*/  ISETP.NE.AND P4, PT, R36, R38, PT ;  /* 0x000000262400720c */ /* 0x020fc60003f85270 */
[----:B------:R-:W-:Y:S04]  /*04e0*/  STS [R2+0x200], R27 ;  /* 0x0002001b02007388 */ /* 0x000fe80000000800 */
[----:B------:R-:W-:Y:S04]  /*04f0*/  STS [R2+0x280], R33 ;  /* 0x0002802102007388 */ /* 0x000fe80000000800 */
[----:B------:R-:W-:Y:S04]  /*0500*/  STS [R2+0x300], R35 ;  /* 0x0003002302007388 */ /* 0x000fe80000000800 */
[----:B------:R-:W-:Y:S04]  /*0510*/  STS [R2+0x380], R37 ;  /* 0x0003802502007388 */ /* 0x000fe80000000800 */
[----:B------:R-:W-:Y:S01]  /*0520*/  STS [R2+0x400], R39 ;  /* 0x0004002702007388 */ /* 0x000fe20000000800 */
[----:B------:R-:W-:-:S03]  /*0530*/  NOP ;  /* 0x0000000000007918 */ /* 0x000fc60000000000 */
[----:B------:R-:W0:Y:S04]  /*0540*/  LDS R47, [R17] ;  /* 0x00000000112f7984 */ /* 0x000e280000000800 */
[----:B------:R-:W1:Y:S04]  /*0550*/  LDS R7, [R17+0x4] ;  /* 0x0000040011077984 */ /* 0x000e680000000800 */
[----:B------:R-:W2:Y:S04]  /*0560*/  LDS R29, [R17+0x8] ;  /* 0x00000800111d7984 */ /* 0x000ea80000000800 */
[----:B------:R-:W3:Y:S04]  /*0570*/  LDS R31, [R17+0xc] ;  /* 0x00000c00111f7984 */ /* 0x000ee80000000800 */
[----:B------:R-:W-:Y:S04]  /*0580*/  LDS R33, [R17+0x10] ;  /* 0x0000100011217984 */ /* 0x000fe80000000800 */
[----:B------:R-:W-:Y:S04]  /*0590*/  LDS R35, [R17+0x14] ;  /* 0x0000140011237984 */ /* 0x000fe80000000800 */
[----:B------:R-:W-:Y:S04]  /*05a0*/  LDS R37, [R17+0x18] ;  /* 0x0000180011257984 */ /* 0x000fe80000000800 */
[----:B------:R-:W-:Y:S04]  /*05b0*/  LDS R44, [R17+0x1c] ;  /* 0x00001c00112c7984 */ /* 0x000fe80000000800 */
[----:B------:R-:W-:Y:S01]  /*05c0*/  LDS R9, [R17+0x20] ;  /* 0x0000200011097984 */ /* 0x000fe20000000800 */
[----:B------:R-:W-:Y:S01]  /*05d0*/  BAR.SYNC.DEFER_BLOCKING 0x0 ;  /* 0x0000000000007b1d */ /* 0x000fe20000010000 */
[----:B0-----:R-:W-:-:S05]  /*05e0*/  SEL R2, R47, RZ, !P3 ;  /* 0x000000ff2f027207 */ /* 0x001fca0005800000 */
[----:B-1----:R-:W-:-:S05]  /*05f0*/  IMAD.IADD R12, R7, 0x1, R2 ;  /* 0x00000001070c7824 */ /* 0x002fca00078e0202 */
[----:B------:R-:W-:-:S05]  /*0600*/  SEL R12, R12, RZ, !P2 ;  /* 0x000000ff0c0c7207 */ /* 0x000fca0005000000 */
[----:B--2---:R-:W-:Y:S01]  /*0610*/  IMAD.IADD R12, R29, 0x1, R12 ;  /* 0x000000011d0c7824 */ /* 0x004fe200078e020c */
[----:B------:R-:W-:Y:S04]  /*0620*/  STS [R10+0x47c], R3 ;  /* 0x00047c030a007388 */ /* 0x000fe80000000800 */
[----:B------:R-:W-:Y:S01]  /*0630*/  SEL R12, R12, RZ, !P6 ;  /* 0x000000ff0c0c7207 */ /* 0x000fe20007000000 */
[----:B------:R-:W-:Y:S04]  /*0640*/  BAR.SYNC.DEFER_BLOCKING 0x0 ;  /* 0x0000000000007b1d */ /* 0x000fe80000010000 */
[----:B---3--:R-:W-:-:S02]  /*0650*/  IMAD.IADD R12, R31, 0x1, R12 ;  /* 0x000000011f0c7824 */ /* 0x008fc400078e020c */
[----:B------:R-:W0:Y:S02]  /*0660*/  @P1 LDS R40, [R10+0x478] ;  /* 0x000478000a281984 */ /* 0x000e240000000800 */
[----:B0-----:R-:W-:-:S04]  /*0670*/  @P1 ISETP.NE.AND P0, PT, R40, R4, PT ;  /* 0x000000042800120c */ /* 0x001fc80003f05270 */
[----:B------:R-:W-:Y:S02]  /*0680*/  @P1 SEL R0, RZ, 0x1, !P0 ;  /* 0x00000001ff001807 */ /* 0x000fe40004000000 */
[----:B------:R-:W-:Y:S02]  /*0690*/  ISETP.NE.AND P1, PT, R32, R34, PT ;  /* 0x000000222000720c */ /* 0x000fe40003f25270 */
[----:B------:R-:W-:Y:S01]  /*06a0*/  ISETP.NE.AND P0, PT, R38, R3, PT ;  /* 0x000000032600720c */ /* 0x000fe20003f05270 */
[----:B------:R-:W-:Y:S01]  /*06b0*/  VIADD R11, R0, 0x1 ;  /* 0x00000001000b7836 */ /* 0x000fe20000000000 */
[----:B------:R-:W-:Y:S01]  /*06c0*/  P2R R46, PR, RZ, 0x2 ;  /* 0x00000002ff2e7803 */ /* 0x000fe20000000000 */
[----:B------:R-:W-:-:S04]  /*06d0*/  @!P3 IMAD.MOV R11, RZ, RZ, R0 ;  /* 0x000000ffff0bb224 */ /* 0x000fc800078e0200 */
[----:B------:R-:W-:Y:S02]  /*06e0*/  VIADD R2, R11, 0x1 ;  /* 0x000000010b027836 */ /* 0x000fe40000000000 */
[----:B------:R-:W-:Y:S01]  /*06f0*/  @!P2 IMAD.MOV R2, RZ, RZ, R11 ;  /* 0x000000ffff02a224 */ /* 0x000fe200078e020b */
[----:B------:R-:W-:-:S03]  /*0700*/  ISETP.NE.AND P2, PT, R30, R32, PT ;  /* 0x000000201e00720c */ /* 0x000fc60003f45270 */
[----:B------:R-:W-:Y:S01]  /*0710*/  VIADD R39, R2, 0x1 ;  /* 0x0000000102277836 */ /* 0x000fe20000000000 */
[----:B------:R-:W-:Y:S01]  /*0720*/  SEL R12, R12, RZ, !P2 ;  /* 0x000000ff0c0c7207 */ /* 0x000fe20005000000 */
[----:B------:R-:W-:Y:S01]  /*0730*/  @!P6 IMAD.MOV R39, RZ, RZ, R2 ;  /* 0x000000ffff27e224 */ /* 0x000fe200078e0202 */
[----:B------:R-:W-:-:S03]  /*0740*/  P2R R26, PR, RZ, 0x4 ;  /* 0x00000004ff1a7803 */ /* 0x000fc60000000000 */
[----:B------:R-:W-:Y:S02]  /*0750*/  IMAD.IADD R12, R33, 0x1, R12 ;  /* 0x00000001210c7824 */ /* 0x000fe400078e020c */
[----:B------:R-:W-:Y:S02]  /*0760*/  VIADD R10, R39, 0x1 ;  /* 0x00000001270a7836 */ /* 0x000fe40000000000 */
[----:B------:R-:W-:Y:S01]  /*0770*/  @!P2 IMAD.MOV R10, RZ, RZ, R39 ;  /* 0x000000ffff0aa224 */ /* 0x000fe200078e0227 */
[----:B------:R-:W-:-:S03]  /*0780*/  SEL R12, R12, RZ, !P1 ;  /* 0x000000ff0c0c7207 */ /* 0x000fc60004800000 */
[----:B------:R-:W-:Y:S02]  /*0790*/  VIADD R11, R10, 0x1 ;  /* 0x000000010a0b7836 */ /* 0x000fe40000000000 */
[----:B------:R-:W-:Y:S02]  /*07a0*/  IMAD.IADD R12, R35, 0x1, R12 ;  /* 0x00000001230c7824 */ /* 0x000fe400078e020c */
[----:B------:R-:W-:Y:S01]  /*07b0*/  @!P1 IMAD.MOV R11, RZ, RZ, R10 ;  /* 0x000000ffff0b9224 */ /* 0x000fe200078e020a */
[----:B------:R-:W-:Y:S02]  /*07c0*/  ISETP.NE.AND P1, PT, R6, R28, PT ;  /* 0x0000001c0600720c */ /* 0x000fe40003f25270 */
[----:B------:R-:W-:Y:S01]  /*07d0*/  SEL R12, R12, RZ, !P5 ;  /* 0x000000ff0c0c7207 */ /* 0x000fe20006800000 */
[----:B------:R-:W-:Y:S02]  /*07e0*/  VIADD R42, R11, 0x1 ;  /* 0x000000010b2a7836 */ /* 0x000fe40000000000 */
[----:B------:R-:W-:-:S02]  /*07f0*/  @!P5 IMAD.MOV R42, RZ, RZ, R11 ;  /* 0x000000ffff2ad224 */ /* 0x000fc400078e020b */
[----:B------:R-:W-:Y:S02]  /*0800*/  IMAD.IADD R12, R37, 0x1, R12 ;  /* 0x00000001250c7824 */ /* 0x000fe400078e020c */
[----:B------:R-:W-:Y:S02]  /*0810*/  VIADD R43, R42, 0x1 ;  /* 0x000000012a2b7836 */ /* 0x000fe40000000000 */
[----:B------:R-:W-:Y:S01]  /*0820*/  @!P4 IMAD.MOV R43, RZ, RZ, R42 ;  /* 0x000000ffff2bc224 */ /* 0x000fe200078e022a */
[----:B------:R-:W-:-:S03]  /*0830*/  SEL R11, R12, RZ, !P4 ;  /* 0x000000ff0c0b7207 */ /* 0x000fc60006000000 */
[----:B------:R-:W-:Y:S02]  /*0840*/  VIADD R10, R43, 0x1 ;  /* 0x000000012b0a7836 */ /* 0x000fe40000000000 */
[----:B------:R-:W-:Y:S02]  /*0850*/  IMAD.IADD R11, R44, 0x1, R11 ;  /* 0x000000012c0b7824 */ /* 0x000fe400078e020b */
[----:B------:R-:W-:-:S03]  /*0860*/  @!P0 IMAD.MOV R10, RZ, RZ, R43 ;  /* 0x000000ffff0a8224 */ /* 0x000fc600078e022b */
[----:B------:R-:W-:Y:S02]  /*0870*/  SEL R12, R11, RZ, !P0 ;  /* 0x000000ff0b0c7207 */ /* 0x000fe40004000000 */
[----:B------:R-:W-:-:S03]  /*0880*/  ISETP.NE.AND P0, PT, R10, RZ, PT ;  /* 0x000000ff0a00720c */ /* 0x000fc60003f05270 */
[----:B------:R-:W-:-:S05]  /*0890*/  IMAD.IADD R9, R9, 0x1, R12 ;  /* 0x0000000109097824 */ /* 0x000fca00078e020c */
[----:B------:R-:W0:Y:S02]  /*08a0*/  SHFL.UP PT, R11, R9, 0x1, RZ ;  /* 0x04200000090b7989 */ /* 0x000e2400000e00ff */
[----:B0-----:R-:W-:Y:S02]  /*08b0*/  SEL R12, R11, RZ, !P0 ;  /* 0x000000ff0b0c7207 */ /* 0x001fe40004000000 */
[----:B------:R-:W0:Y:S01]  /*08c0*/  SHFL.UP PT, R11, R10, 0x1, RZ ;  /* 0x042000000a0b7989 */ /* 0x000e2200000e00ff */
[----:B------:R-:W-:-:S04]  /*08d0*/  ISETP.GE.AND P0, PT, R5, 0x1, PT ;  /* 0x000000010500780c */ /* 0x000fc80003f06270 */
[----:B------:R-:W-:-:S05]  /*08e0*/  SEL R12, R12, RZ, P0 ;  /* 0x000000ff0c0c7207 */ /* 0x000fca0000000000 */
[----:B------:R-:W-:-:S05]  /*08f0*/  IMAD.IADD R12, R9, 0x1, R12 ;  /* 0x00000001090c7824 */ /* 0x000fca00078e020c */
[----:B------:R-:W1:Y:S01]  /*0900*/  SHFL.UP PT, R13, R12, 0x2, RZ ;  /* 0x044000000c0d7989 */ /* 0x000e6200000e00ff */
[----:B0-----:R-:W-:-:S05]  /*0910*/  SEL R11, R11, RZ, P0 ;  /* 0x000000ff0b0b7207 */ /* 0x001fca0000000000 */
[----:B------:R-:W-:-:S05]  /*0920*/  IMAD.IADD R11, R11, 0x1, R10 ;  /* 0x000000010b0b7824 */ /* 0x000fca00078e020a */
[----:B------:R-:W0:Y:S01]  /*0930*/  SHFL.UP PT, R9, R11, 0x2, RZ ;  /* 0x044000000b097989 */ /* 0x000e2200000e00ff */
[----:B------:R-:W-:-:S04]  /*0940*/  ISETP.NE.AND P0, PT, R11, RZ, PT ;  /* 0x000000ff0b00720c */ /* 0x000fc80003f05270 */
[----:B-1----:R-:W-:Y:S02]  /*0950*/  SEL R13, R13, RZ, !P0 ;  /* 0x000000ff0d0d7207 */ /* 0x002fe40004000000 */
[----:B------:R-:W-:-:S04]  /*0960*/  ISETP.GE.AND P0, PT, R5, 0x2, PT ;  /* 0x000000020500780c */ /* 0x000fc80003f06270 */
[----:B------:R-:W-:-:S05]  /*0970*/  SEL R13, R13, RZ, P0 ;  /* 0x000000ff0d0d7207 */ /* 0x000fca0000000000 */
[----:B------:R-:W-:Y:S01]  /*0980*/  IMAD.IADD R13, R12, 0x1, R13 ;  /* 0x000000010c0d7824 */ /* 0x000fe200078e020d */
[----:B0-----:R-:W-:-:S04]  /*0990*/  SEL R10, R9, RZ, P0 ;  /* 0x000000ff090a7207 */ /* 0x001fc80000000000 */
[----:B------:R-:W0:Y:S01]  /*09a0*/  SHFL.UP PT, R9, R13, 0x4, RZ ;  /* 0x048000000d097989 */ /* 0x000e2200000e00ff */
[----:B------:R-:W-:-:S05]  /*09b0*/  IMAD.IADD R10, R11, 0x1, R10 ;  /* 0x000000010b0a7824 */ /* 0x000fca00078e020a */
[----:B------:R-:W-:-:S04]  /*09c0*/  ISETP.NE.AND P0, PT, R10, RZ, PT ;  /* 0x000000ff0a00720c */ /* 0x000fc80003f05270 */
        /* <DEDUP_REMOVED lines=8> */
[----:B------:R-:W-:-:S04]  /*0a50*/  ISETP.NE.AND P0, PT, R9, RZ, PT ;  /* 0x000000ff0900720c */ /* 0x000fc80003f05270 */
[----:B-1----:R-:W-:Y:S02]  /*0a60*/  SEL R13, R11, RZ, !P0 ;  /* 0x000000ff0b0d7207 */ /* 0x002fe40004000000 */
[----:B------:R-:W0:Y:S01]  /*0a70*/  SHFL.UP PT, R11, R9, 0x8, RZ ;  /* 0x05000000090b7989 */ /* 0x000e2200000e00ff */
[----:B------:R-:W-:-:S04]  /*0a80*/  ISETP.GE.AND P0, PT, R5, 0x8, PT ;  /* 0x000000080500780c */ /* 0x000fc80003f06270 */
[----:B------:R-:W-:-:S05]  /*0a90*/  SEL R13, R13, RZ, P0 ;  /* 0x000000ff0d0d7207 */ /* 0x000fca0000000000 */
[----:B------:R-:W-:Y:S01]  /*0aa0*/  IMAD.IADD R13, R12, 0x1, R13 ;  /* 0x000000010c0d7824 */ /* 0x000fe200078e020d */
[----:B0-----:R-:W-:-:S04]  /*0ab0*/  SEL R10, R11, RZ, P0 ;  /* 0x000000ff0b0a7207 */ /* 0x001fc80000000000 */
[----:B------:R-:W0:Y:S01]  /*0ac0*/  SHFL.UP PT, R11, R13, 0x10, RZ ;  /* 0x060000000d0b7989 */ /* 0x000e2200000e00ff */
[----:B------:R-:W-:-:S05]  /*0ad0*/  IMAD.IADD R14, R9, 0x1, R10 ;  /* 0x00000001090e7824 */ /* 0x000fca00078e020a */
[----:B------:R-:W1:Y:S01]  /*0ae0*/  SHFL.UP PT, R10, R14, 0x10, RZ ;  /* 0x060000000e0a7989 */ /* 0x000e6200000e00ff */
[----:B------:R-:W-:-:S04]  /*0af0*/  ISETP.NE.AND P0, PT, R14, RZ, PT ;  /* 0x000000ff0e00720c */ /* 0x000fc80003f05270 */
[----:B0-----:R-:W-:Y:S02]  /*0b00*/  SEL R11, R11, RZ, !P0 ;  /* 0x000000ff0b0b7207 */ /* 0x001fe40004000000 */
[----:B------:R-:W-:-:S04]  /*0b10*/  ISETP.GE.AND P0, PT, R5, 0x10, PT ;  /* 0x000000100500780c */ /* 0x000fc80003f06270 */
[----:B-1----:R-:W-:Y:S02]  /*0b20*/  SEL R9, R10, RZ, P0 ;  /* 0x000000ff0a097207 */ /* 0x002fe40000000000 */
[----:B------:R-:W-:Y:S02]  /*0b30*/  SEL R10, R11, RZ, P0 ;  /* 0x000000ff0b0a7207 */ /* 0x000fe40000000000 */
[----:B------:R-:W-:Y:S01]  /*0b40*/  ISETP.NE.AND P0, PT, R5, 0x1f, PT ;  /* 0x0000001f0500780c */ /* 0x000fe20003f05270 */
[----:B------:R-:W-:Y:S02]  /*0b50*/  IMAD.IADD R24, R14, 0x1, R9 ;  /* 0x000000010e187824 */ /* 0x000fe400078e0209 */
[----:B------:R-:W-:-:S10]  /*0b60*/  IMAD.IADD R25, R13, 0x1, R10 ;  /* 0x000000010d197824 */ /* 0x000fd400078e020a */
[----:B------:R-:W-:-:S05]  /*0b70*/  @!P0 LEA R17, R8, UR4, 0x3 ;  /* 0x0000000408118c11 */ /* 0x000fca000f8e18ff */
[----:B------:R-:W-:Y:S01]  /*0b80*/  @!P0 STS.64 [R17], R24 ;  /* 0x0000001811008388 */ /* 0x000fe20000000a00 */
[----:B------:R-:W-:Y:S06]  /*0b90*/  BAR.SYNC.DEFER_BLOCKING 0x0 ;  /* 0x0000000000007b1d */ /* 0x000fec0000010000 */
[----:B------:R-:W-:Y:S04]  /*0ba0*/  SHFL.UP PT, R24, R24, 0x1, RZ ;  /* 0x0420000018187989 */ /* 0x000fe800000e00ff */
[----:B------:R-:W0:Y:S04]  /*0bb0*/  LDS.128 R8, [UR4] ;  /* 0x00000004ff087984 */ /* 0x000e280008000c00 */
[----:B------:R-:W1:Y:S01]  /*0bc0*/  LDS.128 R12, [UR4+0x10] ;  /* 0x00001004ff0c7984 */ /* 0x000e620008000c00 */
[----:B0-----:R-:W-:Y:S01]  /*0bd0*/  ISETP.NE.AND P0, PT, R10, RZ, PT ;  /* 0x000000ff0a00720c */ /* 0x001fe20003f05270 */
[----:B------:R-:W-:-:S03]  /*0be0*/  IMAD.IADD R17, R8, 0x1, R10 ;  /* 0x0000000108117824 */ /* 0x000fc600078e020a */
[----:B------:R-:W-:Y:S02]  /*0bf0*/  SEL R18, R9, RZ, !P0 ;  /* 0x000000ff09127207 */ /* 0x000fe40004000000 */
[----:B-1----:R-:W-:-:S03]  /*0c00*/  ISETP.NE.AND P0, PT, R12, RZ, PT ;  /* 0x000000ff0c00720c */ /* 0x002fc60003f05270 */
[----:B------:R-:W-:Y:S02]  /*0c10*/  IMAD.IADD R18, R11, 0x1, R18 ;  /* 0x000000010b127824 */ /* 0x000fe400078e0212 */
[----:B------:R-:W-:-:S03]  /*0c20*/  IMAD.MOV.U32 R11, RZ, RZ, R16 ;  /* 0x000000ffff0b7224 */ /* 0x000fc600078e0010 */
[----:B------:R-:W-:Y:S02]  /*0c30*/  SEL R20, R18, RZ, !P0 ;  /* 0x000000ff12147207 */ /* 0x000fe40004000000 */
[----:B------:R-:W-:-:S03]  /*0c40*/  SHF.R.U32.HI R27, RZ, 0x5, R11 ;  /* 0x00000005ff1b7819 */ /* 0x000fc6000001160b */
[----:B------:R-:W-:Y:S01]  /*0c50*/  IMAD.IADD R19, R13, 0x1, R20 ;  /* 0x000000010d137824 */ /* 0x000fe200078e0214 */
[----:B------:R-:W-:Y:S01]  /*0c60*/  ISETP.NE.AND P0, PT, R27, 0x2, PT ;  /* 0x000000021b00780c */ /* 0x000fe20003f05270 */
[----:B------:R-:W-:Y:S01]  /*0c70*/  IMAD.IADD R13, R17, 0x1, R12 ;  /* 0x00000001110d7824 */ /* 0x000fe200078e020c */
[----:B------:R-:W-:Y:S02]  /*0c80*/  ISETP.NE.AND P6, PT, R27, 0x6, PT ;  /* 0x000000061b00780c */ /* 0x000fe40003fc5270 */
[----:B------:R-:W-:Y:S02]  /*0c90*/  SEL R16, R17, R8, !P0 ;  /* 0x0000000811107207 */ /* 0x000fe40004000000 */
[----:B------:R-:W-:Y:S02]  /*0ca0*/  SEL R48, R18, R9, !P0 ;  /* 0x0000000912307207 */ /* 0x000fe40004000000 */
[C---:B------:R-:W-:Y:S02]  /*0cb0*/  ISETP.NE.AND P0, PT, R27.reuse, 0x3, PT ;  /* 0x000000031b00780c */ /* 0x040fe40003f05270 */
[----:B------:R-:W-:-:S02]  /*0cc0*/  ISETP.NE.AND P2, PT, R27, 0x7, PT ;  /* 0x000000071b00780c */ /* 0x000fc40003f45270 */
[----:B------:R-:W-:Y:S01]  /*0cd0*/  SEL R9, R13, R16, !P0 ;  /* 0x000000100d097207 */ /* 0x000fe20004000000 */
[C---:B------:R-:W-:Y:S01]  /*0ce0*/  IMAD.IADD R13, R14.reuse, 0x1, R13 ;  /* 0x000000010e0d7824 */ /* 0x040fe200078e020d */
[----:B------:R-:W-:Y:S02]  /*0cf0*/  SEL R48, R19, R48, !P0 ;  /* 0x0000003013307207 */ /* 0x000fe40004000000 */
[----:B------:R-:W-:-:S04]  /*0d00*/  ISETP.NE.AND P0, PT, R14, RZ, PT ;  /* 0x000000ff0e00720c */ /* 0x000fc80003f05270 */
[----:B------:R-:W-:Y:S02]  /*0d10*/  SEL R20, R19, RZ, !P0 ;  /* 0x000000ff13147207 */ /* 0x000fe40004000000 */
[----:B------:R-:W0:Y:S03]  /*0d20*/  LDS.128 R16, [UR4+0x20] ;  /* 0x00002004ff107984 */ /* 0x000e260008000c00 */
[----:B------:R-:W-:Y:S01]  /*0d30*/  IMAD.IADD R15, R15, 0x1, R20 ;  /* 0x000000010f0f7824 */ /* 0x000fe200078e0214 */
[----:B0-----:R-:W-:-:S04]  /*0d40*/  ISETP.NE.AND P0, PT, R16, RZ, PT ;  /* 0x000000ff1000720c */ /* 0x001fc80003f05270 */
[----:B------:R-:W-:Y:S02]  /*0d50*/  SEL R20, R15, RZ, !P0 ;  /* 0x000000ff0f147207 */ /* 0x000fe40004000000 */
[----:B------:R-:W-:-:S03]  /*0d60*/  ISETP.NE.AND P0, PT, R27, 0x4, PT ;  /* 0x000000041b00780c */ /* 0x000fc60003f05270 */
[----:B------:R-:W-:Y:S01]  /*0d70*/  IMAD.IADD R17, R17, 0x1, R20 ;  /* 0x0000000111117824 */ /* 0x000fe200078e0214 */
[----:B------:R-:W-:Y:S02]  /*0d80*/  SEL R48, R15, R48, !P0 ;  /* 0x000000300f307207 */ /* 0x000fe40004000000 */
[C---:B------:R-:W-:Y:S01]  /*0d90*/  SEL R22, R13.reuse, R9, !P0 ;  /* 0x000000090d167207 */ /* 0x040fe20004000000 */
[----:B------:R-:W-:Y:S01]  /*0da0*/  IMAD.IADD R13, R13, 0x1, R16 ;  /* 0x000000010d0d7824 */ /* 0x000fe200078e0210 */
[----:B------:R-:W-:-:S04]  /*0db0*/  ISETP.NE.AND P0, PT, R18, RZ, PT ;  /* 0x000000ff1200720c */ /* 0x000fc80003f05270 */
[----:B------:R-:W-:Y:S02]  /*0dc0*/  SEL R20, R17, RZ, !P0 ;  /* 0x000000ff11147207 */ /* 0x000fe40004000000 */
[----:B------:R-:W-:-:S03]  /*0dd0*/  ISETP.NE.AND P0, PT, R27, 0x5, PT ;  /* 0x000000051b00780c */ /* 0x000fc60003f05270 */
[----:B------:R-:W-:Y:S01]  /*0de0*/  IMAD.IADD R19, R19, 0x1, R20 ;  /* 0x0000000113137824 */ /* 0x000fe200078e0214 */
[----:B------:R-:W-:Y:S02]  /*0df0*/  SEL R9, R13, R22, !P0 ;  /* 0x000000160d097207 */ /* 0x000fe40004000000 */
[----:B------:R-:W0:Y:S01]  /*0e00*/  LDS.128 R20, [UR4+0x30] ;  /* 0x00003004ff147984 */ /* 0x000e220008000c00 */
[----:B------:R-:W-:-:S04]  /*0e10*/  SEL R48, R17, R48, !P0 ;  /* 0x0000003011307207 */ /* 0x000fc80004000000 */
[----:B------:R-:W-:Y:S02]  /*0e20*/  SEL R48, R19, R48, !P6 ;  /* 0x0000003013307207 */ /* 0x000fe40007000000 */
[----:B0-----:R-:W-:-:S04]  /*0e30*/  ISETP.NE.AND P0, PT, R20, RZ, PT ;  /* 0x000000ff1400720c */ /* 0x001fc80003f05270 */
[----:B------:R-:W-:Y:S02]  /*0e40*/  SEL R50, R19, RZ, !P0 ;  /* 0x000000ff13327207 */ /* 0x000fe40004000000 */
[----:B------:R-:W-:-:S03]  /*0e50*/  ISETP.GE.U32.AND P0, PT, R11, 0x20, PT ;  /* 0x000000200b00780c */ /* 0x000fc60003f06070 */
[----:B------:R-:W-:-:S05]  /*0e60*/  IMAD.IADD R21, R21, 0x1, R50 ;  /* 0x0000000115157824 */ /* 0x000fca00078e0232 */
[----:B------:R-:W-:Y:S02]  /*0e70*/  SEL R48, R21, R48, !P2 ;  /* 0x0000003015307207 */ /* 0x000fe40005000000 */
[----:B------:R-:W-:Y:S02]  /*0e80*/  ISETP.NE.AND P2, PT, R5, RZ, PT ;  /* 0x000000ff0500720c */ /* 0x000fe40003f45270 */
[----:B------:R-:W-:Y:S02]  /*0e90*/  SEL R41, R48, RZ, P0 ;  /* 0x000000ff30297207 */ /* 0x000fe40000000000 */
[----:B------:R-:W0:Y:S01]  /*0ea0*/  SHFL.UP PT, R48, R25, 0x1, RZ ;  /* 0x0420000019307989 */ /* 0x000e2200000e00ff */
[----:B------:R-:W-:-:S04]  /*0eb0*/  ISETP.NE.AND P0, PT, R24, RZ, PT ;  /* 0x000000ff1800720c */ /* 0x000fc80003f05270 */
[----:B------:R-:W-:Y:S02]  /*0ec0*/  SEL R15, R41, RZ, !P0 ;  /* 0x000000ff290f7207 */ /* 0x000fe40004000000 */
[----:B------:R-:W-:-:S03]  /*0ed0*/  ISETP.NE.AND P0, PT, R0, RZ, PT ;  /* 0x000000ff0000720c */ /* 0x000fc60003f05270 */
[----:B0-----:R-:W-:Y:S02]  /*0ee0*/  @P2 IMAD.IADD R41, R48, 0x1, R15 ;  /* 0x0000000130292824 */ /* 0x001fe400078e020f */
[----:B------:R-:W-:Y:S01]  /*0ef0*/  IMAD.IADD R15, R18, 0x1, R13 ;  /* 0x00000001120f7824 */ /* 0x000fe200078e020d */
[----:B------:R-:W-:Y:S02]  /*0f00*/  SEL R13, R24, RZ, P2 ;  /* 0x000000ff180d7207 */ /* 0x000fe40001000000 */
[----:B------:R-:W-:Y:S02]  /*0f10*/  SEL R48, R41, RZ, !P0 ;  /* 0x000000ff29307207 */ /* 0x000fe40004000000 */
[----:B------:R-:W-:Y:S02]  /*0f20*/  SEL R9, R15, R9, !P6 ;  /* 0x000000090f097207 */ /* 0x000fe40007000000 */
[----:B------:R-:W-:Y:S01]  /*0f30*/  ISETP.NE.AND P6, PT, R45, RZ, PT ;  /* 0x000000ff2d00720c */ /* 0x000fe20003fc5270 */
[----:B------:R-:W-:Y:S01]  /*0f40*/  IMAD.IADD R5, R47, 0x1, R48 ;  /* 0x000000012f057824 */ /* 0x000fe200078e0230 */
[----:B------:R-:W-:-:S04]  /*0f50*/  ISETP.NE.AND P2, PT, R26, RZ, PT ;  /* 0x000000ff1a00720c */ /* 0x000fc80003f45270 */
[----:B------:R-:W-:-:S05]  /*0f60*/  SEL R48, R5, RZ, !P3 ;  /* 0x000000ff05307207 */ /* 0x000fca0005800000 */
[----:B------:R-:W-:-:S05]  /*0f70*/  IMAD.IADD R7, R7, 0x1, R48 ;  /* 0x0000000107077824 */ /* 0x000fca00078e0230 */
[----:B------:R-:W-:Y:S02]  /*0f80*/  SEL R48, R7, RZ, !P1 ;  /* 0x000000ff07307207 */ /* 0x000fe40004800000 */
[----:B------:R-:W-:-:S03]  /*0f90*/  ISETP.NE.AND P1, PT, R46, RZ, PT ;  /* 0x000000ff2e00720c */ /* 0x000fc60003f25270 */
[----:B------:R-:W-:-:S05]  /*0fa0*/  IMAD.IADD R29, R29, 0x1, R48 ;  /* 0x000000011d1d7824 */ /* 0x000fca00078e0230 */
[----:B------:R-:W-:Y:S02]  /*0fb0*/  SEL R46, R29, RZ, !P6 ;  /* 0x000000ff1d2e7207 */ /* 0x000fe40007000000 */
[----:B------:R-:W-:-:S03]  /*0fc0*/  ISETP.NE.AND P6, PT, R27, 0x7, PT ;  /* 0x000000071b00780c */ /* 0x000fc60003fc5270 */
[----:B------:R-:W-:-:S05]  /*0fd0*/  IMAD.IADD R31, R31, 0x1, R46 ;  /* 0x000000011f1f7824 */ /* 0x000fca00078e022e */
[----:B------:R-:W-:-:S05]  /*0fe0*/  SEL R24, R31, RZ, !P2 ;  /* 0x000000ff1f187207 */ /* 0x000fca0005000000 */
[----:B------:R-:W-:Y:S02]  /*0ff0*/  IMAD.IADD R33, R33, 0x1, R24 ;  /* 0x0000000121217824 */ /* 0x000fe400078e0218 */
[----:B------:R-:W-:Y:S01]  /*1000*/  @!P6 IMAD.IADD R9, R15, 0x1, R20 ;  /* 0x000000010f09e824 */ /* 0x000fe200078e0214 */
[----:B------:R-:W-:Y:S02]  /*1010*/  IADD3 R15, PT, PT, R12, R10, R8 ;  /* 0x0000000a0c0f7210 */ /* 0x000fe40007ffe008 */
[----:B------:R-:W-:Y:S02]  /*1020*/  SEL R24, R33, RZ, !P1 ;  /* 0x000000ff21187207 */ /* 0x000fe40004800000 */
[----:B------:R-:W-:Y:S02]  /*1030*/  IADD3 R15, PT, PT, R16, R14, R15 ;  /* 0x0000000e100f7210 */ /* 0x000fe40007ffe00f */
[----:B------:R-:W-:Y:S01]  /*1040*/  ISETP.GE.U32.AND P6, PT, R11, 0x20, PT ;  /* 0x000000200b00780c */ /* 0x000fe20003fc6070 */
[----:B------:R-:W-:Y:S01]  /*1050*/  IMAD.IADD R35, R35, 0x1, R24 ;  /* 0x0000000123237824 */ /* 0x000fe200078e0218 */
[----:B------:R-:W-:-:S02]  /*1060*/  IADD3 R15, PT, PT, R20, R18, R15 ;  /* 0x00000012140f7210 */ /* 0x000fc40007ffe00f */
[----:B------:R-:W-:Y:S02]  /*1070*/  SEL R48, R9, RZ, P6 ;  /* 0x000000ff09307207 */ /* 0x000fe40003000000 */
[----:B------:R-:W-:Y:S02]  /*1080*/  SEL R26, R35, RZ, !P5 ;  /* 0x000000ff231a7207 */ /* 0x000fe40006800000 */
[----:B------:R-:W-:Y:S01]  /*1090*/  ISETP.NE.AND P5, PT, R22, RZ, PT ;  /* 0x000000ff1600720c */ /* 0x000fe20003fa5270 */
[----:B------:R-:W-:Y:S02]  /*10a0*/  IMAD.IADD R13, R48, 0x1, R13 ;  /* 0x00000001300d7824 */ /* 0x000fe400078e020d */
[----:B------:R-:W-:Y:S01]  /*10b0*/  IMAD.IADD R37, R37, 0x1, R26 ;  /* 0x0000000125257824 */ /* 0x000fe200078e021a */
[----:B------:R-:W-:Y:S01]  /*10c0*/  SEL R24, R21, RZ, !P5 ;  /* 0x000000ff15187207 */ /* 0x000fe20006800000 */
[----:B------:R-:W-:Y:S01]  /*10d0*/  IMAD.IADD R9, R39, 0x1, R13 ;  /* 0x0000000127097824 */ /* 0x000fe200078e020d */
[----:B------:R-:W-:Y:S01]  /*10e0*/  ISETP.NE.AND P5, PT, R11, RZ, PT ;  /* 0x000000ff0b00720c */ /* 0x000fe20003fa5270 */
[----:B------:R-:W-:-:S02]  /*10f0*/  IMAD.IADD R19, R13, 0x1, R0 ;  /* 0x000000010d137824 */ /* 0x000fc400078e0200 */
[----:B------:R-:W-:Y:S02]  /*1100*/  IMAD.IADD R25, R23, 0x1, R24 ;  /* 0x0000000117197824 */ /* 0x000fe400078e0218 */
[----:B------:R-:W-:Y:S01]  /*1110*/  IMAD.IADD R24, R22, 0x1, R15 ;  /* 0x0000000116187824 */ /* 0x000fe200078e020f */
[----:B------:R-:W-:Y:S01]  /*1120*/  SEL R15, R37, RZ, !P4 ;  /* 0x000000ff250f7207 */ /* 0x000fe20006000000 */
[--C-:B------:R-:W-:Y:S02]  /*1130*/  IMAD.IADD R2, R2, 0x1, R13.reuse ;  /* 0x0000000102027824 */ /* 0x100fe400078e020d */
[----:B------:R-:W-:Y:S02]  /*1140*/  IMAD.IADD R42, R42, 0x1, R13 ;  /* 0x000000012a2a7824 */ /* 0x000fe400078e020d */
[----:B------:R-:W-:Y:S02]  /*1150*/  IMAD.IADD R39, R44, 0x1, R15 ;  /* 0x000000012c277824 */ /* 0x000fe400078e020f */
[----:B------:R-:W0:Y:S01]  /*1160*/  @!P5 LDC.64 R46, c[0x0][0x3a8] ;  /* 0x0000ea00ff2edb82 */ /* 0x000e220000000a00 */
[----:B------:R-:W-:-:S02]  /*1170*/  @!P5 IMAD.MOV.U32 R26, RZ, RZ, 0x65 ;  /* 0x00000065ff1ad424 */ /* 0x000fc400078e00ff */
[----:B------:R-:W-:Y:S02]  /*1180*/  @!P5 IMAD.MOV.U32 R27, RZ, RZ, 0x0 ;  /* 0x00000000ff1bd424 */ /* 0x000fe400078e00ff */
[----:B------:R-:W-:Y:S02]  /*1190*/  VIADD R15, R9, 0x1 ;  /* 0x00000001090f7836 */ /* 0x000fe40000000000 */
[----:B------:R-:W-:Y:S01]  /*11a0*/  @!P2 IMAD.MOV R15, RZ, RZ, R9 ;  /* 0x000000ffff0fa224 */ /* 0x000fe200078e0209 */
[----:B------:R-:W-:Y:S01]  /*11b0*/  ISETP.GE.AND P2, PT, R24, 0x101, PT ;  /* 0x000001011800780c */ /* 0x000fe20003f46270 */
[----:B------:R-:W-:Y:S02]  /*11c0*/  VIADD R44, R0, 0x1 ;  /* 0x00000001002c7836 */ /* 0x000fe40000000000 */
[----:B------:R-:W-:Y:S02]  /*11d0*/  @!P3 IMAD.MOV R44, RZ, RZ, R0 ;  /* 0x000000ffff2cb224 */ /* 0x000fe400078e0200 */
[----:B------:R-:W-:-:S02]  /*11e0*/  VIADD R0, R15, 0x1 ;  /* 0x000000010f007836 */ /* 0x000fc40000000000 */
[----:B------:R-:W-:Y:S02]  /*11f0*/  IMAD.IADD R17, R13, 0x1, R44 ;  /* 0x000000010d117824 */ /* 0x000fe400078e022c */
[----:B------:R-:W-:Y:S02]  /*1200*/  IMAD.IADD R43, R43, 0x1, R13 ;  /* 0x000000012b2b7824 */ /* 0x000fe400078e020d */
[----:B------:R-:W-:Y:S01]  /*1210*/  @!P1 IMAD.MOV R0, RZ, RZ, R15 ;  /* 0x000000ffff009224 */ /* 0x000fe200078e020f */
[----:B0-----:R0:W-:Y:S01]  /*1220*/  @!P5 ST.E.128.STRONG.GPU desc[UR12][R46.64+0x200], R24 ;  /* 0x000200182e00d985 */ /* 0x0011e2000c10fd0c */
[----:B------:R-:W-:Y:S05]  /*1230*/  @!P2 BRA `(.L_x_1312) ;  /* 0x0000000c0034a947 */ /* 0x000fea0003800000 */
        /* <DEDUP_REMOVED lines=19> */
[----:B------:R-:W-:-:S03]  /*1370*/  ISETP.GE.U32.AND P1, PT, R11, R24, PT ;  /* 0x000000180b00720c */ /* 0x000fc60003f26070 */
[----:B------:R1:W-:Y:S02]  /*1380*/  @P2 STS.64 [R2], R28 ;  /* 0x0000001c02002388 */ /* 0x0003e40000000a00 */
[----:B------:R-:W-:Y:S02]  /*1390*/  @P0 LEA R43, R43, UR4, 0x3 ;  /* 0x000000042b2b0c11 */ /* 0x000fe4000f8e18ff */
[----:B------:R1:W-:Y:S02]  /*13a0*/  @P6 STS.64 [R9], R30 ;  /* 0x0000001e09006388 */ /* 0x0003e40000000a00 */
[----:B------:R-:W-:Y:S02]  /*13b0*/  @P3 LEA R42, R42, UR4, 0x3 ;  /* 0x000000042a2a3c11 */ /* 0x000fe4000f8e18ff */
[----:B------:R1:W-:Y:S04]  /*13c0*/  @P5 STS.64 [R15], R32 ;  /* 0x000000200f005388 */ /* 0x0003e80000000a00 */
[----:B------:R1:W-:Y:S04]  /*13d0*/  @P4 STS.64 [R0], R34 ;  /* 0x0000002200004388 */ /* 0x0003e80000000a00 */
[----:B------:R1:W-:Y:S04]  /*13e0*/  @P3 STS.64 [R42], R36 ;  /* 0x000000242a003388 */ /* 0x0003e80000000a00 */
[----:B------:R1:W-:Y:S01]  /*13f0*/  @P0 STS.64 [R43], R38 ;  /* 0x000000262b000388 */ /* 0x0003e20000000a00 */
[----:B------:R-:W-:Y:S06]  /*1400*/  BAR.SYNC.DEFER_BLOCKING 0x0 ;  /* 0x0000000000007b1d */ /* 0x000fec0000010000 */
[----:B------:R-:W-:Y:S05]  /*1410*/  @P1 EXIT ;  /* 0x000000000000194d */ /* 0x000fea0003800000 */
[----:B------:R-:W-:Y:S01]  /*1420*/  IADD3 R3, PT, PT, R14, R10, R12 ;  /* 0x0000000a0e037210 */ /* 0x000fe20007ffe00c */
[----:B------:R-:W-:Y:S01]  /*1430*/  BSSY.RECONVERGENT B0, `(.L_x_1313) ;  /* 0x0000027000007945 */ /* 0x000fe20003800200 */
[----:B-1----:R-:W-:Y:S02]  /*1440*/  LOP3.LUT R0, RZ, R11, RZ, 0x33, !PT ;  /* 0x0000000bff007212 */ /* 0x002fe400078e33ff */
[----:B------:R-:W-:-:S04]  /*1450*/  IADD3 R3, PT, PT, R18, R3, R16 ;  /* 0x0000000312037210 */ /* 0x000fc80007ffe010 */
[----:B------:R-:W-:-:S04]  /*1460*/  IADD3 R3, PT, PT, R22, R3, R20 ;  /* 0x0000000316037210 */ /* 0x000fc80007ffe014 */
[----:B------:R-:W-:-:S04]  /*1470*/  IADD3 R0, PT, PT, R0, R3, R8 ;  /* 0x0000000300007210 */ /* 0x000fc80007ffe008 */
[C---:B------:R-:W-:Y:S02]  /*1480*/  LOP3.LUT R2, R0.reuse, 0x300, RZ, 0xc0, !PT ;  /* 0x0000030000027812 */ /* 0x040fe400078ec0ff */
[----:B------:R-:W-:Y:S02]  /*1490*/  ISETP.GE.U32.AND P1, PT, R0, 0x300, PT ;  /* 0x000003000000780c */ /* 0x000fe40003f26070 */
[----:B------:R-:W-:-:S13]  /*14a0*/  ISETP.NE.AND P0, PT, R2, 0x300, PT ;  /* 0x000003000200780c */ /* 0x000fda0003f05270 */
[----:B------:R-:W-:Y:S05]  /*14b0*/  @!P0 BRA `(.L_x_1314) ;  /* 0x0000000000788947 */ /* 0x000fea0003800000 */
[----:B------:R-:W1:Y:S01]  /*14c0*/  LDC.64 R2, c[0x0][0x398] ;  /* 0x0000e600ff027b82 */ /* 0x000e620000000a00 */
[----:B------:R-:W-:Y:S02]  /*14d0*/  LEA.HI R0, R0, 0x1, RZ, 0x18 ;  /* 0x0000000100007811 */ /* 0x000fe400078fc0ff */
[----:B------:R-:W-:-:S03]  /*14e0*/  LEA R7, R11, UR4, 0x3 ;  /* 0x000000040b077c11 */ /* 0x000fc6000f8e18ff */
[C---:B------:R-:W-:Y:S01]  /*14f0*/  IMAD.SHL.U32 R6, R0.reuse, 0x100, RZ ;  /* 0x0000010000067824 */ /* 0x040fe200078e00ff */
[----:B------:R-:W-:Y:S01]  /*1500*/  LOP3.LUT R0, R0, 0x3, RZ, 0xc0, !PT ;  /* 0x0000000300007812 */ /* 0x000fe200078ec0ff */
[----:B------:R-:W2:Y:S03]  /*1510*/  LDC.64 R4, c[0x0][0x390] ;  /* 0x0000e400ff047b82 */ /* 0x000ea60000000a00 */
[----:B------:R-:W-:Y:S01]  /*1520*/  LOP3.LUT R6, R6, 0x300, RZ, 0xc0, !PT ;  /* 0x0000030006067812 */ /* 0x000fe200078ec0ff */
[----:B------:R-:W-:Y:S02]  /*1530*/  IMAD.MOV R0, RZ, RZ, -R0 ;  /* 0x000000ffff007224 */ /* 0x000fe400078e0a00 */
[----:B-1----:R-:W-:-:S04]  /*1540*/  IMAD.WIDE.U32 R2, R11, 0x4, R2 ;  /* 0x000000040b027825 */ /* 0x002fc800078e0002 */
[----:B------:R-:W-:Y:S02]  /*1550*/  IMAD.MOV.U32 R12, RZ, RZ, R2 ;  /* 0x000000ffff0c7224 */ /* 0x000fe400078e0002 */
[----:B------:R-:W-:Y:S02]  /*1560*/  IMAD.MOV.U32 R15, RZ, RZ, R3 ;  /* 0x000000ffff0f7224 */ /* 0x000fe400078e0003 */
[----:B--2---:R-:W-:-:S04]  /*1570*/  IMAD.WIDE.U32 R4, R11, 0x4, R4 ;  /* 0x000000040b047825 */ /* 0x004fc800078e0004 */
[----:B------:R-:W-:Y:S02]  /*1580*/  IMAD.MOV.U32 R10, RZ, RZ, R4 ;  /* 0x000000ffff0a7224 */ /* 0x000fe400078e0004 */
[----:B------:R-:W-:Y:S02]  /*1590*/  IMAD.MOV.U32 R13, RZ, RZ, R5 ;  /* 0x000000ffff0d7224 */ /* 0x000fe400078e0005 */
[----:B------:R-:W-:-:S07]  /*15a0*/  IMAD.IADD R11, R11, 0x1, R6 ;  /* 0x000000010b0b7824 */ /* 0x000fce00078e0206 */
.L_x_1315:
[----:B-1----:R1:W2:Y:S01]  /*15b0*/  LDS.64 R8, [R7] ;  /* 0x0000000007087984 */ /* 0x0022a20000000a00 */
[----:B------:R-:W-:Y:S01]  /*15c0*/  IMAD.MOV.U32 R2, RZ, RZ, R10 ;  /* 0x000000ffff027224 */ /* 0x000fe200078e000a */
[----:B------:R-:W-:Y:S01]  /*15d0*/  IADD3 R10, P3, PT, R10, 0x400, RZ ;  /* 0x000004000a0a7810 */ /* 0x000fe20007f7e0ff */
[----:B------:R-:W-:Y:S02]  /*15e0*/  IMAD.MOV.U32 R3, RZ, RZ, R13 ;  /* 0x000000ffff037224 */ /* 0x000fe400078e000d */
[----:B------:R-:W-:Y:S01]  /*15f0*/  IMAD.MOV.U32 R4, RZ, RZ, R12 ;  /* 0x000000ffff047224 */ /* 0x000fe200078e000c */
[----:B------:R-:W-:Y:S01]  /*1600*/  IADD3 R12, P2, PT, R12, 0x400, RZ ;  /* 0x000004000c0c7810 */ /* 0x000fe20007f5e0ff */
[----:B------:R-:W-:Y:S02]  /*1610*/  IMAD.MOV.U32 R5, RZ, RZ, R15 ;  /* 0x000000ffff057224 */ /* 0x000fe400078e000f */
[----:B------:R-:W-:Y:S02]  /*1620*/  VIADD R0, R0, 0x1 ;  /* 0x0000000100007836 */ /* 0x000fe40000000000 */
[----:B-1----:R-:W-:-:S02]  /*1630*/  VIADD R7, R7, 0x800 ;  /* 0x0000080007077836 */ /* 0x002fc40000000000 */
[----:B------:R-:W-:Y:S01]  /*1640*/  IMAD.X R15, RZ, RZ, R15, P2 ;  /* 0x000000ffff0f7224 */ /* 0x000fe200010e060f */
[----:B------:R-:W-:Y:S01]  /*1650*/  ISETP.NE.AND P0, PT, R0, RZ, PT ;  /* 0x000000ff0000720c */ /* 0x000fe20003f05270 */
[----:B------:R-:W-:Y:S01]  /*1660*/  IMAD.X R13, RZ, RZ, R13, P3 ;  /* 0x000000ffff0d7224 */ /* 0x000fe200018e060d */
[----:B--2---:R1:W-:Y:S04]  /*1670*/  STG.E desc[UR12][R2.64], R8 ;  /* 0x0000000802007986 */ /* 0x0043e8000c10190c */
[----:B------:R1:W-:Y:S07]  /*1680*/  STG.E desc[UR12][R4.64], R9 ;  /* 0x0000000904007986 */ /* 0x0003ee000c10190c */
[----:B------:R-:W-:Y:S05]  /*1690*/  @P0 BRA `(.L_x_1315) ;  /* 0xfffffffc00c40947 */ /* 0x000fea000383ffff */
.L_x_1314:
[----:B------:R-:W-:Y:S05]  /*16a0*/  BSYNC.RECONVERGENT B0 ;  /* 0x0000000000007941 */ /* 0x000fea0003800200 */
.L_x_1313:
[----:B------:R-:W-:Y:S05]  /*16b0*/  @!P1 EXIT ;  /* 0x000000000000994d */ /* 0x000fea0003800000 */
[----:B------:R-:W2:Y:S01]  /*16c0*/  LDCU.128 UR8, c[0x0][0x390] ;  /* 0x00007200ff0877ac */ /* 0x000ea20008000c00 */
[----:B------:R-:W-:Y:S01]  /*16d0*/  IMAD.IADD R0, R24, 0x1, -R11 ;  /* 0x0000000118007824 */ /* 0x000fe200078e0a0b */
[----:B------:R-:W-:Y:S01]  /*16e0*/  BSSY.RECONVERGENT B0, `(.L_x_1316) ;  /* 0x000004b000007945 */ /* 0x000fe20003800200 */
[----:B-1----:R-:W-:Y:S02]  /*16f0*/  IMAD.MOV.U32 R4, RZ, RZ, 0x800 ;  /* 0x00000800ff047424 */ /* 0x002fe400078e00ff */
[----:B------:R-:W-:Y:S01]  /*1700*/  IMAD.MOV.U32 R5, RZ, RZ, 0x0 ;  /* 0x00000000ff057424 */ /* 0x000fe200078e00ff */
[----:B------:R-:W-:Y:S02]  /*1710*/  ISETP.GT.AND P1, PT, R0, 0xc00, PT ;  /* 0x00000c000000780c */ /* 0x000fe40003f24270 */
[C---:B------:R-:W-:Y:S01]  /*1720*/  LEA R0, R11.reuse, UR4, 0x3 ;  /* 0x000000040b007c11 */ /* 0x040fe2000f8e18ff */
[----:B------:R-:W-:-:S04]  /*1730*/  IMAD.WIDE.U32 R4, R11, 0x4, R4 ;  /* 0x000000040b047825 */ /* 0x000fc800078e0004 */
[----:B------:R-:W-:Y:S01]  /*1740*/  VIADD R0, R0, 0x1000 ;  /* 0x0000100000007836 */ /* 0x000fe20000000000 */
[C---:B--2---:R-:W-:Y:S02]  /*1750*/  IADD3 R2, P0, PT, R4.reuse, UR8, RZ ;  /* 0x0000000804027c10 */ /* 0x044fe4000ff1e0ff */
[----:B------:R-:W-:Y:S02]  /*1760*/  IADD3 R4, P2, PT, R4, UR10, RZ ;  /* 0x0000000a04047c10 */ /* 0x000fe4000ff5e0ff */
[C---:B------:R-:W-:Y:S02]  /*1770*/  IADD3.X R3, PT, PT, R5.reuse, UR9, RZ, P0, !PT ;  /* 0x0000000905037c10 */ /* 0x040fe400087fe4ff */
[----:B------:R-:W-:Y:S02]  /*1780*/  IADD3.X R5, PT, PT, R5, UR11, RZ, P2, !PT ;  /* 0x0000000b05057c10 */ /* 0x000fe400097fe4ff */
[----:B------:R-:W-:Y:S01]  /*1790*/  PLOP3.LUT P0, PT, PT, PT, PT, 0x80, 0x8 ;  /* 0x000000000008781c */ /* 0x000fe20003f0f070 */
[----:B------:R-:W-:-:S12]  /*17a0*/  @!P1 BRA `(.L_x_1317) ;  /* 0x0000000000f89947 */ /* 0x000fd80003800000 */
[----:B------:R-:W-:Y:S01]  /*17b0*/  PLOP3.LUT P0, PT, PT, PT, PT, 0x8, 0x80 ;  /* 0x000000000080781c */ /* 0x000fe20003f0e170 */
[----:B------:R-:W-:-:S12]  /*17c0*/  VIADD R10, R24, 0xfffff400 ;  /* 0xfffff400180a7836 */ /* 0x000fd80000000000 */
.L_x_1318:
[----:B------:R-:W1:Y:S01]  /*17d0*/  LDS.64 R6, [R0+-0x1000] ;  /* 0xfff0000000067984 */ /* 0x000e620000000a00 */
[----:B------:R-:W-:-:S03]  /*17e0*/  VIADD R11, R11, 0x1000 ;  /* 0x000010000b0b7836 */ /* 0x000fc60000000000 */
[----:B------:R-:W2:Y:S02]  /*17f0*/  LDS.64 R8, [R0+-0x800] ;  /* 0xfff8000000087984 */ /* 0x000ea40000000a00 */
[----:B------:R-:W-:Y:S02]  /*1800*/  ISETP.GE.AND P1, PT, R11, R10, PT ;  /* 0x0000000a0b00720c */ /* 0x000fe40003f26270 */
[----:B------:R-:W3:Y:S04]  /*1810*/  LDS.64 R12, [R0] ;  /* 0x00000000000c7984 */ /* 0x000ee80000000a00 */
[----:B------:R-:W4:Y:S04]  /*1820*/  LDS.64 R14, [R0+0x800] ;  /* 0x00080000000e7984 */ /* 0x000f280000000a00 */
[----:B------:R-:W5:Y:S04]  /*1830*/  LDS.64 R16, [R0+0x1000] ;  /* 0x0010000000107984 */ /* 0x000f680000000a00 */
[----:B------:R-:W5:Y:S04]  /*1840*/  LDS.64 R18, [R0+0x1800] ;  /* 0x0018000000127984 */ /* 0x000f680000000a00 */
[----:B------:R-:W5:Y:S04]  /*1850*/  LDS.64 R20, [R0+0x2000] ;  /* 0x0020000000147984 */ /* 0x000f680000000a00 */
[----:B------:R-:W5:Y:S04]  /*1860*/  LDS.64 R22, [R0+0x2800] ;  /* 0x0028000000167984 */ /* 0x000f680000000a00 */
[----:B0-----:R-:W0:Y:S04]  /*1870*/  LDS.64 R26, [R0+0x3000] ;  /* 0x00300000001a7984 */ /* 0x001e280000000a00 */
[----:B------:R-:W0:Y:S04]  /*1880*/  LDS.64 R28, [R0+0x3800] ;  /* 0x00380000001c7984 */ /* 0x000e280000000a00 */
[----:B------:R-:W0:Y:S04]  /*1890*/  LDS.64 R30, [R0+0x4000] ;  /* 0x00400000001e7984 */ /* 0x000e280000000a00 */
[----:B------:R-:W0:Y:S04]  /*18a0*/  LDS.64 R32, [R0+0x4800] ;  /* 0x0048000000207984 */ /* 0x000e280000000a00 */
[----:B------:R-:W0:Y:S04]  /*18b0*/  LDS.64 R34, [R0+0x5000] ;  /* 0x0050000000227984 */ /* 0x000e280000000a00 */
[----:B------:R-:W0:Y:S04]  /*18c0*/  LDS.64 R36, [R0+0x5800] ;  /* 0x0058000000247984 */ /* 0x000e280000000a00 */
[----:B------:R-:W0:Y:S04]  /*18d0*/  LDS.64 R38, [R0+0x6000] ;  /* 0x0060000000267984 */ /* 0x000e280000000a00 */
[----:B------:R2:W0:Y:S04]  /*18e0*/  LDS.64 R40, [R0+0x6800] ;  /* 0x0068000000287984 */ /* 0x0004280000000a00 */
[----:B-1----:R1:W-:Y:S04]  /*18f0*/  STG.E desc[UR12][R2.64+-0x800], R6 ;  /* 0xfff8000602007986 */ /* 0x0023e8000c10190c */
[----:B------:R4:W-:Y:S01]  /*1900*/  STG.E desc[UR12][R4.64+-0x800], R7 ;  /* 0xfff8000704007986 */ /* 0x0009e2000c10190c */
[----:B--2---:R-:W-:-:S03]  /*1910*/  VIADD R0, R0, 0x8000 ;  /* 0x0000800000007836 */ /* 0x004fc60000000000 */
[----:B------:R2:W-:Y:S04]  /*1920*/  STG.E desc[UR12][R2.64+-0x400], R8 ;  /* 0xfffc000802007986 */ /* 0x0005e8000c10190c */
[----:B------:R5:W-:Y:S01]  /*1930*/  STG.E desc[UR12][R4.64+-0x400], R9 ;  /* 0xfffc000904007986 */ /* 0x000be2000c10190c */
[----:B-1----:R-:W-:-:S03]  /*1940*/  IADD3 R6, P3, PT, R4, 0x4000, RZ ;  /* 0x0000400004067810 */ /* 0x002fc60007f7e0ff */
[----:B---3--:R-:W-:Y:S02]  /*1950*/  STG.E desc[UR12][R2.64], R12 ;  /* 0x0000000c02007986 */ /* 0x008fe4000c10190c */
[----:B----4-:R-:W-:Y:S02]  /*1960*/  IMAD.X R7, RZ, RZ, R5, P3 ;  /* 0x000000ffff077224 */ /* 0x010fe400018e0605 */
[----:B------:R-:W-:Y:S01]  /*1970*/  STG.E desc[UR12][R4.64], R13 ;  /* 0x0000000d04007986 */ /* 0x000fe2000c10190c */
[----:B--2---:R-:W-:-:S03]  /*1980*/  IADD3 R8, P2, PT, R2, 0x4000, RZ ;  /* 0x0000400002087810 */ /* 0x004fc60007f5e0ff */
[----:B------:R-:W-:Y:S02]  /*1990*/  STG.E desc[UR12][R2.64+0x400], R14 ;  /* 0x0004000e02007986 */ /* 0x000fe4000c10190c */
[----:B-----5:R-:W-:Y:S02]  /*19a0*/  IMAD.X R9, RZ, RZ, R3, P2 ;  /* 0x000000ffff097224 */ /* 0x020fe400010e0603 */
        /* <DEDUP_REMOVED lines=9> */
[----:B0-----:R-:W-:Y:S04]  /*1a40*/  STG.E desc[UR12][R2.64+0x1800], R26 ;  /* 0x0018001a02007986 */ /* 0x001fe8000c10190c */
        /* <DEDUP_REMOVED lines=13> */
[----:B------:R0:W-:Y:S04]  /*1b20*/  STG.E desc[UR12][R2.64+0x3400], R40 ;  /* 0x0034002802007986 */ /* 0x0001e8000c10190c */
[----:B------:R1:W-:Y:S01]  /*1b30*/  STG.E desc[UR12][R4.64+0x3400], R41 ;  /* 0x0034002904007986 */ /* 0x0003e2000c10190c */
[----:B0-----:R-:W-:-:S02]  /*1b40*/  IMAD.MOV.U32 R2, RZ, RZ, R8 ;  /* 0x000000ffff027224 */ /* 0x001fc400078e0008 */
[----:B------:R-:W-:Y:S02]  /*1b50*/  IMAD.MOV.U32 R3, RZ, RZ, R9 ;  /* 0x000000ffff037224 */ /* 0x000fe400078e0009 */
[----:B-1----:R-:W-:Y:S02]  /*1b60*/  IMAD.MOV.U32 R4, RZ, RZ, R6 ;  /* 0x000000ffff047224 */ /* 0x002fe400078e0006 */
[----:B------:R-:W-:Y:S01]  /*1b70*/  IMAD.MOV.U32 R5, RZ, RZ, R7 ;  /* 0x000000ffff057224 */ /* 0x000fe200078e0007 */
[----:B------:R-:W-:Y:S06]  /*1b80*/  @!P1 BRA `(.L_x_1318) ;  /* 0xfffffffc00109947 */ /* 0x000fec000383ffff */
.L_x_1317:
[----:B------:R-:W-:Y:S05]  /*1b90*/  BSYNC.RECONVERGENT B0 ;  /* 0x0000000000007941 */ /* 0x000fea0003800200 */
.L_x_1316:
[----:B------:R-:W-:Y:S01]  /*1ba0*/  IMAD.IADD R6, R24, 0x1, -R11 ;  /* 0x0000000118067824 */ /* 0x000fe200078e0a0b */
[----:B------:R-:W-:Y:S04]  /*1bb0*/  BSSY.RECONVERGENT B0, `(.L_x_1319) ;  /* 0x0000026000007945 */ /* 0x000fe80003800200 */
[----:B------:R-:W-:-:S13]  /*1bc0*/  ISETP.GT.AND P1, PT, R6, 0x400, PT ;  /* 0x000004000600780c */ /* 0x000fda0003f24270 */
[----:B------:R-:W-:Y:S05]  /*1bd0*/  @!P1 BRA `(.L_x_1320) ;  /* 0x00000000008c9947 */ /* 0x000fea0003800000 */
[----:B------:R-:W1:Y:S01]  /*1be0*/  LDS.64 R6, [R0+-0x1000] ;  /* 0xfff0000000067984 */ /* 0x000e620000000a00 */
[----:B------:R-:W-:Y:S01]  /*1bf0*/  PLOP3.LUT P0, PT, PT, PT, PT, 0x8, 0x80 ;  /* 0x000000000080781c */ /* 0x000fe20003f0e170 */
[----:B------:R-:W-:Y:S02]  /*1c00*/  VIADD R11, R11, 0x800 ;  /* 0x000008000b0b7836 */ /* 0x000fe40000000000 */
[----:B------:R-:W2:Y:S04]  /*1c10*/  LDS.64 R8, [R0+-0x800] ;  /* 0xfff8000000087984 */ /* 0x000ea80000000a00 */
[----:B------:R-:W3:Y:S04]  /*1c20*/  LDS.64 R12, [R0] ;  /* 0x00000000000c7984 */ /* 0x000ee80000000a00 */
[----:B------:R-:W4:Y:S04]  /*1c30*/  LDS.64 R14, [R0+0x800] ;  /* 0x00080000000e7984 */ /* 0x000f280000000a00 */
[----:B------:R-:W5:Y:S04]  /*1c40*/  LDS.64 R16, [R0+0x1000] ;  /* 0x0010000000107984 */ /* 0x000f680000000a00 */
[----:B------:R-:W0:Y:S04]  /*1c50*/  LDS.64 R18, [R0+0x1800] ;  /* 0x0018000000127984 */ /* 0x000e280000000a00 */
[----:B------:R-:W0:Y:S04]  /*1c60*/  LDS.64 R20, [R0+0x2000] ;  /* 0x0020000000147984 */ /* 0x000e280000000a00 */
[----:B------:R1:W0:Y:S02]  /*1c70*/  LDS.64 R22, [R0+0x2800] ;  /* 0x0028000000167984 */ /* 0x0002240000000a00 */
[----:B-1----:R-:W-:-:S02]  /*1c80*/  VIADD R0, R0, 0x4000 ;  /* 0x0000400000007836 */ /* 0x002fc40000000000 */
[----:B------:R1:W-:Y:S04]  /*1c90*/  STG.E desc[UR12][R2.64+-0x800], R6 ;  /* 0xfff8000602007986 */ /* 0x0003e8000c10190c */
[----:B------:R4:W-:Y:S04]  /*1ca0*/  STG.E desc[UR12][R4.64+-0x800], R7 ;  /* 0xfff8000704007986 */ /* 0x0009e8000c10190c */
[----:B--2---:R2:W-:Y:S04]  /*1cb0*/  STG.E desc[UR12][R2.64+-0x400], R8 ;  /* 0xfffc000802007986 */ /* 0x0045e8000c10190c */
        /* <DEDUP_REMOVED lines=11> */
[----:B0-----:R-:W-:Y:S04]  /*1d70*/  STG.E desc[UR12][R2.64+0xc00], R18 ;  /* 0x000c001202007986 */ /* 0x001fe8000c10190c */
        /* <DEDUP_REMOVED lines=8> */
[----:B------:R-:W-:-:S07]  /*1e00*/  IMAD.MOV.U32 R5, RZ, RZ, R7 ;  /* 0x000000ffff057224 */ /* 0x000fce00078e0007 */
.L_x_1320:
[----:B------:R-:W-:Y:S05]  /*1e10*/  BSYNC.RECONVERGENT B0 ;  /* 0x0000000000007941 */ /* 0x000fea0003800200 */
.L_x_1319:
[----:B------:R-:W-:-:S13]  /*1e20*/  ISETP.LT.OR P0, PT, R11, R24, P0 ;  /* 0x000000180b00720c */ /* 0x000fda0000701670 */
[----:B------:R-:W-:Y:S05]  /*1e30*/  @!P0 EXIT ;  /* 0x000000000000894d */ /* 0x000fea0003800000 */
[----:B------:R-:W1:Y:S04]  /*1e40*/  LDS.64 R6, [R0+-0x1000] ;  /* 0xfff0000000067984 */ /* 0x000e680000000a00 */
[----:B------:R-:W2:Y:S04]  /*1e50*/  LDS.64 R8, [R0+-0x800] ;  /* 0xfff8000000087984 */ /* 0x000ea80000000a00 */
[----:B------:R-:W3:Y:S04]  /*1e60*/  LDS.64 R10, [R0] ;  /* 0x00000000000a7984 */ /* 0x000ee80000000a00 */
[----:B------:R-:W4:Y:S04]  /*1e70*/  LDS.64 R12, [R0+0x800] ;  /* 0x00080000000c7984 */ /* 0x000f280000000a00 */
[----:B-1----:R-:W-:Y:S04]  /*1e80*/  STG.E desc[UR12][R2.64+-0x800], R6 ;  /* 0xfff8000602007986 */ /* 0x002fe8000c10190c */
[----:B------:R-:W-:Y:S04]  /*1e90*/  STG.E desc[UR12][R4.64+-0x800], R7 ;  /* 0xfff8000704007986 */ /* 0x000fe8000c10190c */
[----:B--2---:R-:W-:Y:S04]  /*1ea0*/  STG.E desc[UR12][R2.64+-0x400], R8 ;  /* 0xfffc000802007986 */ /* 0x004fe8000c10190c */
[----:B------:R-:W-:Y:S04]  /*1eb0*/  STG.E desc[UR12][R4.64+-0x400], R9 ;  /* 0xfffc000904007986 */ /* 0x000fe8000c10190c */
[----:B---3--:R-:W-:Y:S04]  /*1ec0*/  STG.E desc[UR12][R2.64], R10 ;  /* 0x0000000a02007986 */ /* 0x008fe8000c10190c */
[----:B------:R-:W-:Y:S04]  /*1ed0*/  STG.E desc[UR12][R4.64], R11 ;  /* 0x0000000b04007986 */ /* 0x000fe8000c10190c */
[----:B----4-:R-:W-:Y:S04]  /*1ee0*/  STG.E desc[UR12][R2.64+0x400], R12 ;  /* 0x0004000c02007986 */ /* 0x010fe8000c10190c */
[----:B------:R-:W-:Y:S01]  /*1ef0*/  STG.E desc[UR12][R4.64+0x400], R13 ;  /* 0x0004000d04007986 */ /* 0x000fe2000c10190c */
[----:B------:R-:W-:Y:S05]  /*1f00*/  EXIT ;  /* 0x000000000000794d */ /* 0x000fea0003800000 */
.L_x_1312:
[----:B------:R-:W1:Y:S01]  /*1f10*/  LDC.64 R44, c[0x0][0x390] ;  /* 0x0000e400ff2c7b82 */ /* 0x000e620000000a00 */
[----:B------:R-:W-:Y:S02]  /*1f20*/  ISETP.NE.AND P1, PT, R4, R6, PT ;  /* 0x000000060400720c */ /* 0x000fe40003f25270 */
[----:B------:R-:W-:Y:S02]  /*1f30*/  ISETP.NE.AND P2, PT, R6, R28, PT ;  /* 0x0000001c0600720c */ /* 0x000fe40003f45270 */
[----:B------:R-:W-:Y:S02]  /*1f40*/  ISETP.NE.AND P3, PT, R34, R36, PT ;  /* 0x000000242200720c */ /* 0x000fe40003f65270 */
[----:B------:R-:W-:Y:S01]  /*1f50*/  ISETP.NE.AND P4, PT, R36, R38, PT ;  /* 0x000000262400720c */ /* 0x000fe20003f85270 */
[----:B0-----:R-:W0:Y:S01]  /*1f60*/  LDC.64 R26, c[0x0][0x398] ;  /* 0x0000e600ff1a7b82 */ /* 0x001e220000000a00 */
[----:B------:R-:W-:-:S07]  /*1f70*/  ISETP.NE.AND P5, PT, R38, R3, PT ;  /* 0x000000032600720c */ /* 0x000fce0003fa5270 */
[----:B------:R-:W2:Y:S08]  /*1f80*/  LDC.64 R24, c[0x0][0x390] ;  /* 0x0000e400ff187b82 */ /* 0x000eb00000000a00 */
[----:B------:R-:W3:Y:S01]  /*1f90*/  LDC.64 R20, c[0x0][0x390] ;  /* 0x0000e400ff147b82 */ /* 0x000ee20000000a00 */
[----:B-1----:R-:W-:-:S05]  /*1fa0*/  @P0 IMAD.WIDE R44, R13, 0x4, R44 ;  /* 0x000000040d2c0825 */ /* 0x002fca00078e022c */
[----:B------:R-:W-:Y:S02]  /*1fb0*/  @P0 STG.E desc[UR12][R44.64], R40 ;  /* 0x000000282c000986 */ /* 0x000fe4000c10190c */
[----:B------:R-:W1:Y:S01]  /*1fc0*/  LDC.64 R22, c[0x0][0x398] ;  /* 0x0000e600ff167b82 */ /* 0x000e620000000a00 */
[----:B0-----:R-:W-:-:S05]  /*1fd0*/  @P0 IMAD.WIDE R26, R13, 0x4, R26 ;  /* 0x000000040d1a0825 */ /* 0x001fca00078e021a */
[----:B------:R-:W-:Y:S01]  /*1fe0*/  @P0 STG.E desc[UR12][R26.64], R41 ;  /* 0x000000291a000986 */ /* 0x000fe2000c10190c */
[----:B------:R-:W-:Y:S01]  /*1ff0*/  ISETP.NE.AND P0, PT, R28, R30, PT ;  /* 0x0000001e1c00720c */ /* 0x000fe20003f05270 */
[----:B------:R-:W0:Y:S01]  /*2000*/  LDC.64 R10, c[0x0][0x398] ;  /* 0x0000e600ff0a7b82 */ /* 0x000e220000000a00 */
[----:B--2---:R-:W-:-:S05]  /*2010*/  @P1 IMAD.WIDE R24, R19, 0x4, R24 ;  /* 0x0000000413181825 */ /* 0x004fca00078e0218 */
[----:B------:R2:W-:Y:S01]  /*2020*/  @P1 STG.E desc[UR12][R24.64], R4 ;  /* 0x0000000418001986 */ /* 0x0005e2000c10190c */
[C---:B---3--:R-:W-:Y:S01]  /*2030*/  @P2 IMAD.WIDE R20, R17.reuse, 0x4, R20 ;  /* 0x0000000411142825 */ /* 0x048fe200078e0214 */
[----:B------:R-:W3:Y:S03]  /*2040*/  LDC.64 R12, c[0x0][0x390] ;  /* 0x0000e400ff0c7b82 */ /* 0x000ee60000000a00 */
[----:B-1----:R-:W-:-:S05]  /*2050*/  @P2 IMAD.WIDE R50, R17, 0x4, R22 ;  /* 0x0000000411322825 */ /* 0x002fca00078e0216 */
[----:B------:R-:W1:Y:S01]  /*2060*/  LDC.64 R46, c[0x0][0x390] ;  /* 0x0000e400ff2e7b82 */ /* 0x000e620000000a00 */
[----:B0-----:R-:W-:-:S07]  /*2070*/  @P1 IMAD.WIDE R10, R19, 0x4, R10 ;  /* 0x00000004130a1825 */ /* 0x001fce00078e020a */
[----:B------:R-:W0:Y:S01]  /*2080*/  LDC.64 R16, c[0x0][0x398] ;  /* 0x0000e600ff107b82 */ /* 0x000e220000000a00 */
[----:B------:R4:W-:Y:S01]  /*2090*/  @P1 STG.E desc[UR12][R10.64], R5 ;  /* 0x000000050a001986 */ /* 0x0009e2000c10190c */
[----:B------:R-:W-:-:S06]  /*20a0*/  ISETP.NE.AND P1, PT, R30, R32, PT ;  /* 0x000000201e00720c */ /* 0x000fcc0003f25270 */
[----:B------:R-:W5:Y:S01]  /*20b0*/  LDC.64 R22, c[0x0][0x398] ;  /* 0x0000e600ff167b82 */ /* 0x000f620000000a00 */
[----:B------:R4:W-:Y:S01]  /*20c0*/  @P2 STG.E desc[UR12][R20.64], R6 ;  /* 0x0000000614002986 */ /* 0x0009e2000c10190c */
[----:B---3--:R-:W-:-:S03]  /*20d0*/  @P0 IMAD.WIDE R12, R2, 0x4, R12 ;  /* 0x00000004020c0825 */ /* 0x008fc600078e020c */
[----:B------:R4:W-:Y:S01]  /*20e0*/  @P2 STG.E desc[UR12][R50.64], R7 ;  /* 0x0000000732002986 */ /* 0x0009e2000c10190c */
[----:B------:R-:W-:Y:S02]  /*20f0*/  ISETP.NE.AND P2, PT, R32, R34, PT ;  /* 0x000000222000720c */ /* 0x000fe40003f45270 */
[----:B------:R-:W3:Y:S01]  /*2100*/  LDC.64 R18, c[0x0][0x390] ;  /* 0x0000e400ff127b82 */ /* 0x000ee20000000a00 */
[----:B------:R4:W-:Y:S01]  /*2110*/  @P0 STG.E desc[UR12][R12.64], R28 ;  /* 0x0000001c0c000986 */ /* 0x0009e2000c10190c */
[----:B-1----:R-:W-:-:S06]  /*2120*/  @P1 IMAD.WIDE R46, R9, 0x4, R46 ;  /* 0x00000004092e1825 */ /* 0x002fcc00078e022e */
[----:B------:R-:W1:Y:S01]  /*2130*/  LDC.64 R48, c[0x0][0x398] ;  /* 0x0000e600ff307b82 */ /* 0x000e620000000a00 */
[----:B0-----:R-:W-:-:S05]  /*2140*/  @P0 IMAD.WIDE R16, R2, 0x4, R16 ;  /* 0x0000000402100825 */ /* 0x001fca00078e0210 */
[----:B------:R4:W-:Y:S02]  /*2150*/  @P0 STG.E desc[UR12][R16.64], R29 ;  /* 0x0000001d10000986 */ /* 0x0009e4000c10190c */
[----:B--2---:R-:W0:Y:S01]  /*2160*/  LDC.64 R24, c[0x0][0x390] ;  /* 0x0000e400ff187b82 */ /* 0x004e220000000a00 */
[----:B-----5:R-:W-:Y:S01]  /*2170*/  @P1 IMAD.WIDE R22, R9, 0x4, R22 ;  /* 0x0000000409161825 */ /* 0x020fe200078e0216 */
[----:B------:R4:W-:Y:S04]  /*2180*/  @P1 STG.E desc[UR12][R46.64], R30 ;  /* 0x0000001e2e001986 */ /* 0x0009e8000c10190c */
[----:B------:R4:W-:Y:S02]  /*2190*/  @P1 STG.E desc[UR12][R22.64], R31 ;  /* 0x0000001f16001986 */ /* 0x0009e4000c10190c */
[----:B------:R-:W2:Y:S01]  /*21a0*/  LDC.64 R26, c[0x0][0x398] ;  /* 0x0000e600ff1a7b82 */ /* 0x000ea20000000a00 */
[----:B---3--:R-:W-:-:S05]  /*21b0*/  @P2 IMAD.WIDE R18, R15, 0x4, R18 ;  /* 0x000000040f122825 */ /* 0x008fca00078e0212 */
[----:B------:R4:W-:Y:S02]  /*21c0*/  @P2 STG.E desc[UR12][R18.64], R32 ;  /* 0x0000002012002986 */ /* 0x0009e4000c10190c */
[----:B------:R-:W3:Y:S01]  /*21d0*/  LDC.64 R40, c[0x0][0x390] ;  /* 0x0000e400ff287b82 */ /* 0x000ee20000000a00 */
[----:B-1----:R-:W-:-:S05]  /*21e0*/  @P2 IMAD.WIDE R48, R15, 0x4, R48 ;  /* 0x000000040f302825 */ /* 0x002fca00078e0230 */
[----:B------:R4:W-:Y:S02]  /*21f0*/  @P2 STG.E desc[UR12][R48.64], R33 ;  /* 0x0000002130002986 */ /* 0x0009e4000c10190c */
[----:B------:R-:W1:Y:S01]  /*2200*/  LDC.64 R44, c[0x0][0x398] ;  /* 0x0000e600ff2c7b82 */ /* 0x000e620000000a00 */
[----:B0-----:R-:W-:-:S05]  /*2210*/  @P3 IMAD.WIDE R24, R0, 0x4, R24 ;  /* 0x0000000400183825 */ /* 0x001fca00078e0218 */
[----:B------:R4:W-:Y:S01]  /*2220*/  @P3 STG.E desc[UR12][R24.64], R34 ;  /* 0x0000002218003986 */ /* 0x0009e2000c10190c */
[----:B--2---:R-:W-:-:S05]  /*2230*/  @P3 IMAD.WIDE R26, R0, 0x4, R26 ;  /* 0x00000004001a3825 */ /* 0x004fca00078e021a */
[----:B------:R4:W-:Y:S01]  /*2240*/  @P3 STG.E desc[UR12][R26.64], R35 ;  /* 0x000000231a003986 */ /* 0x0009e2000c10190c */
[----:B---3--:R-:W-:-:S05]  /*2250*/  @P4 IMAD.WIDE R40, R42, 0x4, R40 ;  /* 0x000000042a284825 */ /* 0x008fca00078e0228 */
[----:B------:R4:W-:Y:S01]  /*2260*/  @P4 STG.E desc[UR12][R40.64], R36 ;  /* 0x0000002428004986 */ /* 0x0009e2000c10190c */
[----:B-1----:R-:W-:-:S05]  /*2270*/  @P4 IMAD.WIDE R44, R42, 0x4, R44 ;  /* 0x000000042a2c4825 */ /* 0x002fca00078e022c */
[----:B------:R4:W-:Y:S01]  /*2280*/  @P4 STG.E desc[UR12][R44.64], R37 ;  /* 0x000000252c004986 */ /* 0x0009e2000c10190c */
[----:B------:R-:W-:Y:S05]  /*2290*/  @!P5 EXIT ;  /* 0x000000000000d94d */ /* 0x000fea0003800000 */
[----:B------:R-:W0:Y:S08]  /*22a0*/  LDC.64 R2, c[0x0][0x390] ;  /* 0x0000e400ff027b82 */ /* 0x000e300000000a00 */
[----:B----4-:R-:W1:Y:S01]  /*22b0*/  LDC.64 R4, c[0x0][0x398] ;  /* 0x0000e600ff047b82 */ /* 0x010e620000000a00 */
[----:B0-----:R-:W-:-:S05]  /*22c0*/  IMAD.WIDE R2, R43, 0x4, R2 ;  /* 0x000000042b027825 */ /* 0x001fca00078e0202 */
[----:B------:R-:W-:Y:S01]  /*22d0*/  STG.E desc[UR12][R2.64], R38 ;  /* 0x0000002602007986 */ /* 0x000fe2000c10190c */
[----:B-1----:R-:W-:-:S05]  /*22e0*/  IMAD.WIDE R4, R43, 0x4, R4 ;  /* 0x000000042b047825 */ /* 0x002fca00078e0204 */
[----:B------:R-:W-:Y:S01]  /*22f0*/  STG.E desc[UR12][R4.64], R39 ;  /* 0x0000002704007986 */ /* 0x000fe2000c10190c */
[----:B------:R-:W-:Y:S05]  /*2300*/  EXIT ;  /* 0x000000000000794d */ /* 0x000fea0003800000 */
.L_x_1311:
        /* <DEDUP_REMOVED lines=16> */
[----:B------:R-:W5:Y:S01]  /*2410*/  LDG.E.CONSTANT R18, desc[UR12][R6.64+0x400] ;  /* 0x0004000c06127981 */ /* 0x000f62000c1e9900 */
        /* <DEDUP_REMOVED lines=10> */
[----:B------:R-:W-:Y:S01]  /*24c0*/  ISETP.NE.AND P0, PT, R0, RZ, PT ;  /* 0x000000ff0000720c */ /* 0x000fe20003f05270 */
[----:B------:R-:W-:-:S12]  /*24d0*/  IMAD.MOV.U32 R34, RZ, RZ, RZ ;  /* 0x000000ffff227224 */ /* 0x000fd800078e00ff */
[----:B------:R-:W-:-:S05]  /*24e0*/  @!P0 IMAD.WIDE.U32 R2, R4, 0x4, R2 ;  /* 0x0000000404028825 */ /* 0x000fca00078e0002 */
[----:B------:R1:W2:Y:S01]  /*24f0*/  @!P0 LDG.E.CONSTANT R34, desc[UR12][R2.64+-0x4] ;  /* 0xfffffc0c02228981 */ /* 0x0002a2000c1e9900 */
        /* <DEDUP_REMOVED lines=9> */
[----:B---3--:R-:W-:Y:S04]  /*2590*/  STS [R19], R10 ;  /* 0x0000000a13007388 */ /* 0x008fe80000000800 */
[----:B----4-:R-:W-:Y:S04]  /*25a0*/  STS [R19+0x80], R11 ;  /* 0x0000800b13007388 */ /* 0x010fe80000000800 */
[----:B-----5:R-:W-:Y:S04]  /*25b0*/  STS [R19+0x100], R12 ;  /* 0x0001000c13007388 */ /* 0x020fe80000000800 */
[----:B------:R0:W-:Y:S04]  /*25c0*/  STS [R19+0x180], R13 ;  /* 0x0001800d13007388 */ /* 0x0001e80000000800 */
[----:B------:R-:W-:Y:S04]  /*25d0*/  STS [R19+0x200], R14 ;  /* 0x0002000e13007388 */ /* 0x000fe80000000800 */
[----:B------:R-:W-:Y:S01]  /*25e0*/  STS [R19+0x280], R15 ;  /* 0x0002800f13007388 */ /* 0x000fe20000000800 */
[----:B0-----:R-:W-:-:S03]  /*25f0*/  IMAD.MOV.U32 R13, RZ, RZ, 0x2 ;  /* 0x00000002ff0d7424 */ /* 0x001fc600078e00ff */
[----:B------:R0:W-:Y:S04]  /*2600*/  STS [R19+0x300], R16 ;  /* 0x0003001013007388 */ /* 0x0001e80000000800 */
[----:B------:R-:W-:Y:S04]  /*2610*/  STS [R19+0x380], R17 ;  /* 0x0003801113007388 */ /* 0x000fe80000000800 */
[----:B------:R-:W-:Y:S01]  /*2620*/  STS [R19+0x400], R18 ;  /* 0x0004001213007388 */ /* 0x000fe20000000800 */
[----:B------:R-:W-:-:S03]  /*2630*/  NOP ;  /* 0x0000000000007918 */ /* 0x000fc60000000000 */
[----:B------:R-:W-:Y:S01]  /*2640*/  LDS R37, [R20+0x20] ;  /* 0x0000200014257984 */ /* 0x000fe20000000800 */
[----:B0-----:R-:W-:-:S03]  /*2650*/  LEA R16, R0, UR4, 0x2 ;  /* 0x0000000400107c11 */ /* 0x001fc6000f8e10ff */
[----:B------:R-:W-:Y:S04]  /*2660*/  LDS R32, [R20] ;  /* 0x0000000014207984 */ /* 0x000fe80000000800 */
[----:B------:R-:W0:Y:S04]  /*2670*/  LDS R30, [R20+0x4] ;  /* 0x00000400141e7984 */ /* 0x000e280000000800 */
[----:B------:R-:W1:Y:S04]  /*2680*/  LDS R28, [R20+0x8] ;  /* 0x00000800141c7984 */ /* 0x000e680000000800 */
[----:B------:R-:W3:Y:S04]  /*2690*/  LDS R10, [R20+0xc] ;  /* 0x00000c00140a7984 */ /* 0x000ee80000000800 */
[----:B------:R-:W-:Y:S04]  /*26a0*/  LDS R8, [R20+0x10] ;  /* 0x0000100014087984 */ /* 0x000fe80000000800 */
[----:B------:R-:W-:Y:S04]  /*26b0*/  LDS R6, [R20+0x14] ;  /* 0x0000140014067984 */ /* 0x000fe80000000800 */
[----:B------:R-:W-:Y:S04]  /*26c0*/  LDS R4, [R20+0x18] ;  /* 0x0000180014047984 */ /* 0x000fe80000000800 */
[----:B------:R-:W-:Y:S01]  /*26d0*/  LDS R2, [R20+0x1c] ;  /* 0x00001c0014027984 */ /* 0x000fe20000000800 */
[----:B------:R-:W-:Y:S01]  /*26e0*/  BAR.SYNC.DEFER_BLOCKING 0x0 ;  /* 0x0000000000007b1d */ /* 0x000fe20000010000 */
[----:B0-----:R-:W-:-:S02]  /*26f0*/  ISETP.NE.AND P2, PT, R32, R30, PT ;  /* 0x0000001e2000720c */ /* 0x001fc40003f45270 */
[----:B-1----:R-:W-:Y:S02]  /*2700*/  ISETP.NE.AND P3, PT, R30, R28, PT ;  /* 0x0000001c1e00720c */ /* 0x002fe40003f65270 */
[----:B---3--:R-:W-:Y:S01]  /*2710*/  ISETP.NE.AND P4, PT, R28, R10, PT ;  /* 0x0000000a1c00720c */ /* 0x008fe20003f85270 */
[----:B--2---:R-:W-:Y:S04]  /*2720*/  STS [R19], R22 ;  /* 0x0000001613007388 */ /* 0x004fe80000000800 */
        /* <DEDUP_REMOVED lines=13> */
[----:B------:R-:W4:Y:S04]  /*2800*/  LDS R9, [R20+0x10] ;  /* 0x0000100014097984 */ /* 0x000f280000000800 */
        /* <DEDUP_REMOVED lines=13> */
[----:B------:R-:W0:Y:S01]  /*28e0*/  @P0 LDS R34, [R16+0x478] ;  /* 0x0004780010220984 */ /* 0x000e220000000800 */
[----:B------:R-:W-:-:S04]  /*28f0*/  ISETP.NE.AND P0, PT, R10, R8, PT ;  /* 0x000000080a00720c */ /* 0x000fc80003f05270 */
[----:B------:R-:W-:-:S05]  /*2900*/  SEL R14, R14, RZ, !P0 ;  /* 0x000000ff0e0e7207 */ /* 0x000fca0004000000 */
[----:B----4-:R-:W-:Y:S01]  /*2910*/  IMAD.IADD R14, R9, 0x1, R14 ;  /* 0x00000001090e7824 */ /* 0x010fe200078e020e */
[----:B0-----:R-:W-:-:S04]  /*2920*/  ISETP.NE.AND P1, PT, R34, R32, PT ;  /* 0x000000202200720c */ /* 0x001fc80003f25270 */
[----:B------:R-:W-:-:S09]  /*2930*/  SEL R15, RZ, 0x1, !P1 ;  /* 0x00000001ff0f7807 */ /* 0x000fd20004800000 */
[----:B------:R-:W-:Y:S01]  /*2940*/  @!P1 IMAD.MOV R13, RZ, RZ, 0x1 ;  /* 0x00000001ff0d9424 */ /* 0x000fe200078e02ff */
[----:B------:R-:W-:Y:S01]  /*2950*/  ISETP.NE.AND P1, PT, R8, R6, PT ;  /* 0x000000060800720c */ /* 0x000fe20003f25270 */
[----:B------:R-:W-:Y:S01]  /*2960*/  @!P2 IMAD.MOV R13, RZ, RZ, R15 ;  /* 0x000000ffff0da224 */ /* 0x000fe200078e020f */
[----:B------:R-:W-:Y:S02]  /*2970*/  ISETP.NE.AND P2, PT, R6, R4, PT ;  /* 0x000000040600720c */ /* 0x000fe40003f45270 */
[----:B------:R-:W-:Y:S01]  /*2980*/  SEL R14, R14, RZ, !P1 ;  /* 0x000000ff0e0e7207 */ /* 0x000fe20004800000 */
[----:B------:R-:W-:Y:S02]  /*2990*/  VIADD R15, R13, 0x1 ;  /* 0x000000010d0f7836 */ /* 0x000fe40000000000 */
[----:B------:R-:W-:Y:S01]  /*29a0*/  @!P3 IMAD.MOV R15, RZ, RZ, R13 ;  /* 0x000000ffff0fb224 */ /* 0x000fe200078e020d */
[----:B------:R-:W-:Y:S01]  /*29b0*/  ISETP.NE.AND P3, PT, R4, R2, PT ;  /* 0x000000020400720c */ /* 0x000fe20003f65270 */
[----:B------:R-:W-:-:S02]  /*29c0*/  IMAD.IADD R14, R7, 0x1, R14 ;  /* 0x00000001070e7824 */ /* 0x000fc400078e020e */
[----:B------:R-:W-:Y:S02]  /*29d0*/  VIADD R13, R15, 0x1 ;  /* 0x000000010f0d7836 */ /* 0x000fe40000000000 */
[----:B------:R-:W-:Y:S01]  /*29e0*/  @!P4 IMAD.MOV R13, RZ, RZ, R15 ;  /* 0x000000ffff0dc224 */ /* 0x000fe200078e020f */
[----:B------:R-:W-:Y:S02]  /*29f0*/  SEL R14, R14, RZ, !P2 ;  /* 0x000000ff0e0e7207 */ /* 0x000fe40005000000 */
[----:B------:R-:W-:Y:S01]  /*2a00*/  ISETP.NE.AND P4, PT, R45, 0x5, PT ;  /* 0x000000052d00780c */ /* 0x000fe20003f85270 */
[----:B------:R-:W-:Y:S02]  /*2a10*/  VIADD R15, R13, 0x1 ;  /* 0x000000010d0f7836 */ /* 0x000fe40000000000 */
[----:B------:R-:W-:Y:S02]  /*2a20*/  IMAD.IADD R14, R5, 0x1, R14 ;  /* 0x00000001050e7824 */ /* 0x000fe400078e020e */
[----:B------:R-:W-:Y:S01]  /*2a30*/  @!P0 IMAD.MOV R15, RZ, RZ, R13 ;  /* 0x000000ffff0f8224 */ /* 0x000fe200078e020d */
[----:B------:R-:W-:-:S02]  /*2a40*/  ISETP.NE.AND P0, PT, R2, R37, PT ;  /* 0x000000250200720c */ /* 0x000fc40003f05270 */
[----:B------:R-:W-:Y:S01]  /*2a50*/  SEL R14, R14, RZ, !P3 ;  /* 0x000000ff0e0e7207 */ /* 0x000fe20005800000 */
[----:B------:R-:W-:Y:S02]  /*2a60*/  VIADD R16, R15, 0x1 ;  /* 0x000000010f107836 */ /* 0x000fe40000000000 */
[----:B------:R-:W-:Y:S01]  /*2a70*/  @!P1 IMAD.MOV R16, RZ, RZ, R15 ;  /* 0x000000ffff109224 */ /* 0x000fe200078e020f */
[----:B------:R-:W-:Y:S01]  /*2a80*/  ISETP.GE.AND P1, PT, R36, 0x1, PT ;  /* 0x000000012400780c */ /* 0x000fe20003f26270 */
[----:B------:R-:W-:Y:S02]  /*2a90*/  IMAD.IADD R14, R3, 0x1, R14 ;  /* 0x00000001030e7824 */ /* 0x000fe400078e020e */
[----:B------:R-:W-:Y:S02]  /*2aa0*/  VIADD R17, R16, 0x1 ;  /* 0x0000000110117836 */ /* 0x000fe40000000000 */
[----:B------:R-:W-:Y:S01]  /*2ab0*/  @!P2 IMAD.MOV R17, RZ, RZ, R16 ;  /* 0x000000ffff11a224 */ /* 0x000fe200078e0210 */
[----:B------:R-:W-:-:S02]  /*2ac0*/  SEL R13, R14, RZ, !P0 ;  /* 0x000000ff0e0d7207 */ /* 0x000fc40004000000 */
[----:B------:R-:W-:-:S03]  /*2ad0*/  ISETP.NE.AND P2, PT, R36, 0x1f, PT ;  /* 0x0000001f2400780c */ /* 0x000fc60003f45270 */
[----:B------:R-:W-:Y:S02]  /*2ae0*/  IMAD.IADD R14, R12, 0x1, R13 ;  /* 0x000000010c0e7824 */ /* 0x000fe400078e020d */
[----:B------:R-:W-:Y:S02]  /*2af0*/  VIADD R12, R17, 0x1 ;  /* 0x00000001110c7836 */ /* 0x000fe40000000000 */
[----:B------:R-:W-:Y:S01]  /*2b00*/  @!P3 IMAD.MOV R12, RZ, RZ, R17 ;  /* 0x000000ffff0cb224 */ /* 0x000fe200078e0211 */
[----:B------:R-:W0:Y:S01]  /*2b10*/  SHFL.UP PT, R15, R14, 0x1, RZ ;  /* 0x042000000e0f7989 */ /* 0x000e2200000e00ff */
[C---:B------:R-:W-:Y:S02]  /*2b20*/  ISETP.NE.AND P3, PT, R45.reuse, 0x6, PT ;  /* 0x000000062d00780c */ /* 0x040fe40003f65270 */
[----:B------:R-:W-:Y:S02]  /*2b30*/  VIADD R13, R12, 0x1 ;  /* 0x000000010c0d7836 */ /* 0x000fe40000000000 */
[----:B------:R-:W-:Y:S01]  /*2b40*/  @!P0 IMAD.MOV R13, RZ, RZ, R12 ;  /* 0x000000ffff0d8224 */ /* 0x000fe200078e020c */
[----:B------:R-:W-:-:S04]  /*2b50*/  @!P2 LEA R35, R45, UR4, 0x3 ;  /* 0x000000042d23ac11 */ /* 0x000fc8000f8e18ff */
[----:B------:R-:W1:Y:S01]  /*2b60*/  SHFL.UP PT, R12, R13, 0x1, RZ ;  /* 0x042000000d0c7989 */ /* 0x000e6200000e00ff */
[----:B------:R-:W-:-:S04]  /*2b70*/  ISETP.NE.AND P0, PT, R13, RZ, PT ;  /* 0x000000ff0d00720c */ /* 0x000fc80003f05270 */
[----:B0-----:R-:W-:-:S04]  /*2b80*/  SEL R15, R15, RZ, !P0 ;  /* 0x000000ff0f0f7207 */ /* 0x001fc80004000000 */
[----:B------:R-:W-:-:S05]  /*2b90*/  SEL R15, R15, RZ, P1 ;  /* 0x000000ff0f0f7207 */ /* 0x000fca0000800000 */
[----:B------:R-:W-:Y:S01]  /*2ba0*/  IMAD.IADD R15, R14, 0x1, R15 ;  /* 0x000000010e0f7824 */ /* 0x000fe200078e020f */
[----:B-1----:R-:W-:Y:S02]  /*2bb0*/  SEL R12, R12, RZ, P1 ;  /* 0x000000ff0c0c7207 */ /* 0x002fe40000800000 */
[----:B------:R-:W-:Y:S02]  /*2bc0*/  ISETP.GE.AND P1, PT, R36, 0x2, PT ;  /* 0x000000022400780c */ /* 0x000fe40003f26270 */
[----:B------:R-:W0:Y:S01]  /*2bd0*/  SHFL.UP PT, R16, R15, 0x2, RZ ;  /* 0x044000000f107989 */ /* 0x000e2200000e00ff */
[----:B------:R-:W-:-:S05]  /*2be0*/  IMAD.IADD R12, R12, 0x1, R13 ;  /* 0x000000010c0c7824 */ /* 0x000fca00078e020d */
[----:B------:R-:W1:Y:S01]  /*2bf0*/  SHFL.UP PT, R14, R12, 0x2, RZ ;  /* 0x044000000c0e7989 */ /* 0x000e6200000e00ff */
[----:B------:R-:W-:-:S04]  /*2c00*/  ISETP.NE.AND P0, PT, R12, RZ, PT ;  /* 0x000000ff0c00720c */ /* 0x000fc80003f05270 */
[----:B0-----:R-:W-:-:S04]  /*2c10*/  SEL R16, R16, RZ, !P0 ;  /* 0x000000ff10107207 */ /* 0x001fc80004000000 */
[----:B------:R-:W-:Y:S02]  /*2c20*/  SEL R16, R16, RZ, P1 ;  /* 0x000000ff10107207 */ /* 0x000fe40000800000 */
[----:B-1----:R-:W-:Y:S02]  /*2c30*/  SEL R13, R14, RZ, P1 ;  /* 0x000000ff0e0d7207 */ /* 0x002fe40000800000 */
[----:B------:R-:W-:Y:S01]  /*2c40*/  ISETP.GE.AND P1, PT, R36, 0x4, PT ;  /* 0x000000042400780c */ /* 0x000fe20003f26270 */
[----:B------:R-:W-:Y:S02]  /*2c50*/  IMAD.IADD R16, R15, 0x1, R16 ;  /* 0x000000010f107824 */ /* 0x000fe400078e0210 */
[----:B------:R-:W-:-:S03]  /*2c60*/  IMAD.IADD R13, R12, 0x1, R13 ;  /* 0x000000010c0d7824 */ /* 0x000fc600078e020d */
[----:B------:R-:W0:Y:S02]  /*2c70*/  SHFL.UP PT, R17, R16, 0x4, RZ ;  /* 0x0480000010117989 */ /* 0x000e2400000e00ff */
[----:B------:R-:W-:Y:S02]  /*2c80*/  ISETP.NE.AND P0, PT, R13, RZ, PT ;  /* 0x000000ff0d00720c */ /* 0x000fe40003f05270 */
[----:B------:R-:W1:Y:S02]  /*2c90*/  SHFL.UP PT, R14, R13, 0x4, RZ ;  /* 0x048000000d0e7989 */ /* 0x000e6400000e00ff */
        /* <DEDUP_REMOVED lines=18> */
[----:B0-----:R-:W-:Y:S02]  /*2dc0*/  SEL R15, R15, RZ, !P0 ;  /* 0x000000ff0f0f7207 */ /* 0x001fe40004000000 */
[----:B-1----:R-:W-:Y:S02]  /*2dd0*/  SEL R12, R12, RZ, P1 ;  /* 0x000000ff0c0c7207 */ /* 0x002fe40000800000 */
[----:B------:R-:W-:-:S03]  /*2de0*/  SEL R15, R15, RZ, P1 ;  /* 0x000000ff0f0f7207 */ /* 0x000fc60000800000 */
[----:B------:R-:W-:Y:S02]  /*2df0*/  IMAD.IADD R40, R13, 0x1, R12 ;  /* 0x000000010d287824 */ /* 0x000fe400078e020c */
[----:B------:R-:W-:-:S03]  /*2e00*/  IMAD.IADD R41, R16, 0x1, R15 ;  /* 0x0000000110297824 */ /* 0x000fc600078e020f */
[----:B------:R-:W-:Y:S04]  /*2e10*/  SHFL.UP PT, R43, R40, 0x1, RZ ;  /* 0x04200000282b7989 */ /* 0x000fe800000e00ff */
[----:B------:R-:W-:Y:S01]  /*2e20*/  @!P2 STS.64 [R35], R40 ;  /* 0x000000282300a388 */ /* 0x000fe20000000a00 */
[----:B------:R-:W-:Y:S06]  /*2e30*/  BAR.SYNC.DEFER_BLOCKING 0x0 ;  /* 0x0000000000007b1d */ /* 0x000fec0000010000 */
[----:B------:R-:W-:Y:S04]  /*2e40*/  SHFL.UP PT, R35, R41, 0x1, RZ ;  /* 0x0420000029237989 */ /* 0x000fe800000e00ff */
[----:B------:R-:W0:Y:S04]  /*2e50*/  LDS.128 R12, [UR4] ;  /* 0x00000004ff0c7984 */ /* 0x000e280008000c00 */
[----:B------:R-:W1:Y:S04]  /*2e60*/  LDS.128 R16, [UR4+0x10] ;  /* 0x00001004ff107984 */ /* 0x000e680008000c00 */
[----:B------:R-:W2:Y:S01]  /*2e70*/  LDS.128 R20, [UR4+0x20] ;  /* 0x00002004ff147984 */ /* 0x000ea20008000c00 */
[----:B0-----:R-:W-:-:S04]  /*2e80*/  ISETP.NE.AND P0, PT, R14, RZ, PT ;  /* 0x000000ff0e00720c */ /* 0x001fc80003f05270 */
[----:B------:R-:W-:Y:S02]  /*2e90*/  SEL R24, R13, RZ, !P0 ;  /* 0x000000ff0d187207 */ /* 0x000fe40004000000 */
[----:B-1----:R-:W-:Y:S02]  /*2ea0*/  ISETP.NE.AND P0, PT, R16, RZ, PT ;  /* 0x000000ff1000720c */ /* 0x002fe40003f05270 */
[----:B--2---:R-:W-:Y:S01]  /*2eb0*/  ISETP.NE.AND P1, PT, R20, RZ, PT ;  /* 0x000000ff1400720c */ /* 0x004fe20003f25270 */
[----:B------:R-:W-:Y:S01]  /*2ec0*/  IMAD.IADD R38, R15, 0x1, R24 ;  /* 0x000000010f267824 */ /* 0x000fe200078e0218 */
[----:B------:R-:W-:Y:S01]  /*2ed0*/  ISETP.NE.AND P2, PT, R22, RZ, PT ;  /* 0x000000ff1600720c */ /* 0x000fe20003f45270 */
[----:B------:R-:W0:Y:S01]  /*2ee0*/  LDS.128 R24, [UR4+0x30] ;  /* 0x00003004ff187984 */ /* 0x000e220008000c00 */
[----:B------:R-:W-:Y:S02]  /*2ef0*/  IMAD.IADD R15, R12, 0x1, R14 ;  /* 0x000000010c0f7824 */ /* 0x000fe400078e020e */
[----:B------:R-:W-:-:S02]  /*2f00*/  SEL R42, R38, RZ, !P0 ;  /* 0x000000ff262a7207 */ /* 0x000fc40004000000 */
[----:B------:R-:W-:-:S03]  /*2f10*/  ISETP.NE.AND P0, PT, R18, RZ, PT ;  /* 0x000000ff1200720c */ /* 0x000fc60003f05270 */
[----:B------:R-:W-:-:S05]  /*2f20*/  IMAD.IADD R17, R17, 0x1, R42 ;  /* 0x0000000111117824 */ /* 0x000fca00078e022a */
[----:B------:R-:W-:Y:S02]  /*2f30*/  SEL R42, R17, RZ, !P0 ;  /* 0x000000ff112a7207 */ /* 0x000fe40004000000 */
[----:B------:R-:W-:-:S03]  /*2f40*/  ISETP.NE.AND P0, PT, R45, 0x2, PT ;  /* 0x000000022d00780c */ /* 0x000fc60003f05270 */
[----:B------:R-:W-:Y:S01]  /*2f50*/  IMAD.IADD R19, R19, 0x1, R42 ;  /* 0x0000000113137824 */ /* 0x000fe200078e022a */
[C---:B------:R-:W-:Y:S01]  /*2f60*/  SEL R12, R15.reuse, R12, !P0 ;  /* 0x0000000c0f0c7207 */ /* 0x040fe20004000000 */
[----:B------:R-:W-:Y:S01]  /*2f70*/  IMAD.IADD R15, R15, 0x1, R16 ;  /* 0x000000010f0f7824 */ /* 0x000fe200078e0210 */
[----:B------:R-:W-:Y:S02]  /*2f80*/  SEL R38, R38, R13, !P0 ;  /* 0x0000000d26267207 */ /* 0x000fe40004000000 */
[----:B------:R-:W-:Y:S02]  /*2f90*/  SEL R14, R19, RZ, !P1 ;  /* 0x000000ff130e7207 */ /* 0x000fe40004800000 */
[C---:B------:R-:W-:Y:S02]  /*2fa0*/  ISETP.NE.AND P1, PT, R45.reuse, 0x3, PT ;  /* 0x000000032d00780c */ /* 0x040fe40003f25270 */
[----:B------:R-:W-:Y:S01]  /*2fb0*/  ISETP.NE.AND P0, PT, R45, 0x4, PT ;  /* 0x000000042d00780c */ /* 0x000fe20003f05270 */
[----:B------:R-:W-:Y:S01]  /*2fc0*/  IMAD.IADD R21, R21, 0x1, R14 ;  /* 0x0000000115157824 */ /* 0x000fe200078e020e */
[----:B------:R-:W-:-:S02]  /*2fd0*/  SEL R38, R17, R38, !P1 ;  /* 0x0000002611267207 */ /* 0x000fc40004800000 */
[----:B------:R-:W-:Y:S01]  /*2fe0*/  SEL R12, R15, R12, !P1 ;  /* 0x0000000c0f0c7207 */ /* 0x000fe20004800000 */
[----:B------:R-:W-:Y:S01]  /*2ff0*/  IMAD.IADD R15, R18, 0x1, R15 ;  /* 0x00000001120f7824 */ /* 0x000fe200078e020f */
[----:B------:R-:W-:Y:S02]  /*3000*/  SEL R14, R21, RZ, !P2 ;  /* 0x000000ff150e7207 */ /* 0x000fe40005000000 */
[----:B------:R-:W-:Y:S02]  /*3010*/  ISETP.GE.U32.AND P1, PT, R0, 0x20, PT ;  /* 0x000000200000780c */ /* 0x000fe40003f26070 */
[----:B------:R-:W-:Y:S01]  /*3020*/  SEL R38, R19, R38, !P0 ;  /* 0x0000002613267207 */ /* 0x000fe20004000000 */
[----:B------:R-:W-:Y:S01]  /*3030*/  IMAD.IADD R23, R23, 0x1, R14 ;  /* 0x0000000117177824 */ /* 0x000fe200078e020e */
[C---:B------:R-:W-:Y:S01]  /*3040*/  SEL R12, R15.reuse, R12, !P0 ;  /* 0x0000000c0f0c7207 */ /* 0x040fe20004000000 */
[----:B------:R-:W-:Y:S01]  /*3050*/  IMAD.IADD R15, R15, 0x1, R20 ;  /* 0x000000010f0f7824 */ /* 0x000fe200078e0214 */
[----:B0-----:R-:W-:-:S02]  /*3060*/  ISETP.NE.AND P5, PT, R24, RZ, PT ;  /* 0x000000ff1800720c */ /* 0x001fc40003fa5270 */
[----:B------:R-:W-:Y:S02]  /*3070*/  SEL R38, R21, R38, !P4 ;  /* 0x0000002615267207 */ /* 0x000fe40006000000 */
[----:B------:R-:W-:Y:S02]  /*3080*/  SEL R14, R23, RZ, !P5 ;  /* 0x000000ff170e7207 */ /* 0x000fe40006800000 */
[----:B------:R-:W-:Y:S02]  /*3090*/  ISETP.NE.AND P2, PT, R45, 0x7, PT ;  /* 0x000000072d00780c */ /* 0x000fe40003f45270 */
[----:B------:R-:W-:Y:S01]  /*30a0*/  SEL R38, R23, R38, !P3 ;  /* 0x0000002617267207 */ /* 0x000fe20005800000 */
[----:B------:R-:W-:Y:S01]  /*30b0*/  IMAD.IADD R25, R25, 0x1, R14 ;  /* 0x0000000119197824 */ /* 0x000fe200078e020e */
[----:B------:R-:W-:Y:S02]  /*30c0*/  ISETP.NE.AND P0, PT, R36, RZ, P1 ;  /* 0x000000ff2400720c */ /* 0x000fe40000f05270 */
[----:B------:R-:W-:Y:S01]  /*30d0*/  SEL R12, R15, R12, !P4 ;  /* 0x0000000c0f0c7207 */ /* 0x000fe20006000000 */
[----:B------:R-:W-:Y:S01]  /*30e0*/  IMAD.IADD R15, R22, 0x1, R15 ;  /* 0x00000001160f7824 */ /* 0x000fe200078e020f */
[----:B------:R-:W-:-:S02]  /*30f0*/  @P1 ISETP.NE.AND P4, PT, R43, RZ, PT ;  /* 0x000000ff2b00120c */ /* 0x000fc40003f85270 */
[----:B------:R-:W-:Y:S02]  /*3100*/  SEL R38, R25, R38, !P2 ;  /* 0x0000002619267207 */ /* 0x000fe40005000000 */
[C---:B------:R-:W-:Y:S01]  /*3110*/  SEL R12, R15.reuse, R12, !P3 ;  /* 0x0000000c0f0c7207 */ /* 0x040fe20005800000 */
[----:B------:R-:W-:Y:S01]  /*3120*/  IMAD.IADD R15, R15, 0x1, R24 ;  /* 0x000000010f0f7824 */ /* 0x000fe200078e0218 */
[----:B------:R-:W-:Y:S02]  /*3130*/  @P1 ISETP.NE.AND P5, PT, R36, RZ, PT ;  /* 0x000000ff2400120c */ /* 0x000fe40003fa5270 */
[C---:B------:R-:W-:Y:S01]  /*3140*/  ISETP.NE.AND P3, PT, R26.reuse, RZ, PT ;  /* 0x000000ff1a00720c */ /* 0x040fe20003f65270 */
[----:B------:R-:W-:Y:S01]  /*3150*/  IMAD.IADD R20, R26, 0x1, R15 ;  /* 0x000000011a147824 */ /* 0x000fe200078e020f */
[----:B------:R-:W-:Y:S02]  /*3160*/  @P1 SEL R16, R38, RZ, !P4 ;  /* 0x000000ff26101207 */ /* 0x000fe40006000000 */
[----:B------:R-:W-:-:S02]  /*3170*/  @P1 SEL R13, R43, RZ, P5 ;  /* 0x000000ff2b0d1207 */ /* 0x000fc40002800000 */
[----:B------:R-:W-:Y:S01]  /*3180*/  SEL R12, R15, R12, !P2 ;  /* 0x0000000c0f0c7207 */ /* 0x000fe20005000000 */
[----:B------:R-:W-:Y:S01]  /*3190*/  @P0 IMAD.IADD R38, R35, 0x1, R16 ;  /* 0x0000000123260824 */ /* 0x000fe200078e0210 */
[----:B------:R-:W-:-:S03]  /*31a0*/  SEL R14, R25, RZ, !P3 ;  /* 0x000000ff190e7207 */ /* 0x000fc60005800000 */
[----:B------:R-:W-:Y:S02]  /*31b0*/  @P1 IMAD.IADD R43, R12, 0x1, R13 ;  /* 0x000000010c2b1824 */ /* 0x000fe400078e020d */
[----:B------:R-:W-:Y:S02]  /*31c0*/  IMAD.IADD R27, R27, 0x1, R14 ;  /* 0x000000011b1b7824 */ /* 0x000fe400078e020e */
[----:B------:R-:W-:Y:S01]  /*31d0*/  @P1 IMAD.MOV.U32 R35, RZ, RZ, R38 ;  /* 0x000000ffff231224 */ /* 0x000fe200078e0026 */
[----:B------:R-:W-:Y:S06]  /*31e0*/  @P1 BRA `(.L_x_1321) ;  /* 0x0000000c001c1947 */ /* 0x000fec0003800000 */
[----:B------:R-:W0:Y:S01]  /*31f0*/  LDC.64 R40, c[0x0][0x3a8] ;  /* 0x0000ea00ff287b82 */ /* 0x000e220000000a00 */
[----:B------:R-:W-:Y:S01]  /*3200*/  ISETP.NE.AND P0, PT, R0, RZ, PT ;  /* 0x000000ff0000720c */ /* 0x000fe20003f05270 */
[----:B------:R-:W1:-:S12]  /*3210*/  LDCU UR5, c[0x0][0x370] ;  /* 0x00006e00ff0577ac */ /* 0x000e580008000800 */
[----:B------:R-:W-:Y:S01]  /*3220*/  @!P0 IMAD.MOV.U32 R14, RZ, RZ, 0x64 ;  /* 0x00000064ff0e8424 */ /* 0x000fe200078e00ff */
[----:B------:R2:W-:Y:S01]  /*3230*/  @!P0 STS [UR4+0x74], R20 ;  /* 0x00007414ff008988 */ /* 0x0005e20008000804 */
[----:B------:R-:W-:Y:S02]  /*3240*/  @!P0 IMAD.MOV.U32 R15, RZ, RZ, 0x0 ;  /* 0x00000000ff0f8424 */ /* 0x000fe400078e00ff */
[----:B------:R-:W-:Y:S01]  /*3250*/  @!P0 IMAD.MOV.U32 R12, RZ, RZ, R20 ;  /* 0x000000ffff0c8224 */ /* 0x000fe200078e0014 */
[----:B------:R2:W-:Y:S01]  /*3260*/  @!P0 STS [UR4+0x78], R27 ;  /* 0x0000781bff008988 */ /* 0x0005e20008000804 */
[----:B------:R-:W-:Y:S01]  /*3270*/  @!P0 IMAD.MOV.U32 R13, RZ, RZ, R27 ;  /* 0x000000ffff0d8224 */ /* 0x000fe200078e001b */
[----:B-1----:R-:W-:Y:S01]  /*3280*/  UISETP.GT.U32.AND UP0, UPT, UR5, 0x1f3, UPT ;  /* 0x000001f30500788c */ /* 0x002fe2000bf04070 */
[----:B0-----:R-:W-:-:S05]  /*3290*/  IMAD.WIDE.U32 R40, R39, 0x10, R40 ;  /* 0x0000001027287825 */ /* 0x001fca00078e0028 */
[----:B------:R2:W-:Y:S03]  /*32a0*/  @!P0 ST.E.128.STRONG.GPU desc[UR12][R40.64+0x200], R12 ;  /* 0x0002000c28008985 */ /* 0x0005e6000c10fd0c */
[----:B------:R-:W-:Y:S05]  /*32b0*/  BRA.U UP0, `(.L_x_1322) ;  /* 0x0000000100087547 */ /* 0x000fea000b800000 */
[----:B------:R0:W-:Y:S06]  /*32c0*/  MEMBAR.SC.CTA ;  /* 0x0000000000007992 */ /* 0x0001ec0000000000 */
[----:B0-----:R-:W-:Y:S05]  /*32d0*/  BRA `(.L_x_1323) ;  /* 0x0000000000087947 */ /* 0x001fea0003800000 */
.L_x_1322:
[----:B------:R-:W-:Y:S05]  /*32e0*/  NANOSLEEP 0x1c2 ;  /* 0x000001c20000795d */ /* 0x000fea0003800000 */
[----:B------:R-:W-:Y:S01]  /*32f0*/  NOP ;  /* 0x0000000000007918 */ /* 0x000fe20000000000 */
.L_x_1323:
[----:B--2---:R-:W-:-:S03]  /*3300*/  IMAD.WIDE.U32 R12, R0, 0x10, RZ ;  /* 0x00000010000c7825 */ /* 0x004fc600078e00ff */
[----:B------:R-:W-:Y:S02]  /*3310*/  LOP3.LUT R17, R12, 0xfffffff0, RZ, 0x3c, !PT ;  /* 0xfffffff00c117812 */ /* 0x000fe400078e3cff */
[----:B------:R-:W-:Y:S02]  /*3320*/  LOP3.LUT R13, RZ, R13, RZ, 0x33, !PT ;  /* 0x0000000dff0d7212 */ /* 0x000fe400078e33ff */
[----:B------:R-:W-:-:S05]  /*3330*/  IADD3 R16, P1, PT, R40, R17, RZ ;  /* 0x0000001128107210 */ /* 0x000fca0007f3e0ff */
[----:B------:R-:W-:-:S08]  /*3340*/  IMAD.X R17, R41, 0x1, R13, P1 ;  /* 0x0000000129117824 */ /* 0x000fd000008e060d */
.L_x_1325:
[----:B------:R-:W2:Y:S01]  /*3350*/  LD.E.128.STRONG.GPU R12, desc[UR12][R16.64+0x200] ;  /* 0x0002000c100c7980 */ /* 0x000ea2000c10fd00 */
[----:B------:R-:W-:Y:S05]  /*3360*/  YIELD ;  /* 0x0000000000007946 */ /* 0x000fea0003800000 */
[----:B------:R-:W-:Y:S01]  /*3370*/  UMOV UR5, 0xffffffff ;  /* 0xffffffff00057882 */ /* 0x000fe20000000000 */
[----:B--2---:R-:W-:-:S04]  /*3380*/  ISETP.NE.U32.AND P1, PT, R14, 0x63, PT ;  /* 0x000000630e00780c */ /* 0x004fc80003f25070 */
[----:B------:R-:W-:Y:S01]  /*3390*/  ISETP.NE.AND.EX P1, PT, R15, RZ, PT, P1 ;  /* 0x000000ff0f00720c */ /* 0x000fe20003f25310 */
[----:B------:R-:W-:-:S12]  /*33a0*/  BRA.DIV UR5, `(.L_x_1324) ;  /* 0x0000007a05d07947 */ /* 0x000fd8000b800000 */
[----:B------:R-:W-:-:S13]  /*33b0*/  VOTE.ANY P1, !P1 ;  /* 0x0000000000ff7806 */ /* 0x000fda0004820100 */
.L_x_1381:
[----:B------:R-:W-:Y:S05]  /*33c0*/  @P1 BRA `(.L_x_1325) ;  /* 0xfffffffc00e01947 */ /* 0x000fea000383ffff */
[----:B------:R-:W-:Y:S01]  /*33d0*/  UMOV UR5, 0xffffffff ;  /* 0xffffffff00057882 */ /* 0x000fe20000000000 */
[----:B------:R-:W-:-:S04]  /*33e0*/  ISETP.NE.U32.AND P5, PT, R14, 0x65, PT ;  /* 0x000000650e00780c */ /* 0x000fc80003fa5070 */
[----:B------:R-:W-:Y:S01]  /*33f0*/  ISETP.NE.AND.EX P5, PT, R15, RZ, PT, P5 ;  /* 0x000000ff0f00720c */ /* 0x000fe20003fa5350 */
[----:B------:R-:W-:-:S12]  /*3400*/  BRA.DIV UR5, `(.L_x_1326) ;  /* 0x0000007a05dc7947 */ /* 0x000fd8000b800000 */
[----:B------:R-:W0:Y:S01]  /*3410*/  S2R R17, SR_GEMASK ;  /* 0x0000000000117919 */ /* 0x000e220000003c00 */
[----:B------:R-:W-:Y:S01]  /*3420*/  VOTE.ANY R21, PT, !P5 ;  /* 0x0000000000157806 */ /* 0x000fe200068e0100 */
[----:B------:R-:W-:Y:S01]  /*3430*/  VIADD R19, R36, 0x4 ;  /* 0x0000000424137836 */ /* 0x000fe20000000000 */
[----:B------:R-:W-:Y:S02]  /*3440*/  ISETP.NE.AND P2, PT, R12, RZ, PT ;  /* 0x000000ff0c00720c */ /* 0x000fe40003f45270 */
[----:B------:R-:W-:Y:S02]  /*3450*/  ISETP.NE.U32.AND P3, PT, R14, 0x65, PT ;  /* 0x000000650e00780c */ /* 0x000fe40003f65070 */
[----:B------:R-:W-:Y:S02]  /*3460*/  LOP3.LUT R14, RZ, R0, RZ, 0x33, !PT ;  /* 0x00000000ff0e7212 */ /* 0x000fe400078e33ff */
[----:B------:R-:W-:Y:S01]  /*3470*/  ISETP.NE.AND.EX P3, PT, R15, RZ, PT, P3 ;  /* 0x000000ff0f00720c */ /* 0x000fe20003f65330 */
[----:B------:R-:W-:-:S02]  /*3480*/  VIADD R15, R36, 0x10 ;  /* 0x00000010240f7836 */ /* 0x000fc40000000000 */
[----:B------:R-:W-:-:S10]  /*3490*/  IMAD.IADD R14, R14, 0x1, R39 ;  /* 0x000000010e0e7824 */ /* 0x000fd400078e0227 */
[----:B------:R-:W-:Y:S02]  /*34a0*/  VOTE.ALL P3, P3 ;  /* 0x0000000000ff7806 */ /* 0x000fe40001860000 */
[----:B0-----:R-:W-:-:S05]  /*34b0*/  LOP3.LUT R21, R21, 0x80000000, R17, 0xec, !PT ;  /* 0x8000000015157812 */ /* 0x001fca00078eec11 */
[----:B------:R-:W-:-:S05]  /*34c0*/  VIADD R16, R21, 0xffffffff ;  /* 0xffffffff15107836 */ /* 0x000fca0000000000 */
[----:B------:R-:W-:-:S04]  /*34d0*/  LOP3.LUT R16, R21, R16, RZ, 0xc, !PT ;  /* 0x0000001015107212 */ /* 0x000fc800078e0cff */
[----:B------:R-:W0:Y:S02]  /*34e0*/  POPC R24, R16 ;  /* 0x0000001000187309 */ /* 0x000e240000000000 */
[----:B0-----:R-:W0:Y:S01]  /*34f0*/  SHFL.DOWN PT, R23, R13, 0x1, R24 ;  /* 0x082000000d177989 */ /* 0x001e2200000e0018 */
[----:B------:R-:W-:-:S03]  /*3500*/  ISETP.GE.AND P1, PT, R36, R24, PT ;  /* 0x000000182400720c */ /* 0x000fc60003f26270 */
[----:B------:R-:W1:Y:S01]  /*3510*/  SHFL.DOWN PT, R18, R12, 0x1, R24 ;  /* 0x082000000c127989 */ /* 0x000e6200000e0018 */
[----:B0-----:R-:W-:-:S04]  /*3520*/  SEL R23, R23, RZ, !P2 ;  /* 0x000000ff17177207 */ /* 0x001fc80005000000 */
[----:B------:R-:W-:Y:S02]  /*3530*/  SEL R23, R23, RZ, !P1 ;  /* 0x000000ff17177207 */ /* 0x000fe40004800000 */
[----:B-1----:R-:W-:-:S03]  /*3540*/  SEL R45, R18, RZ, !P1 ;  /* 0x000000ff122d7207 */ /* 0x002fc60004800000 */
[----:B------:R-:W-:Y:S02]  /*3550*/  IMAD.IADD R25, R13, 0x1, R23 ;  /* 0x000000010d197824 */ /* 0x000fe400078e0217 */
[----:B------:R-:W-:Y:S02]  /*3560*/  IMAD.IADD R45, R12, 0x1, R45 ;  /* 0x000000010c2d7824 */ /* 0x000fe400078e022d */
[----:B------:R-:W-:Y:S01]  /*3570*/  VIADD R13, R36, 0x2 ;  /* 0x00000002240d7836 */ /* 0x000fe20000000000 */
[----:B------:R-:W0:Y:S02]  /*3580*/  SHFL.DOWN PT, R23, R25, 0x2, R24 ;  /* 0x0840000019177989 */ /* 0x000e2400000e0018 */
[----:B------:R-:W-:Y:S02]  /*3590*/  ISETP.NE.AND P2, PT, R45, RZ, PT ;  /* 0x000000ff2d00720c */ /* 0x000fe40003f45270 */
[----:B------:R-:W1:Y:S01]  /*35a0*/  SHFL.DOWN PT, R16, R45, 0x2, R24 ;  /* 0x084000002d107989 */ /* 0x000e6200000e0018 */
[----:B------:R-:W-:-:S02]  /*35b0*/  ISETP.GT.AND P1, PT, R13, R24, PT ;  /* 0x000000180d00720c */ /* 0x000fc40003f24270 */
[----:B0-----:R-:W-:-:S04]  /*35c0*/  SEL R23, R23, RZ, !P2 ;  /* 0x000000ff17177207 */ /* 0x001fc80005000000 */
[----:B------:R-:W-:Y:S02]  /*35d0*/  SEL R12, R23, RZ, !P1 ;  /* 0x000000ff170c7207 */ /* 0x000fe40004800000 */
[----:B-1----:R-:W-:Y:S02]  /*35e0*/  SEL R16, R16, RZ, !P1 ;  /* 0x000000ff10107207 */ /* 0x002fe40004800000 */
[----:B------:R-:W-:Y:S01]  /*35f0*/  ISETP.GT.AND P1, PT, R19, R24, PT ;  /* 0x000000181300720c */ /* 0x000fe20003f24270 */
[----:B------:R-:W-:Y:S02]  /*3600*/  IMAD.IADD R13, R25, 0x1, R12 ;  /* 0x00000001190d7824 */ /* 0x000fe400078e020c */
[----:B------:R-:W-:Y:S02]  /*3610*/  IMAD.IADD R47, R45, 0x1, R16 ;  /* 0x000000012d2f7824 */ /* 0x000fe400078e0210 */
[----:B------:R-:W-:Y:S01]  /*3620*/  VIADD R19, R36, 0x8 ;  /* 0x0000000824137836 */ /* 0x000fe20000000000 */
[----:B------:R-:W0:Y:S02]  /*3630*/  SHFL.DOWN PT, R23, R13, 0x4, R24 ;  /* 0x088000000d177989 */ /* 0x000e2400000e0018 */
[----:B------:R-:W-:-:S02]  /*3640*/  ISETP.NE.AND P2, PT, R47, RZ, PT ;  /* 0x000000ff2f00720c */ /* 0x000fc40003f45270 */
[----:B------:R-:W1:Y:S02]  /*3650*/  SHFL.DOWN PT, R12, R47, 0x4, R24 ;  /* 0x088000002f0c7989 */ /* 0x000e6400000e0018 */
[----:B0-----:R-:W-:-:S04]  /*3660*/  SEL R23, R23, RZ, !P2 ;  /* 0x000000ff17177207 */ /* 0x001fc80005000000 */
[----:B------:R-:W-:Y:S02]  /*3670*/  SEL R16, R23, RZ, !P1 ;  /* 0x000000ff17107207 */ /* 0x000fe40004800000 */
[----:B-1----:R-:W-:Y:S02]  /*3680*/  SEL R12, R12, RZ, !P1 ;  /* 0x000000ff0c0c7207 */ /* 0x002fe40004800000 */
[----:B------:R-:W-:Y:S01]  /*3690*/  ISETP.GT.AND P1, PT, R19, R24, PT ;  /* 0x000000181300720c */ /* 0x000fe20003f24270 */
[----:B------:R-:W-:Y:S02]  /*36a0*/  IMAD.IADD R49, R13, 0x1, R16 ;  /* 0x000000010d317824 */ /* 0x000fe400078e0210 */
[----:B------:R-:W-:-:S03]  /*36b0*/  IMAD.IADD R51, R47, 0x1, R12 ;  /* 0x000000012f337824 */ /* 0x000fc600078e020c */
[----:B------:R-:W0:Y:S02]  /*36c0*/  SHFL.DOWN PT, R13, R49, 0x8, R24 ;  /* 0x09000000310d7989 */ /* 0x000e2400000e0018 */
[----:B------:R-:W-:Y:S02]  /*36d0*/  ISETP.NE.AND P2, PT, R51, RZ, PT ;  /* 0x000000ff3300720c */ /* 0x000fe40003f45270 */
[----:B------:R-:W1:Y:S02]  /*36e0*/  SHFL.DOWN PT, R12, R51, 0x8, R24 ;  /* 0x09000000330c7989 */ /* 0x000e6400000e0018 */
[----:B0-----:R-:W-:-:S04]  /*36f0*/  SEL R13, R13, RZ, !P2 ;  /* 0x000000ff0d0d7207 */ /* 0x001fc80005000000 */
[----:B------:R-:W-:Y:S02]  /*3700*/  SEL R16, R13, RZ, !P1 ;  /* 0x000000ff0d107207 */ /* 0x000fe40004800000 */
[----:B-1----:R-:W-:Y:S02]  /*3710*/  SEL R12, R12, RZ, !P1 ;  /* 0x000000ff0c0c7207 */ /* 0x002fe40004800000 */
[----:B------:R-:W-:Y:S01]  /*3720*/  ISETP.GT.AND P1, PT, R15, R24, PT ;  /* 0x000000180f00720c */ /* 0x000fe20003f24270 */
[----:B------:R-:W-:Y:S02]  /*3730*/  IMAD.IADD R25, R49, 0x1, R16 ;  /* 0x0000000131197824 */ /* 0x000fe400078e0210 */
[----:B------:R-:W-:Y:S02]  /*3740*/  IMAD.IADD R45, R51, 0x1, R12 ;  /* 0x00000001332d7824 */ /* 0x000fe400078e020c */
[----:B------:R-:W0:Y:S01]  /*3750*/  LDC.64 R12, c[0x0][0x3a8] ;  /* 0x0000ea00ff0c7b82 */ /* 0x000e220000000a00 */
[----:B------:R-:W1:Y:S02]  /*3760*/  SHFL.DOWN PT, R23, R25, 0x10, R24 ;  /* 0x0a00000019177989 */ /* 0x000e6400000e0018 */
[----:B------:R-:W-:-:S02]  /*3770*/  ISETP.NE.AND P2, PT, R45, RZ, PT ;  /* 0x000000ff2d00720c */ /* 0x000fc40003f45270 */
[----:B------:R-:W2:Y:S02]  /*3780*/  SHFL.DOWN PT, R16, R45, 0x10, R24 ;  /* 0x0a0000002d107989 */ /* 0x000ea400000e0018 */
[----:B-1----:R-:W-:Y:S02]  /*3790*/  SEL R23, R23, RZ, !P2 ;  /* 0x000000ff17177207 */ /* 0x002fe40005000000 */
[----:B0-----:R-:W-:Y:S02]  /*37a0*/  IADD3 R38, P2, PT, R12, 0x200, RZ ;  /* 0x000002000c267810 */ /* 0x001fe40007f5e0ff */
[----:B--2---:R-:W-:Y:S02]  /*37b0*/  SEL R16, R16, RZ, !P1 ;  /* 0x000000ff10107207 */ /* 0x004fe40004800000 */
[----:B------:R-:W-:Y:S01]  /*37c0*/  SEL R18, R23, RZ, !P1 ;  /* 0x000000ff17127207 */ /* 0x000fe20004800000 */
[----:B------:R-:W-:Y:S02]  /*37d0*/  IMAD.X R39, RZ, RZ, R13, P2 ;  /* 0x000000ffff277224 */ /* 0x000fe400010e060d */
[----:B------:R-:W-:-:S02]  /*37e0*/  IMAD.IADD R16, R45, 0x1, R16 ;  /* 0x000000012d107824 */ /* 0x000fc400078e0210 */
[----:B------:R-:W-:-:S07]  /*37f0*/  IMAD.IADD R18, R25, 0x1, R18 ;  /* 0x0000000119127824 */ /* 0x000fce00078e0212 */
.L_x_1395:
[----:B------:R-:W-:Y:S05]  /*3800*/  @!P3 BRA `(.L_x_1327) ;  /* 0x000000040030b947 */ /* 0x000fea0003800000 */
[----:B------:R-:W-:-:S07]  /*3810*/  IMAD.MOV.U32 R25, RZ, RZ, R14 ;  /* 0x000000ffff197224 */ /* 0x000fce00078e000e */
.L_x_1331:
[----:B------:R-:W-:-:S07]  /*3820*/  IMAD.WIDE R22, R25, 0x10, R38 ;  /* 0x0000001019167825 */ /* 0x000fce00078e0226 */
.L_x_1329:
[----:B------:R-:W2:Y:S01]  /*3830*/  LD.E.128.STRONG.GPU R12, desc[UR12][R22.64+-0x200] ;  /* 0xfffe000c160c7980 */ /* 0x000ea2000c10fd00 */
[----:B------:R-:W-:Y:S05]  /*3840*/  YIELD ;  /* 0x0000000000007946 */ /* 0x000fea0003800000 */
[----:B------:R-:W-:Y:S01]  /*3850*/  UMOV UR5, 0xffffffff ;  /* 0xffffffff00057882 */ /* 0x000fe20000000000 */
[----:B--2---:R-:W-:-:S04]  /*3860*/  ISETP.NE.U32.AND P1, PT, R14, 0x63, PT ;  /* 0x000000630e00780c */ /* 0x004fc80003f25070 */
[----:B------:R-:W-:Y:S01]  /*3870*/  ISETP.NE.AND.EX P1, PT, R15, RZ, PT, P1 ;  /* 0x000000ff0f00720c */ /* 0x000fe20003f25310 */
[----:B------:R-:W-:-:S12]  /*3880*/  BRA.DIV UR5, `(.L_x_1328) ;  /* 0x0000007e05847947 */ /* 0x000fd8000b800000 */
[----:B------:R-:W-:-:S13]  /*3890*/  VOTE.ANY P1, !P1 ;  /* 0x0000000000ff7806 */ /* 0x000fda0004820100 */
.L_x_1398:
[----:B------:R-:W-:Y:S05]  /*38a0*/  @P1 BRA `(.L_x_1329) ;  /* 0xfffffffc00e01947 */ /* 0x000fea000383ffff */
[----:B------:R-:W-:Y:S01]  /*38b0*/  UMOV UR5, 0xffffffff ;  /* 0xffffffff00057882 */ /* 0x000fe20000000000 */
[----:B------:R-:W-:-:S04]  /*38c0*/  ISETP.NE.U32.AND P5, PT, R14, 0x65, PT ;  /* 0x000000650e00780c */ /* 0x000fc80003fa5070 */
[----:B------:R-:W-:Y:S01]  /*38d0*/  ISETP.NE.AND.EX P5, PT, R15, RZ, PT, P5 ;  /* 0x000000ff0f00720c */ /* 0x000fe20003fa5350 */
[----:B------:R-:W-:-:S12]  /*38e0*/  BRA.DIV UR5, `(.L_x_1330) ;  /* 0x0000007e05907947 */ /* 0x000fd8000b800000 */
[----:B------:R-:W-:Y:S01]  /*38f0*/  VOTE.ANY R21, PT, !P5 ;  /* 0x0000000000157806 */ /* 0x000fe200068e0100 */
[----:B------:R-:W-:Y:S01]  /*3900*/  VIADD R25, R25, 0xffffffe0 ;  /* 0xffffffe019197836 */ /* 0x000fe20000000000 */
[----:B------:R-:W-:Y:S02]  /*3910*/  ISETP.NE.AND P2, PT, R12, RZ, PT ;  /* 0x000000ff0c00720c */ /* 0x000fe40003f45270 */
[----:B------:R-:W-:Y:S02]  /*3920*/  LOP3.LUT R21, R21, 0x80000000, R17, 0xec, !PT ;  /* 0x8000000015157812 */ /* 0x000fe400078eec11 */
[----:B------:R-:W-:-:S03]  /*3930*/  ISETP.NE.U32.AND P3, PT, R14, 0x65, PT ;  /* 0x000000650e00780c */ /* 0x000fc60003f65070 */
[----:B------:R-:W-:Y:S01]  /*3940*/  VIADD R22, R21, 0xffffffff ;  /* 0xffffffff15167836 */ /* 0x000fe20000000000 */
[----:B------:R-:W-:-:S04]  /*3950*/  ISETP.NE.AND.EX P3, PT, R15, RZ, PT, P3 ;  /* 0x000000ff0f00720c */ /* 0x000fc80003f65330 */
[----:B------:R-:W-:-:S04]  /*3960*/  LOP3.LUT R21, R21, R22, RZ, 0xc, !PT ;  /* 0x0000001615157212 */ /* 0x000fc800078e0cff */
[----:B------:R-:W0:Y:S05]  /*3970*/  POPC R24, R21 ;  /* 0x0000001500187309 */ /* 0x000e2a0000000000 */
[----:B------:R-:W-:Y:S01]  /*3980*/  VOTE.ALL P3, P3 ;  /* 0x0000000000ff7806 */ /* 0x000fe20001860000 */
        /* <DEDUP_REMOVED lines=11> */
[----:B------:R-:W-:Y:S01]  /*3a40*/  ISETP.GT.AND P1, PT, R19, R24, PT ;  /* 0x000000181300720c */ /* 0x000fe20003f24270 */
[----:B------:R-:W1:Y:S01]  /*3a50*/  SHFL.DOWN PT, R13, R42, 0x2, R24 ;  /* 0x084000002a0d7989 */ /* 0x000e6200000e0018 */
[----:B------:R-:W-:Y:S01]  /*3a60*/  VIADD R19, R36, 0x4 ;  /* 0x0000000424137836 */ /* 0x000fe20000000000 */
        /* <DEDUP_REMOVED lines=11> */
[----:B------:R-:W-:-:S05]  /*3b20*/  SEL R12, R12, RZ, !P1 ;  /* 0x000000ff0c0c7207 */ /* 0x000fca0004800000 */
[----:B------:R-:W-:Y:S01]  /*3b30*/  IMAD.IADD R47, R45, 0x1, R12 ;  /* 0x000000012d2f7824 */ /* 0x000fe200078e020c */
[----:B-1----:R-:W-:Y:S02]  /*3b40*/  SEL R12, R23, RZ, !P1 ;  /* 0x000000ff170c7207 */ /* 0x002fe40004800000 */
[----:B------:R-:W-:Y:S01]  /*3b50*/  ISETP.GT.AND P1, PT, R19, R24, PT ;  /* 0x000000181300720c */ /* 0x000fe20003f24270 */
[----:B------:R-:W-:Y:S01]  /*3b60*/  VIADD R19, R36, 0x10 ;  /* 0x0000001024137836 */ /* 0x000fe20000000000 */
[----:B------:R-:W0:Y:S01]  /*3b70*/  SHFL.DOWN PT, R22, R47, 0x8, R24 ;  /* 0x090000002f167989 */ /* 0x000e2200000e0018 */
[----:B------:R-:W-:-:S05]  /*3b80*/  IMAD.IADD R49, R13, 0x1, R12 ;  /* 0x000000010d317824 */ /* 0x000fca00078e020c */
[----:B------:R-:W1:Y:S01]  /*3b90*/  SHFL.DOWN PT, R23, R49, 0x8, R24 ;  /* 0x0900000031177989 */ /* 0x000e6200000e0018 */
[----:B------:R-:W-:-:S04]  /*3ba0*/  ISETP.NE.AND P2, PT, R49, RZ, PT ;  /* 0x000000ff3100720c */ /* 0x000fc80003f45270 */
        /* <DEDUP_REMOVED lines=9> */
[----:B0-----:R-:W-:Y:S02]  /*3c40*/  SEL R22, R22, RZ, !P2 ;  /* 0x000000ff16167207 */ /* 0x001fe40005000000 */
[----:B------:R-:W-:Y:S02]  /*3c50*/  ISETP.NE.AND P2, PT, R16, RZ, PT ;  /* 0x000000ff1000720c */ /* 0x000fe40003f45270 */
[----:B------:R-:W-:-:S02]  /*3c60*/  SEL R22, R22, RZ, !P1 ;  /* 0x000000ff16167207 */ /* 0x000fc40004800000 */
[----:B-1----:R-:W-:-:S03]  /*3c70*/  SEL R12, R12, RZ, !P1 ;  /* 0x000000ff0c0c7207 */ /* 0x002fc60004800000 */
[----:B------:R-:W-:Y:S01]  /*3c80*/  IMAD.IADD R22, R13, 0x1, R22 ;  /* 0x000000010d167824 */ /* 0x000fe200078e0216 */
[----:B------:R-:W-:-:S04]  /*3c90*/  IADD3 R16, PT, PT, R45, R12, R16 ;  /* 0x0000000c2d107210 */ /* 0x000fc80007ffe010 */
[----:B------:R-:W-:-:S05]  /*3ca0*/  SEL R13, R22, RZ, !P2 ;  /* 0x000000ff160d7207 */ /* 0x000fca0005000000 */
[----:B------:R-:W-:-:S07]  /*3cb0*/  IMAD.IADD R18, R13, 0x1, R18 ;  /* 0x000000010d127824 */ /* 0x000fce00078e0212 */
.L_x_1412:
[----:B------:R-:W-:Y:S05]  /*3cc0*/  @P3 BRA `(.L_x_1331) ;  /* 0xfffffff800d43947 */ /* 0x000fea000383ffff */
.L_x_1327:
[----:B------:R-:W-:Y:S01]  /*3cd0*/  ISETP.NE.AND P1, PT, R36, RZ, PT ;  /* 0x000000ff2400720c */ /* 0x000fe20003f25270 */
[----:B------:R-:W-:Y:S01]  /*3ce0*/  BSSY.RECONVERGENT B0, `(.L_x_1332) ;  /* 0x0000014000007945 */ /* 0x000fe20003800200 */
[----:B------:R-:W-:-:S11]  /*3cf0*/  IMAD.MOV.U32 R17, RZ, RZ, R18 ;  /* 0x000000ffff117224 */ /* 0x000fd600078e0012 */
[----:B------:R-:W0:Y:S01]  /*3d00*/  @!P1 S2R R13, SR_CgaCtaId ;  /* 0x00000000000d9919 */ /* 0x000e220000008800 */
[----:B------:R-:W-:-:S04]  /*3d10*/  @!P1 MOV R12, 0x400 ;  /* 0x00000400000c9802 */ /* 0x000fc80000000f00 */
[----:B0-----:R-:W-:Y:S01]  /*3d20*/  @!P1 LEA R21, R13, R12, 0x18 ;  /* 0x0000000c0d159211 */ /* 0x001fe200078ec0ff */
[----:B------:R-:W-:Y:S06]  /*3d30*/  @P0 BRA `(.L_x_1333) ;  /* 0x0000000000380947 */ /* 0x000fec0003800000 */
[----:B------:R-:W0:Y:S01]  /*3d40*/  S2UR UR6, SR_CgaCtaId ;  /* 0x00000000000679c3 */ /* 0x000e220000008800 */
[C---:B------:R-:W-:Y:S01]  /*3d50*/  ISETP.NE.AND P0, PT, R20.reuse, RZ, PT ;  /* 0x000000ff1400720c */ /* 0x040fe20003f05270 */
[----:B------:R-:W-:Y:S01]  /*3d60*/  UMOV UR5, 0x400 ;  /* 0x0000040000057882 */ /* 0x000fe20000000000 */
[----:B------:R-:W-:Y:S02]  /*3d70*/  IMAD.IADD R19, R20, 0x1, R16 ;  /* 0x0000000114137824 */ /* 0x000fe400078e0210 */
[----:B------:R-:W-:Y:S01]  /*3d80*/  SEL R12, R18, RZ, !P0 ;  /* 0x000000ff120c7207 */ /* 0x000fe20004000000 */
[----:B------:R-:W-:Y:S02]  /*3d90*/  IMAD.MOV.U32 R14, RZ, RZ, 0x65 ;  /* 0x00000065ff0e7424 */ /* 0x000fe400078e00ff */
[----:B------:R-:W-:Y:S02]  /*3da0*/  IMAD.MOV.U32 R15, RZ, RZ, 0x0 ;  /* 0x00000000ff0f7424 */ /* 0x000fe400078e00ff */
[----:B------:R-:W-:-:S02]  /*3db0*/  IMAD.IADD R13, R27, 0x1, R12 ;  /* 0x000000011b0d7824 */ /* 0x000fc400078e020c */
[----:B------:R-:W-:-:S05]  /*3dc0*/  IMAD.MOV.U32 R12, RZ, RZ, R19 ;  /* 0x000000ffff0c7224 */ /* 0x000fca00078e0013 */
[----:B------:R1:W-:Y:S01]  /*3dd0*/  ST.E.128.STRONG.GPU desc[UR12][R40.64+0x200], R12 ;  /* 0x0002000c28007985 */ /* 0x0003e2000c10fd0c */
[----:B0-----:R-:W-:-:S09]  /*3de0*/  ULEA UR5, UR6, UR5, 0x18 ;  /* 0x0000000506057291 */ /* 0x001fd2000f8ec0ff */
[----:B------:R1:W-:Y:S04]  /*3df0*/  STS.64 [UR5+0x68], R18 ;  /* 0x00006812ff007988 */ /* 0x0003e80008000a05 */
[----:B------:R1:W-:Y:S04]  /*3e00*/  STS [UR5+0x70], R13 ;  /* 0x0000700dff007988 */ /* 0x0003e80008000805 */
[----:B------:R1:W-:Y:S02]  /*3e10*/  STS [UR5+0x64], R16 ;  /* 0x00006410ff007988 */ /* 0x0003e40008000805 */
.L_x_1333:
[----:B------:R-:W-:Y:S05]  /*3e20*/  BSYNC.RECONVERGENT B0 ;  /* 0x0000000000007941 */ /* 0x000fea0003800200 */
.L_x_1332:
[----:B------:R0:W-:Y:S01]  /*3e30*/  @!P1 STS.64 [R21+0x48], R16 ;  /* 0x0000481015009388 */ /* 0x0001e20000000a00 */
[----:B------:R-:W-:Y:S02]  /*3e40*/  @!P1 IMAD.MOV.U32 R43, RZ, RZ, R16 ;  /* 0x000000ffff2b9224 */ /* 0x000fe400078e0010 */
[----:B------:R-:W-:-:S07]  /*3e50*/  @!P1 IMAD.MOV.U32 R35, RZ, RZ, R18 ;  /* 0x000000ffff239224 */ /* 0x000fce00078e0012 */
.L_x_1321:
[----:B------:R-:W-:Y:S05]  /*3e60*/  WARPSYNC.ALL ;  /* 0x0000000000007948 */ /* 0x000fea0003800000 */
[----:B------:R-:W-:Y:S01]  /*3e70*/  ISETP.NE.AND P0, PT, R0, RZ, PT ;  /* 0x000000ff0000720c */ /* 0x000fe20003f05270 */
[----:B------:R-:W2:Y:S08]  /*3e80*/  S2UR UR5, SR_CgaCtaId ;  /* 0x00000000000579c3 */ /* 0x000eb00000008800 */
[----:B------:R-:W-:Y:S04]  /*3e90*/  BAR.SYNC.DEFER_BLOCKING 0x0 ;  /* 0x0000000000007b1d */ /* 0x000fe80000010000 */
[----:B------:R-:W-:-:S02]  /*3ea0*/  @P0 ISETP.NE.AND P1, PT, R43, RZ, PT ;  /* 0x000000ff2b00020c */ /* 0x000fc40003f25270 */
[----:B------:R-:W-:Y:S01]  /*3eb0*/  ISETP.NE.AND P2, PT, R34, R32, PT ;  /* 0x000000202200720c */ /* 0x000fe20003f45270 */
[----:B------:R-:W-:-:S03]  /*3ec0*/  UMOV UR4, 0x400 ;  /* 0x0000040000047882 */ /* 0x000fc60000000000 */
[----:B-1----:R-:W-:Y:S01]  /*3ed0*/  SEL R18, RZ, 0x1, !P2 ;  /* 0x00000001ff127807 */ /* 0x002fe20005000000 */
[----:B--2---:R-:W-:-:S09]  /*3ee0*/  ULEA UR8, UR5, UR4, 0x18 ;  /* 0x0000000405087291 */ /* 0x004fd2000f8ec0ff */
[----:B------:R-:W1:Y:S04]  /*3ef0*/  @P0 LDS.64 R12, [UR8+0x48] ;  /* 0x00004808ff0c0984 */ /* 0x000e680008000a00 */
[----:B------:R-:W2:Y:S01]  /*3f00*/  LDS R19, [UR8+0x74] ;  /* 0x00007408ff137984 */ /* 0x000ea20008000800 */
[----:B-1----:R-:W-:Y:S01]  /*3f10*/  @P0 SEL R14, R13, RZ, !P1 ;  /* 0x000000ff0d0e0207 */ /* 0x002fe20004800000 */
[----:B------:R-:W-:Y:S01]  /*3f20*/  @P0 IMAD.IADD R12, R43, 0x1, R12 ;  /* 0x000000012b0c0824 */ /* 0x000fe200078e020c */
[----:B------:R-:W-:-:S03]  /*3f30*/  ISETP.NE.AND P1, PT, R32, R30, PT ;  /* 0x0000001e2000720c */ /* 0x000fc60003f25270 */
[----:B------:R-:W-:Y:S02]  /*3f40*/  @P0 IMAD.IADD R35, R35, 0x1, R14 ;  /* 0x0000000123230824 */ /* 0x000fe400078e020e */
[----:B------:R-:W-:Y:S01]  /*3f50*/  @P0 IMAD.MOV.U32 R43, RZ, RZ, R12 ;  /* 0x000000ffff2b0224 */ /* 0x000fe200078e000c */
[----:B------:R-:W-:Y:S02]  /*3f60*/  ISETP.NE.AND P0, PT, R30, R28, PT ;  /* 0x0000001c1e00720c */ /* 0x000fe40003f05270 */
[----:B------:R-:W-:Y:S01]  /*3f70*/  SEL R14, R35, RZ, !P2 ;  /* 0x000000ff230e7207 */ /* 0x000fe20005000000 */
[----:B------:R-:W-:-:S04]  /*3f80*/  IMAD.IADD R41, R18, 0x1, R43 ;  /* 0x0000000112297824 */ /* 0x000fc800078e022b */
[----:B------:R-:W-:Y:S02]  /*3f90*/  IMAD.IADD R33, R33, 0x1, R14 ;  /* 0x0000000121217824 */ /* 0x000fe400078e020e */
[----:B------:R-:W-:Y:S02]  /*3fa0*/  VIADD R14, R18, 0x1 ;  /* 0x00000001120e7836 */ /* 0x000fe40000000000 */
[----:B------:R-:W-:Y:S01]  /*3fb0*/  @!P1 IMAD.MOV R14, RZ, RZ, R18 ;  /* 0x000000ffff0e9224 */ /* 0x000fe200078e0212 */
[----:B------:R-:W-:Y:S02]  /*3fc0*/  SEL R12, R33, RZ, !P1 ;  /* 0x000000ff210c7207 */ /* 0x000fe40004800000 */
[----:B------:R-:W-:Y:S01]  /*3fd0*/  ISETP.NE.AND P1, PT, R28, R10, PT ;  /* 0x0000000a1c00720c */ /* 0x000fe20003f25270 */
[----:B------:R-:W-:Y:S02]  /*3fe0*/  IMAD.IADD R13, R43, 0x1, R14 ;  /* 0x000000012b0d7824 */ /* 0x000fe400078e020e */
[----:B------:R-:W-:-:S02]  /*3ff0*/  IMAD.IADD R31, R31, 0x1, R12 ;  /* 0x000000011f1f7824 */ /* 0x000fc400078e020c */
[----:B------:R-:W-:Y:S02]  /*4000*/  VIADD R12, R13, 0x1 ;  /* 0x000000010d0c7836 */ /* 0x000fe40000000000 */
[----:B------:R-:W-:Y:S01]  /*4010*/  @!P0 IMAD.MOV R12, RZ, RZ, R13 ;  /* 0x000000ffff0c8224 */ /* 0x000fe200078e020d */
[----:B------:R-:W-:Y:S02]  /*4020*/  SEL R14, R31, RZ, !P0 ;  /* 0x000000ff1f0e7207 */ /* 0x000fe40004000000 */
[----:B------:R-:W-:-:S03]  /*4030*/  ISETP.NE.AND P0, PT, R10, R8, PT ;  /* 0x000000080a00720c */ /* 0x000fc60003f05270 */
[----:B------:R-:W-:Y:S02]  /*4040*/  IMAD.IADD R29, R29, 0x1, R14 ;  /* 0x000000011d1d7824 */ /* 0x000fe400078e020e */
[----:B------:R-:W-:Y:S02]  /*4050*/  VIADD R14, R12, 0x1 ;  /* 0x000000010c0e7836 */ /* 0x000fe40000000000 */
[----:B------:R-:W-:Y:S01]  /*4060*/  @!P1 IMAD.MOV R14, RZ, RZ, R12 ;  /* 0x000000ffff0e9224 */ /* 0x000fe200078e020c */
[----:B0-----:R-:W-:Y:S02]  /*4070*/  SEL R16, R29, RZ, !P1 ;  /* 0x000000ff1d107207 */ /* 0x001fe40004800000 */
[----:B------:R-:W-:Y:S01]  /*4080*/  ISETP.NE.AND P1, PT, R8, R6, PT ;  /* 0x000000060800720c */ /* 0x000fe20003f25270 */
[----:B------:R-:W-:Y:S02]  /*4090*/  VIADD R15, R14, 0x1 ;  /* 0x000000010e0f7836 */ /* 0x000fe40000000000 */
[----:B------:R-:W-:-:S02]  /*40a0*/  IMAD.IADD R11, R11, 0x1, R16 ;  /* 0x000000010b0b7824 */ /* 0x000fc400078e0210 */
[----:B------:R-:W-:-:S03]  /*40b0*/  @!P0 IMAD.MOV R15, RZ, RZ, R14 ;  /* 0x000000ffff0f8224 */ /* 0x000fc600078e020e */
[----:B------:R-:W-:Y:S02]  /*40c0*/  SEL R16, R11, RZ, !P0 ;  /* 0x000000ff0b107207 */ /* 0x000fe40004000000 */
[----:B------:R-:W-:-:S03]  /*40d0*/  ISETP.NE.AND P0, PT, R6, R4, PT ;  /* 0x000000040600720c */ /* 0x000fc60003f05270 */
[----:B------:R-:W-:Y:S02]  /*40e0*/  IMAD.IADD R9, R9, 0x1, R16 ;  /* 0x0000000109097824 */ /* 0x000fe400078e0210 */
[----:B------:R-:W-:Y:S02]  /*40f0*/  VIADD R16, R15, 0x1 ;  /* 0x000000010f107836 */ /* 0x000fe40000000000 */
[----:B------:R-:W-:Y:S01]  /*4100*/  @!P1 IMAD.MOV R16, RZ, RZ, R15 ;  /* 0x000000ffff109224 */ /* 0x000fe200078e020f */
[----:B------:R-:W-:Y:S02]  /*4110*/  SEL R20, R9, RZ, !P1 ;  /* 0x000000ff09147207 */ /* 0x000fe40004800000 */
[----:B------:R-:W-:Y:S01]  /*4120*/  ISETP.NE.AND P1, PT, R4, R2, PT ;  /* 0x000000020400720c */ /* 0x000fe20003f25270 */
[----:B------:R-:W-:Y:S02]  /*4130*/  VIADD R17, R16, 0x1 ;  /* 0x0000000110117836 */ /* 0x000fe40000000000 */
[----:B------:R-:W-:-:S02]  /*4140*/  IMAD.IADD R7, R7, 0x1, R20 ;  /* 0x0000000107077824 */ /* 0x000fc400078e0214 */
[----:B------:R-:W-:-:S03]  /*4150*/  @!P0 IMAD.MOV R17, RZ, RZ, R16 ;  /* 0x000000ffff118224 */ /* 0x000fc600078e0210 */
[----:B------:R-:W-:Y:S01]  /*4160*/  SEL R20, R7, RZ, !P0 ;  /* 0x000000ff07147207 */ /* 0x000fe20004000000 */
[----:B------:R-:W-:Y:S01]  /*4170*/  VIADD R36, R17, 0x1 ;  /* 0x0000000111247836 */ /* 0x000fe20000000000 */
[----:B--2---:R-:W-:-:S03]  /*4180*/  ISETP.GE.AND P0, PT, R19, 0x101, PT ;  /* 0x000001011300780c */ /* 0x004fc60003f06270 */
[----:B------:R-:W-:Y:S02]  /*4190*/  IMAD.IADD R5, R5, 0x1, R20 ;  /* 0x0000000105057824 */ /* 0x000fe400078e0214 */
[----:B------:R-:W-:-:S03]  /*41a0*/  @!P1 IMAD.MOV R36, RZ, RZ, R17 ;  /* 0x000000ffff249224 */ /* 0x000fc600078e0211 */
[----:B------:R-:W-:-:S05]  /*41b0*/  SEL R20, R5, RZ, !P1 ;  /* 0x000000ff05147207 */ /* 0x000fca0004800000 */
[----:B------:R-:W-:Y:S01]  /*41c0*/  IMAD.IADD R3, R3, 0x1, R20 ;  /* 0x0000000103037824 */ /* 0x000fe200078e0214 */
[----:B------:R-:W-:Y:S06]  /*41d0*/  @!P0 BRA `(.L_x_1334) ;  /* 0x0000000c00448947 */ /* 0x000fec0003800000 */
[----:B------:R-:W0:Y:S01]  /*41e0*/  LDS R21, [UR8+0x64] ;  /* 0x00006408ff157984 */ /* 0x000e220008000800 */
        /* <DEDUP_REMOVED lines=28> */
[----:B------:R-:W-:Y:S01]  /*43b0*/  ISETP.GE.AND P0, PT, R0, R19, PT ;  /* 0x000000130000720c */ /* 0x000fe20003f06270 */
[--C-:B------:R-:W-:Y:S02]  /*43c0*/  @P2 IMAD.IADD R36, R36, 0x1, -R21.reuse ;  /* 0x0000000124242824 */ /* 0x100fe400078e0a15 */
[----:B------:R0:W-:Y:S02]  /*43d0*/  @P6 STS.64 [R14], R10 ;  /* 0x0000000a0e006388 */ /* 0x0001e40000000a00 */
[----:B------:R-:W-:Y:S01]  /*43e0*/  @P3 IMAD.IADD R17, R17, 0x1, -R21 ;  /* 0x0000000111113824 */ /* 0x000fe200078e0a15 */
[----:B------:R-:W-:Y:S01]  /*43f0*/  @P2 LEA R36, R36, UR8, 0x3 ;  /* 0x0000000824242c11 */ /* 0x000fe2000f8e18ff */
[----:B------:R0:W-:Y:S03]  /*4400*/  @P5 STS.64 [R15], R8 ;  /* 0x000000080f005388 */ /* 0x0001e60000000a00 */
[----:B------:R-:W-:Y:S01]  /*4410*/  @P3 LEA R17, R17, UR8, 0x3 ;  /* 0x0000000811113c11 */ /* 0x000fe2000f8e18ff */
[----:B------:R0:W-:Y:S04]  /*4420*/  @P4 STS.64 [R16], R6 ;  /* 0x0000000610004388 */ /* 0x0001e80000000a00 */
[----:B------:R0:W-:Y:S04]  /*4430*/  @P3 STS.64 [R17], R4 ;  /* 0x0000000411003388 */ /* 0x0001e80000000a00 */
[----:B------:R0:W-:Y:S01]  /*4440*/  @P2 STS.64 [R36], R2 ;  /* 0x0000000224002388 */ /* 0x0001e20000000a00 */
[----:B------:R-:W-:Y:S06]  /*4450*/  BAR.SYNC.DEFER_BLOCKING 0x0 ;  /* 0x0000000000007b1d */ /* 0x000fec0000010000 */
[----:B------:R-:W-:Y:S05]  /*4460*/  @P0 EXIT ;  /* 0x000000000000094d */ /* 0x000fea0003800000 */
        /* <DEDUP_REMOVED lines=8> */
[----:B------:R-:W-:Y:S01]  /*44f0*/  LEA.HI R2, R2, 0x1, RZ, 0x18 ;  /* 0x0000000102027811 */ /* 0x000fe200078fc0ff */
[C---:B------:R-:W-:Y:S01]  /*4500*/  IMAD.IADD R11, R0.reuse, 0x1, R21 ;  /* 0x00000001000b7824 */ /* 0x040fe200078e0215 */
[----:B------:R-:W-:-:S03]  /*4510*/  LEA R10, R0, UR8, 0x3 ;  /* 0x00000008000a7c11 */ /* 0x000fc6000f8e18ff */
[C---:B------:R-:W-:Y:S01]  /*4520*/  IMAD.SHL.U32 R3, R2.reuse, 0x100, RZ ;  /* 0x0000010002037824 */ /* 0x040fe200078e00ff */
[----:B------:R-:W-:Y:S01]  /*4530*/  LOP3.LUT R2, R2, 0x3, RZ, 0xc0, !PT ;  /* 0x0000000302027812 */ /* 0x000fe200078ec0ff */
[----:B------:R-:W1:Y:S03]  /*4540*/  LDC.64 R6, c[0x0][0x398] ;  /* 0x0000e600ff067b82 */ /* 0x000e660000000a00 */
[----:B------:R-:W-:Y:S01]  /*4550*/  LOP3.LUT R3, R3, 0x300, RZ, 0xc0, !PT ;  /* 0x0000030003037812 */ /* 0x000fe200078ec0ff */
[----:B------:R-:W-:-:S04]  /*4560*/  IMAD.MOV R12, RZ, RZ, -R2 ;  /* 0x000000ffff0c7224 */ /* 0x000fc800078e0a02 */
[----:B------:R-:W-:-:S07]  /*4570*/  IMAD.IADD R0, R0, 0x1, R3 ;  /* 0x0000000100007824 */ /* 0x000fce00078e0203 */
.L_x_1337:
[----:B--2---:R2:W3:Y:S01]  /*4580*/  LDS.64 R14, [R10] ;  /* 0x000000000a0e7984 */ /* 0x0044e20000000a00 */
[----:B0-----:R-:W-:-:S04]  /*4590*/  IMAD.WIDE R4, R11, 0x4, R8 ;  /* 0x000000040b047825 */ /* 0x001fc800078e0208 */
[----:B-1----:R-:W-:-:S04]  /*45a0*/  IMAD.WIDE R2, R11, 0x4, R6 ;  /* 0x000000040b027825 */ /* 0x002fc800078e0206 */
[----:B------:R-:W-:Y:S02]  /*45b0*/  VIADD R12, R12, 0x1 ;  /* 0x000000010c0c7836 */ /* 0x000fe40000000000 */
[----:B------:R-:W-:Y:S02]  /*45c0*/  VIADD R11, R11, 0x100 ;  /* 0x000001000b0b7836 */ /* 0x000fe40000000000 */
[----:B--2---:R-:W-:Y:S01]  /*45d0*/  VIADD R10, R10, 0x800 ;  /* 0x000008000a0a7836 */ /* 0x004fe20000000000 */
[----:B------:R-:W-:Y:S01]  /*45e0*/  ISETP.NE.AND P0, PT, R12, RZ, PT ;  /* 0x000000ff0c00720c */ /* 0x000fe20003f05270 */
[----:B---3--:R2:W-:Y:S04]  /*45f0*/  STG.E desc[UR12][R4.64], R14 ;  /* 0x0000000e04007986 */ /* 0x0085e8000c10190c */
[----:B------:R2:W-:Y:S08]  /*4600*/  STG.E desc[UR12][R2.64], R15 ;  /* 0x0000000f02007986 */ /* 0x0005f0000c10190c */
[----:B------:R-:W-:Y:S05]  /*4610*/  @P0 BRA `(.L_x_1337) ;  /* 0xfffffffc00d80947 */ /* 0x000fea000383ffff */
.L_x_1336:
[----:B------:R-:W-:Y:S05]  /*4620*/  BSYNC.RECONVERGENT B0 ;  /* 0x0000000000007941 */ /* 0x000fea0003800200 */
.L_x_1335:
[----:B------:R-:W-:Y:S05]  /*4630*/  @!P1 EXIT ;  /* 0x000000000000994d */ /* 0x000fea0003800000 */
[----:B------:R-:W0:Y:S01]  /*4640*/  LDCU.128 UR4, c[0x0][0x390] ;  /* 0x00007200ff0477ac */ /* 0x000e220008000c00 */
[----:B--2---:R-:W-:Y:S01]  /*4650*/  IMAD.IADD R2, R19, 0x1, -R0 ;  /* 0x0000000113027824 */ /* 0x004fe200078e0a00 */
[C---:B------:R-:W-:Y:S01]  /*4660*/  LEA R18, R0.reuse, UR8, 0x3 ;  /* 0x0000000800127c11 */ /* 0x040fe2000f8e18ff */
[----:B------:R-:W-:Y:S01]  /*4670*/  BSSY.RECONVERGENT B0, `(.L_x_1338) ;  /* 0x0000050000007945 */ /* 0x000fe20003800200 */
[----:B------:R-:W-:Y:S01]  /*4680*/  IMAD.IADD R41, R0, 0x1, R21 ;  /* 0x0000000100297824 */ /* 0x000fe200078e0215 */
[----:B------:R-:W-:Y:S02]  /*4690*/  PLOP3.LUT P0, PT, PT, PT, PT, 0x80, 0x8 ;  /* 0x000000000008781c */ /* 0x000fe40003f0f070 */
[----:B------:R-:W-:Y:S01]  /*46a0*/  ISETP.GT.AND P1, PT, R2, 0xc00, PT ;  /* 0x00000c000200780c */ /* 0x000fe20003f24270 */
[----:B------:R-:W-:Y:S01]  /*46b0*/  VIADD R18, R18, 0x1000 ;  /* 0x0000100012127836 */ /* 0x000fe20000000000 */
[----:B0-----:R-:W-:Y:S02]  /*46c0*/  UIADD3 UR4, UP0, UPT, UR4, 0x800, URZ ;  /* 0x0000080004047890 */ /* 0x001fe4000ff1e0ff */
[----:B------:R-:W-:-:S02]  /*46d0*/  UIADD3 UR6, UP1, UPT, UR6, 0x800, URZ ;  /* 0x0000080006067890 */ /* 0x000fc4000ff3e0ff */
[----:B------:R-:W-:Y:S02]  /*46e0*/  UIADD3.X UR5, UPT, UPT, URZ, UR5, URZ, UP0, !UPT ;  /* 0x00000005ff057290 */ /* 0x000fe400087fe4ff */
[----:B------:R-:W-:Y:S01]  /*46f0*/  UIADD3.X UR7, UPT, UPT, URZ, UR7, URZ, UP1, !UPT ;  /* 0x00000007ff077290 */ /* 0x000fe20008ffe4ff */
[----:B------:R-:W-:Y:S02]  /*4700*/  IMAD.U32 R4, RZ, RZ, UR4 ;  /* 0x00000004ff047e24 */ /* 0x000fe4000f8e00ff */
[----:B------:R-:W-:Y:S02]  /*4710*/  IMAD.U32 R2, RZ, RZ, UR6 ;  /* 0x00000006ff027e24 */ /* 0x000fe4000f8e00ff */
[----:B------:R-:W-:Y:S02]  /*4720*/  IMAD.U32 R5, RZ, RZ, UR5 ;  /* 0x00000005ff057e24 */ /* 0x000fe4000f8e00ff */
[----:B------:R-:W-:Y:S01]  /*4730*/  IMAD.U32 R3, RZ, RZ, UR7 ;  /* 0x00000007ff037e24 */ /* 0x000fe2000f8e00ff */
[----:B------:R-:W-:Y:S06]  /*4740*/  @!P1 BRA `(.L_x_1339) ;  /* 0x0000000400089947 */ /* 0x000fec0003800000 */
[----:B------:R-:W-:Y:S01]  /*4750*/  PLOP3.LUT P0, PT, PT, PT, PT, 0x8, 0x80 ;  /* 0x000000000080781c */ /* 0x000fe20003f0e170 */
[----:B------:R-:W-:-:S12]  /*4760*/  VIADD R43, R19, 0xfffff400 ;  /* 0xfffff400132b7836 */ /* 0x000fd80000000000 */
.L_x_1340:
[----:B-1----:R-:W0:Y:S01]  /*4770*/  LDS.64 R36, [R18+-0x1000] ;  /* 0xfff0000012247984 */ /* 0x002e220000000a00 */
[----:B------:R-:W-:-:S03]  /*4780*/  IMAD.WIDE R44, R41, 0x4, R4 ;  /* 0x00000004292c7825 */ /* 0x000fc600078e0204 */
[----:B------:R-:W1:Y:S01]  /*4790*/  LDS.64 R48, [R18+-0x800] ;  /* 0xfff8000012307984 */ /* 0x000e620000000a00 */
[----:B------:R-:W-:-:S03]  /*47a0*/  IMAD.WIDE R20, R41, 0x4, R2 ;  /* 0x0000000429147825 */ /* 0x000fc600078e0202 */
[----:B------:R-:W2:Y:S01]  /*47b0*/  LDS.64 R46, [R18] ;  /* 0x00000000122e7984 */ /* 0x000ea20000000a00 */
[----:B------:R-:W-:Y:S02]  /*47c0*/  VIADD R39, R41, 0x400 ;  /* 0x0000040029277836 */ /* 0x000fe40000000000 */
[----:B------:R-:W-:Y:S01]  /*47d0*/  VIADD R0, R0, 0x1000 ;  /* 0x0000100000007836 */ /* 0x000fe20000000000 */
[----:B------:R-:W3:Y:S04]  /*47e0*/  LDS.64 R6, [R18+0x800] ;  /* 0x0008000012067984 */ /* 0x000ee80000000a00 */
[----:B------:R-:W4:Y:S01]  /*47f0*/  LDS.64 R8, [R18+0x1000] ;  /* 0x0010000012087984 */ /* 0x000f220000000a00 */
[----:B------:R-:W-:-:S03]  /*4800*/  ISETP.GE.AND P1, PT, R0, R43, PT ;  /* 0x0000002b0000720c */ /* 0x000fc60003f26270 */
[----:B------:R-:W5:Y:S04]  /*4810*/  LDS.64 R10, [R18+0x1800] ;  /* 0x00180000120a7984 */ /* 0x000f680000000a00 */
        /* <DEDUP_REMOVED lines=9> */
[----:B------:R1:W5:Y:S04]  /*48b0*/  LDS.64 R34, [R18+0x6800] ;  /* 0x0068000012227984 */ /* 0x0003680000000a00 */
[----:B0-----:R-:W-:Y:S04]  /*48c0*/  STG.E desc[UR12][R44.64+-0x800], R36 ;  /* 0xfff800242c007986 */ /* 0x001fe8000c10190c */
[----:B------:R0:W-:Y:S01]  /*48d0*/  STG.E desc[UR12][R20.64+-0x800], R37 ;  /* 0xfff8002514007986 */ /* 0x0001e2000c10190c */
[----:B-1----:R-:W-:-:S03]  /*48e0*/  VIADD R18, R18, 0x8000 ;  /* 0x0000800012127836 */ /* 0x002fc60000000000 */
[----:B------:R-:W-:Y:S04]  /*48f0*/  STG.E desc[UR12][R44.64+-0x400], R48 ;  /* 0xfffc00302c007986 */ /* 0x000fe8000c10190c */
[----:B------:R1:W-:Y:S01]  /*4900*/  STG.E desc[UR12][R20.64+-0x400], R49 ;  /* 0xfffc003114007986 */ /* 0x0003e2000c10190c */
[----:B0-----:R-:W-:-:S03]  /*4910*/  IMAD.WIDE R36, R39, 0x4, R4 ;  /* 0x0000000427247825 */ /* 0x001fc600078e0204 */
[----:B--2---:R-:W-:Y:S01]  /*4920*/  STG.E desc[UR12][R44.64], R46 ;  /* 0x0000002e2c007986 */ /* 0x004fe2000c10190c */
[----:B------:R-:W-:-:S03]  /*4930*/  IMAD.WIDE R38, R39, 0x4, R2 ;  /* 0x0000000427267825 */ /* 0x000fc600078e0202 */
[----:B------:R0:W-:Y:S01]  /*4940*/  STG.E desc[UR12][R20.64], R47 ;  /* 0x0000002f14007986 */ /* 0x0001e2000c10190c */
[----:B-1----:R-:W-:-:S03]  /*4950*/  VIADD R49, R41, 0x800 ;  /* 0x0000080029317836 */ /* 0x002fc60000000000 */
[----:B---3--:R1:W-:Y:S04]  /*4960*/  STG.E desc[UR12][R44.64+0x400], R6 ;  /* 0x000400062c007986 */ /* 0x0083e8000c10190c */
[----:B------:R2:W-:Y:S04]  /*4970*/  STG.E desc[UR12][R20.64+0x400], R7 ;  /* 0x0004000714007986 */ /* 0x0005e8000c10190c */
[----:B----4-:R-:W-:Y:S01]  /*4980*/  STG.E desc[UR12][R36.64+-0x800], R8 ;  /* 0xfff8000824007986 */ /* 0x010fe2000c10190c */
[----:B0-----:R-:W-:-:S03]  /*4990*/  IMAD.WIDE R46, R49, 0x4, R4 ;  /* 0x00000004312e7825 */ /* 0x001fc600078e0204 */
[----:B------:R0:W-:Y:S01]  /*49a0*/  STG.E desc[UR12][R38.64+-0x800], R9 ;  /* 0xfff8000926007986 */ /* 0x0001e2000c10190c */
[----:B-1----:R-:W-:-:S03]  /*49b0*/  IMAD.WIDE R44, R49, 0x4, R2 ;  /* 0x00000004312c7825 */ /* 0x002fc600078e0202 */
[----:B-----5:R1:W-:Y:S01]  /*49c0*/  STG.E desc[UR12][R36.64+-0x400], R10 ;  /* 0xfffc000a24007986 */ /* 0x0203e2000c10190c */
[C---:B--2---:R-:W-:Y:S02]  /*49d0*/  VIADD R21, R41.reuse, 0xc00 ;  /* 0x00000c0029157836 */ /* 0x044fe40000000000 */
[----:B------:R-:W-:Y:S01]  /*49e0*/  VIADD R41, R41, 0x1000 ;  /* 0x0000100029297836 */ /* 0x000fe20000000000 */
[----:B------:R1:W-:Y:S01]  /*49f0*/  STG.E desc[UR12][R38.64+-0x400], R11 ;  /* 0xfffc000b26007986 */ /* 0x0003e2000c10190c */
[----:B------:R-:W-:-:S03]  /*4a00*/  IMAD.WIDE R6, R21, 0x4, R4 ;  /* 0x0000000415067825 */ /* 0x000fc600078e0204 */
[----:B------:R1:W-:Y:S01]  /*4a10*/  STG.E desc[UR12][R36.64], R12 ;  /* 0x0000000c24007986 */ /* 0x0003e2000c10190c */
[----:B0-----:R-:W-:-:S03]  /*4a20*/  IMAD.WIDE R8, R21, 0x4, R2 ;  /* 0x0000000415087825 */ /* 0x001fc600078e0202 */
[----:B------:R1:W-:Y:S04]  /*4a30*/  STG.E desc[UR12][R38.64], R13 ;  /* 0x0000000d26007986 */ /* 0x0003e8000c10190c */
        /* <DEDUP_REMOVED lines=17> */
[----:B------:R1:W-:Y:S01]  /*4b50*/  STG.E desc[UR12][R8.64+0x400], R35 ;  /* 0x0004002308007986 */ /* 0x0003e2000c10190c */
[----:B------:R-:W-:Y:S05]  /*4b60*/  @!P1 BRA `(.L_x_1340) ;  /* 0xfffffffc00009947 */ /* 0x000fea000383ffff */
.L_x_1339:
[----:B------:R-:W-:Y:S05]  /*4b70*/  BSYNC.RECONVERGENT B0 ;  /* 0x0000000000007941 */ /* 0x000fea0003800200 */
.L_x_1338:
[----:B-1----:R-:W-:Y:S01]  /*4b80*/  IMAD.IADD R6, R19, 0x1, -R0 ;  /* 0x0000000113067824 */ /* 0x002fe200078e0a00 */
[----:B------:R-:W-:Y:S04]  /*4b90*/  BSSY.RECONVERGENT B0, `(.L_x_1341) ;  /* 0x0000024000007945 */ /* 0x000fe80003800200 */
[----:B------:R-:W-:-:S13]  /*4ba0*/  ISETP.GT.AND P1, PT, R6, 0x400, PT ;  /* 0x000004000600780c */ /* 0x000fda0003f24270 */
[----:B------:R-:W-:Y:S05]  /*4bb0*/  @!P1 BRA `(.L_x_1342) ;  /* 0x0000000000849947 */ /* 0x000fea0003800000 */
[----:B------:R-:W0:Y:S01]  /*4bc0*/  LDS.64 R14, [R18+-0x1000] ;  /* 0xfff00000120e7984 */ /* 0x000e220000000a00 */
[C---:B------:R-:W-:Y:S01]  /*4bd0*/  IMAD.WIDE R6, R41.reuse, 0x4, R4 ;  /* 0x0000000429067825 */ /* 0x040fe200078e0204 */
[----:B------:R-:W-:Y:S02]  /*4be0*/  PLOP3.LUT P0, PT, PT, PT, PT, 0x8, 0x80 ;  /* 0x000000000080781c */ /* 0x000fe40003f0e170 */
[----:B------:R-:W1:Y:S01]  /*4bf0*/  LDS.64 R16, [R18+-0x800] ;  /* 0xfff8000012107984 */ /* 0x000e620000000a00 */
[----:B------:R-:W-:-:S03]  /*4c00*/  IMAD.WIDE R8, R41, 0x4, R2 ;  /* 0x0000000429087825 */ /* 0x000fc600078e0202 */
[----:B------:R-:W2:Y:S01]  /*4c10*/  LDS.64 R20, [R18] ;  /* 0x0000000012147984 */ /* 0x000ea20000000a00 */
[----:B------:R-:W-:Y:S02]  /*4c20*/  VIADD R13, R41, 0x400 ;  /* 0x00000400290d7836 */ /* 0x000fe40000000000 */
[----:B------:R-:W-:Y:S01]  /*4c30*/  VIADD R0, R0, 0x800 ;  /* 0x0000080000007836 */ /* 0x000fe20000000000 */
[----:B------:R-:W3:Y:S01]  /*4c40*/  LDS.64 R22, [R18+0x800] ;  /* 0x0008000012167984 */ /* 0x000ee20000000a00 */
[----:B------:R-:W-:-:S03]  /*4c50*/  IMAD.WIDE R10, R13, 0x4, R4 ;  /* 0x000000040d0a7825 */ /* 0x000fc600078e0204 */
[----:B------:R-:W4:Y:S01]  /*4c60*/  LDS.64 R24, [R18+0x1000] ;  /* 0x0010000012187984 */ /* 0x000f220000000a00 */
[----:B------:R-:W-:-:S03]  /*4c70*/  IMAD.WIDE R12, R13, 0x4, R2 ;  /* 0x000000040d0c7825 */ /* 0x000fc600078e0202 */
[----:B------:R-:W5:Y:S01]  /*4c80*/  LDS.64 R26, [R18+0x1800] ;  /* 0x00180000121a7984 */ /* 0x000f620000000a00 */
[----:B------:R-:W-:-:S03]  /*4c90*/  VIADD R41, R41, 0x800 ;  /* 0x0000080029297836 */ /* 0x000fc60000000000 */
[----:B------:R-:W5:Y:S04]  /*4ca0*/  LDS.64 R28, [R18+0x2000] ;  /* 0x00200000121c7984 */ /* 0x000f680000000a00 */
[----:B------:R0:W5:Y:S02]  /*4cb0*/  LDS.64 R30, [R18+0x2800] ;  /* 0x00280000121e7984 */ /* 0x0001640000000a00 */
[----:B0-----:R-:W-:Y:S02]  /*4cc0*/  VIADD R18, R18, 0x4000 ;  /* 0x0000400012127836 */ /* 0x001fe40000000000 */
[----:B------:R0:W-:Y:S04]  /*4cd0*/  STG.E desc[UR12][R6.64+-0x800], R14 ;  /* 0xfff8000e06007986 */ /* 0x0001e8000c10190c */
[----:B------:R0:W-:Y:S04]  /*4ce0*/  STG.E desc[UR12][R8.64+-0x800], R15 ;  /* 0xfff8000f08007986 */ /* 0x0001e8000c10190c */
[----:B-1----:R0:W-:Y:S04]  /*4cf0*/  STG.E desc[UR12][R6.64+-0x400], R16 ;  /* 0xfffc001006007986 */ /* 0x0021e8000c10190c */
[----:B------:R0:W-:Y:S04]  /*4d00*/  STG.E desc[UR12][R8.64+-0x400], R17 ;  /* 0xfffc001108007986 */ /* 0x0001e8000c10190c */
[----:B--2---:R0:W-:Y:S04]  /*4d10*/  STG.E desc[UR12][R6.64], R20 ;  /* 0x0000001406007986 */ /* 0x0041e8000c10190c */
[----:B------:R0:W-:Y:S04]  /*4d20*/  STG.E desc[UR12][R8.64], R21 ;  /* 0x0000001508007986 */ /* 0x0001e8000c10190c */
[----:B---3--:R0:W-:Y:S04]  /*4d30*/  STG.E desc[UR12][R6.64+0x400], R22 ;  /* 0x0004001606007986 */ /* 0x0081e8000c10190c */
[----:B------:R0:W-:Y:S04]  /*4d40*/  STG.E desc[UR12][R8.64+0x400], R23 ;  /* 0x0004001708007986 */ /* 0x0001e8000c10190c */
[----:B----4-:R0:W-:Y:S04]  /*4d50*/  STG.E desc[UR12][R10.64+-0x800], R24 ;  /* 0xfff800180a007986 */ /* 0x0101e8000c10190c */
[----:B------:R0:W-:Y:S04]  /*4d60*/  STG.E desc[UR12][R12.64+-0x800], R25 ;  /* 0xfff800190c007986 */ /* 0x0001e8000c10190c */
[----:B-----5:R0:W-:Y:S04]  /*4d70*/  STG.E desc[UR12][R10.64+-0x400], R26 ;  /* 0xfffc001a0a007986 */ /* 0x0201e8000c10190c */
[----:B------:R0:W-:Y:S04]  /*4d80*/  STG.E desc[UR12][R12.64+-0x400], R27 ;  /* 0xfffc001b0c007986 */ /* 0x0001e8000c10190c */
[----:B------:R0:W-:Y:S04]  /*4d90*/  STG.E desc[UR12][R10.64], R28 ;  /* 0x0000001c0a007986 */ /* 0x0001e8000c10190c */
[----:B------:R0:W-:Y:S04]  /*4da0*/  STG.E desc[UR12][R12.64], R29 ;  /* 0x0000001d0c007986 */ /* 0x0001e8000c10190c */
[----:B------:R0:W-:Y:S04]  /*4db0*/  STG.E desc[UR12][R10.64+0x400], R30 ;  /* 0x0004001e0a007986 */ /* 0x0001e8000c10190c */
[----:B------:R0:W-:Y:S02]  /*4dc0*/  STG.E desc[UR12][R12.64+0x400], R31 ;  /* 0x0004001f0c007986 */ /* 0x0001e4000c10190c */
.L_x_1342:
[----:B------:R-:W-:Y:S05]  /*4dd0*/  BSYNC.RECONVERGENT B0 ;  /* 0x0000000000007941 */ /* 0x000fea0003800200 */
.L_x_1341:
[----:B------:R-:W-:-:S13]  /*4de0*/  ISETP.LT.OR P0, PT, R0, R19, P0 ;  /* 0x000000130000720c */ /* 0x000fda0000701670 */
[----:B------:R-:W-:Y:S05]  /*4df0*/  @!P0 EXIT ;  /* 0x000000000000894d */ /* 0x000fea0003800000 */
[----:B0-----:R-:W0:Y:S01]  /*4e00*/  LDS.64 R6, [R18+-0x1000] ;  /* 0xfff0000012067984 */ /* 0x001e220000000a00 */
[----:B------:R-:W-:-:S03]  /*4e10*/  IMAD.WIDE R4, R41, 0x4, R4 ;  /* 0x0000000429047825 */ /* 0x000fc600078e0204 */
[----:B------:R-:W1:Y:S01]  /*4e20*/  LDS.64 R8, [R18+-0x800] ;  /* 0xfff8000012087984 */ /* 0x000e620000000a00 */
[----:B------:R-:W-:-:S03]  /*4e30*/  IMAD.WIDE R2, R41, 0x4, R2 ;  /* 0x0000000429027825 */ /* 0x000fc600078e0202 */
[----:B------:R-:W2:Y:S04]  /*4e40*/  LDS.64 R10, [R18] ;  /* 0x00000000120a7984 */ /* 0x000ea80000000a00 */
[----:B------:R-:W3:Y:S04]  /*4e50*/  LDS.64 R12, [R18+0x800] ;  /* 0x00080000120c7984 */ /* 0x000ee80000000a00 */
[----:B0-----:R-:W-:Y:S04]  /*4e60*/  STG.E desc[UR12][R4.64+-0x800], R6 ;  /* 0xfff8000604007986 */ /* 0x001fe8000c10190c */
[----:B------:R-:W-:Y:S04]  /*4e70*/  STG.E desc[UR12][R2.64+-0x800], R7 ;  /* 0xfff8000702007986 */ /* 0x000fe8000c10190c */
[----:B-1----:R-:W-:Y:S04]  /*4e80*/  STG.E desc[UR12][R4.64+-0x400], R8 ;  /* 0xfffc000804007986 */ /* 0x002fe8000c10190c */
[----:B------:R-:W-:Y:S04]  /*4e90*/  STG.E desc[UR12][R2.64+-0x400], R9 ;  /* 0xfffc000902007986 */ /* 0x000fe8000c10190c */
[----:B--2---:R-:W-:Y:S04]  /*4ea0*/  STG.E desc[UR12][R4.64], R10 ;  /* 0x0000000a04007986 */ /* 0x004fe8000c10190c */
[----:B------:R-:W-:Y:S04]  /*4eb0*/  STG.E desc[UR12][R2.64], R11 ;  /* 0x0000000b02007986 */ /* 0x000fe8000c10190c */
[----:B---3--:R-:W-:Y:S04]  /*4ec0*/  STG.E desc[UR12][R4.64+0x400], R12 ;  /* 0x0004000c04007986 */ /* 0x008fe8000c10190c */
[----:B------:R-:W-:Y:S01]  /*4ed0*/  STG.E desc[UR12][R2.64+0x400], R13 ;  /* 0x0004000d02007986 */ /* 0x000fe2000c10190c */
[----:B------:R-:W-:Y:S05]  /*4ee0*/  EXIT ;  /* 0x000000000000794d */ /* 0x000fea0003800000 */
.L_x_1334:
[----:B------:R-:W0:Y:S01]  /*4ef0*/  LDC.64 R38, c[0x0][0x390] ;  /* 0x0000e400ff267b82 */ /* 0x000e220000000a00 */
[----:B------:R-:W-:Y:S02]  /*4f00*/  ISETP.NE.AND P0, PT, R34, R32, PT ;  /* 0x000000202200720c */ /* 0x000fe40003f05270 */
[----:B------:R-:W-:Y:S02]  /*4f10*/  ISETP.NE.AND P2, PT, R30, R28, PT ;  /* 0x0000001c1e00720c */ /* 0x000fe40003f45270 */
[----:B------:R-:W-:Y:S02]  /*4f20*/  ISETP.NE.AND P1, PT, R32, R30, PT ;  /* 0x0000001e2000720c */ /* 0x000fe40003f25270 */
[----:B------:R-:W-:Y:S01]  /*4f30*/  ISETP.NE.AND P3, PT, R6, R4, PT ;  /* 0x000000040600720c */ /* 0x000fe20003f65270 */
[----:B------:R-:W1:Y:S01]  /*4f40*/  LDC.64 R26, c[0x0][0x398] ;  /* 0x0000e600ff1a7b82 */ /* 0x000e620000000a00 */
[----:B------:R-:W-:Y:S02]  /*4f50*/  ISETP.NE.AND P4, PT, R4, R2, PT ;  /* 0x000000020400720c */ /* 0x000fe40003f85270 */
[----:B------:R-:W-:-:S05]  /*4f60*/  ISETP.NE.AND P5, PT, R2, R37, PT ;  /* 0x000000250200720c */ /* 0x000fca0003fa5270 */
[----:B------:R-:W2:Y:S08]  /*4f70*/  LDC.64 R20, c[0x0][0x398] ;  /* 0x0000e600ff147b82 */ /* 0x000eb00000000a00 */
[----:B------:R-:W3:Y:S01]  /*4f80*/  LDC.64 R24, c[0x0][0x390] ;  /* 0x0000e400ff187b82 */ /* 0x000ee20000000a00 */
[----:B0-----:R-:W-:-:S05]  /*4f90*/  @P0 IMAD.WIDE R38, R43, 0x4, R38 ;  /* 0x000000042b260825 */ /* 0x001fca00078e0226 */
[----:B------:R-:W-:Y:S02]  /*4fa0*/  @P0 STG.E desc[UR12][R38.64], R34 ;  /* 0x0000002226000986 */ /* 0x000fe4000c10190c */
[----:B------:R-:W0:Y:S01]  /*4fb0*/  LDC.64 R22, c[0x0][0x398] ;  /* 0x0000e600ff167b82 */ /* 0x000e220000000a00 */
[----:B-1----:R-:W-:-:S05]  /*4fc0*/  @P0 IMAD.WIDE R26, R43, 0x4, R26 ;  /* 0x000000042b1a0825 */ /* 0x002fca00078e021a */
[----:B------:R-:W-:Y:S01]  /*4fd0*/  @P0 STG.E desc[UR12][R26.64], R35 ;  /* 0x000000231a000986 */ /* 0x000fe2000c10190c */
[----:B------:R-:W-:Y:S01]  /*4fe0*/  ISETP.NE.AND P0, PT, R28, R10, PT ;  /* 0x0000000a1c00720c */ /* 0x000fe20003f05270 */
[----:B------:R-:W1:Y:S01]  /*4ff0*/  LDC.64 R18, c[0x0][0x390] ;  /* 0x0000e400ff127b82 */ /* 0x000e620000000a00 */
[----:B--2---:R-:W-:-:S04]  /*5000*/  @P2 IMAD.WIDE R50, R13, 0x4, R20 ;  /* 0x000000040d322825 */ /* 0x004fc800078e0214 */
[----:B---3--:R-:W-:-:S03]  /*5010*/  @P1 IMAD.WIDE R24, R41, 0x4, R24 ;  /* 0x0000000429181825 */ /* 0x008fc600078e0218 */
[----:B------:R-:W2:Y:S02]  /*5020*/  LDC.64 R20, c[0x0][0x390] ;  /* 0x0000e400ff147b82 */ /* 0x000ea40000000a00 */
[----:B------:R3:W-:Y:S01]  /*5030*/  @P1 STG.E desc[UR12][R24.64], R32 ;  /* 0x0000002018001986 */ /* 0x0007e2000c10190c */
[----:B0-----:R-:W-:-:S05]  /*5040*/  @P1 IMAD.WIDE R22, R41, 0x4, R22 ;  /* 0x0000000429161825 */ /* 0x001fca00078e0216 */
[----:B------:R-:W0:Y:S01]  /*5050*/  LDC.64 R46, c[0x0][0x390] ;  /* 0x0000e400ff2e7b82 */ /* 0x000e220000000a00 */
[----:B------:R4:W-:Y:S01]  /*5060*/  @P1 STG.E desc[UR12][R22.64], R33 ;  /* 0x0000002116001986 */ /* 0x0009e2000c10190c */
[----:B------:R-:W-:Y:S01]  /*5070*/  ISETP.NE.AND P1, PT, R10, R8, PT ;  /* 0x000000080a00720c */ /* 0x000fe20003f25270 */
[----:B-1----:R-:W-:-:S05]  /*5080*/  @P2 IMAD.WIDE R18, R13, 0x4, R18 ;  /* 0x000000040d122825 */ /* 0x002fca00078e0212 */
[----:B------:R-:W1:Y:S01]  /*5090*/  LDC.64 R40, c[0x0][0x398] ;  /* 0x0000e600ff287b82 */ /* 0x000e620000000a00 */
[----:B------:R4:W-:Y:S07]  /*50a0*/  @P2 STG.E desc[UR12][R18.64], R30 ;  /* 0x0000001e12002986 */ /* 0x0009ee000c10190c */
[----:B------:R-:W5:Y:S01]  /*50b0*/  LDC.64 R44, c[0x0][0x398] ;  /* 0x0000e600ff2c7b82 */ /* 0x000f620000000a00 */
[----:B------:R4:W-:Y:S01]  /*50c0*/  @P2 STG.E desc[UR12][R50.64], R31 ;  /* 0x0000001f32002986 */ /* 0x0009e2000c10190c */
[----:B------:R-:W-:Y:S01]  /*50d0*/  ISETP.NE.AND P2, PT, R8, R6, PT ;  /* 0x000000060800720c */ /* 0x000fe20003f45270 */
[----:B--2---:R-:W-:-:S05]  /*50e0*/  @P0 IMAD.WIDE R20, R12, 0x4, R20 ;  /* 0x000000040c140825 */ /* 0x004fca00078e0214 */
[----:B------:R-:W2:Y:S01]  /*50f0*/  LDC.64 R42, c[0x0][0x390] ;  /* 0x0000e400ff2a7b82 */ /* 0x000ea20000000a00 */
[----:B0-----:R-:W-:Y:S01]  /*5100*/  @P1 IMAD.WIDE R46, R14, 0x4, R46 ;  /* 0x000000040e2e1825 */ /* 0x001fe200078e022e */
[----:B------:R4:W-:Y:S06]  /*5110*/  @P0 STG.E desc[UR12][R20.64], R28 ;  /* 0x0000001c14000986 */ /* 0x0009ec000c10190c */
[----:B------:R-:W0:Y:S01]  /*5120*/  LDC.64 R48, c[0x0][0x398] ;  /* 0x0000e600ff307b82 */ /* 0x000e220000000a00 */
[----:B-1----:R-:W-:-:S05]  /*5130*/  @P0 IMAD.WIDE R40, R12, 0x4, R40 ;  /* 0x000000040c280825 */ /* 0x002fca00078e0228 */
[----:B------:R4:W-:Y:S02]  /*5140*/  @P0 STG.E desc[UR12][R40.64], R29 ;  /* 0x0000001d28000986 */ /* 0x0009e4000c10190c */
[----:B---3--:R-:W1:Y:S01]  /*5150*/  LDC.64 R24, c[0x0][0x390] ;  /* 0x0000e400ff187b82 */ /* 0x008e620000000a00 */
[----:B-----5:R-:W-:Y:S01]  /*5160*/  @P1 IMAD.WIDE R44, R14, 0x4, R44 ;  /* 0x000000040e2c1825 */ /* 0x020fe200078e022c */
[----:B------:R4:W-:Y:S04]  /*5170*/  @P1 STG.E desc[UR12][R46.64], R10 ;  /* 0x0000000a2e001986 */ /* 0x0009e8000c10190c */
[----:B------:R4:W-:Y:S02]  /*5180*/  @P1 STG.E desc[UR12][R44.64], R11 ;  /* 0x0000000b2c001986 */ /* 0x0009e4000c10190c */
[----:B------:R-:W3:Y:S01]  /*5190*/  LDC.64 R26, c[0x0][0x398] ;  /* 0x0000e600ff1a7b82 */ /* 0x000ee20000000a00 */
[----:B--2---:R-:W-:-:S05]  /*51a0*/  @P2 IMAD.WIDE R42, R15, 0x4, R42 ;  /* 0x000000040f2a2825 */ /* 0x004fca00078e022a */
[----:B------:R4:W-:Y:S02]  /*51b0*/  @P2 STG.E desc[UR12][R42.64], R8 ;  /* 0x000000082a002986 */ /* 0x0009e4000c10190c */
[----:B------:R-:W2:Y:S01]  /*51c0*/  LDC.64 R34, c[0x0][0x390] ;  /* 0x0000e400ff227b82 */ /* 0x000ea20000000a00 */
[----:B0-----:R-:W-:-:S05]  /*51d0*/  @P2 IMAD.WIDE R48, R15, 0x4, R48 ;  /* 0x000000040f302825 */ /* 0x001fca00078e0230 */
[----:B------:R4:W-:Y:S02]  /*51e0*/  @P2 STG.E desc[UR12][R48.64], R9 ;  /* 0x0000000930002986 */ /* 0x0009e4000c10190c */
[----:B------:R-:W0:Y:S01]  /*51f0*/  LDC.64 R38, c[0x0][0x398] ;  /* 0x0000e600ff267b82 */ /* 0x000e220000000a00 */
[----:B-1----:R-:W-:-:S05]  /*5200*/  @P3 IMAD.WIDE R24, R16, 0x4, R24 ;  /* 0x0000000410183825 */ /* 0x002fca00078e0218 */
[----:B------:R4:W-:Y:S01]  /*5210*/  @P3 STG.E desc[UR12][R24.64], R6 ;  /* 0x0000000618003986 */ /* 0x0009e2000c10190c */
[----:B---3--:R-:W-:-:S05]  /*5220*/  @P3 IMAD.WIDE R26, R16, 0x4, R26 ;  /* 0x00000004101a3825 */ /* 0x008fca00078e021a */
[----:B------:R4:W-:Y:S01]  /*5230*/  @P3 STG.E desc[UR12][R26.64], R7 ;  /* 0x000000071a003986 */ /* 0x0009e2000c10190c */
[----:B--2---:R-:W-:-:S05]  /*5240*/  @P4 IMAD.WIDE R34, R17, 0x4, R34 ;  /* 0x0000000411224825 */ /* 0x004fca00078e0222 */
[----:B------:R4:W-:Y:S01]  /*5250*/  @P4 STG.E desc[UR12][R34.64], R4 ;  /* 0x0000000422004986 */ /* 0x0009e2000c10190c */
[----:B0-----:R-:W-:-:S05]  /*5260*/  @P4 IMAD.WIDE R38, R17, 0x4, R38 ;  /* 0x0000000411264825 */ /* 0x001fca00078e0226 */
[----:B------:R4:W-:Y:S01]  /*5270*/  @P4 STG.E desc[UR12][R38.64], R5 ;  /* 0x0000000526004986 */ /* 0x0009e2000c10190c */
[----:B------:R-:W-:Y:S05]  /*5280*/  @!P5 EXIT ;  /* 0x000000000000d94d */ /* 0x000fea0003800000 */
[----:B----4-:R-:W0:Y:S08]  /*5290*/  LDC.64 R4, c[0x0][0x390] ;  /* 0x0000e400ff047b82 */ /* 0x010e300000000a00 */
[----:B------:R-:W1:Y:S01]  /*52a0*/  LDC.64 R6, c[0x0][0x398] ;  /* 0x0000e600ff067b82 */ /* 0x000e620000000a00 */
[----:B0-----:R-:W-:-:S05]  /*52b0*/  IMAD.WIDE R4, R36, 0x4, R4 ;  /* 0x0000000424047825 */ /* 0x001fca00078e0204 */
[----:B------:R-:W-:Y:S01]  /*52c0*/  STG.E desc[UR12][R4.64], R2 ;  /* 0x0000000204007986 */ /* 0x000fe2000c10190c */
[----:B-1----:R-:W-:-:S05]  /*52d0*/  IMAD.WIDE R36, R36, 0x4, R6 ;  /* 0x0000000424247825 */ /* 0x002fca00078e0206 */
[----:B------:R-:W-:Y:S01]  /*52e0*/  STG.E desc[UR12][R36.64], R3 ;  /* 0x0000000324007986 */ /* 0x000fe2000c10190c */
[----:B------:R-:W-:Y:S05]  /*52f0*/  EXIT ;  /* 0x000000000000794d */ /* 0x000fea0003800000 */
.L_x_1310:
[----:B------:R-:W-:-:S13]  /*5300*/  ISETP.GE.AND P0, PT, R38, 0x1, PT ;  /* 0x000000012600780c */ /* 0x000fda0003f06270 */
[----:B------:R-:W-:Y:S05]  /*5310*/  @!P0 EXIT ;  /* 0x000000000000894d */ /* 0x000fea0003800000 */
[----:B------:R-:W-:-:S13]  /*5320*/  ISETP.NE.AND P0, PT, R39, RZ, PT ;  /* 0x000000ff2700720c */ /* 0x000fda0003f05270 */
[----:B------:R-:W-:Y:S05]  /*5330*/  @P0 BRA `(.L_x_1343) ;  /* 0x0000002400b40947 */ /* 0x000fea0003800000 */
        /* <DEDUP_REMOVED lines=10> */
[C---:B------:R-:W-:Y:S01]  /*53e0*/  VIADD R15, R7.reuse, 0x60 ;  /* 0x00000060070f7836 */ /* 0x040fe20000000000 */
[CC--:B------:R-:W-:Y:S01]  /*53f0*/  ISETP.GE.U32.AND P1, PT, R7.reuse, R38.reuse, PT ;  /* 0x000000260700720c */ /* 0x0c0fe20003f26070 */
[C---:B------:R-:W-:Y:S02]  /*5400*/  VIADD R3, R7.reuse, 0x20 ;  /* 0x0000002007037836 */ /* 0x040fe40000000000 */
[----:B------:R-:W-:Y:S01]  /*5410*/  IMAD.SHL.U32 R17, R7, 0x4, RZ ;  /* 0x0000000407117824 */ /* 0x000fe200078e00ff */
[-C--:B------:R-:W-:Y:S01]  /*5420*/  ISETP.GE.U32.AND P4, PT, R15, R38.reuse, PT ;  /* 0x000000260f00720c */ /* 0x080fe20003f86070 */
[----:B------:R-:W-:Y:S01]  /*5430*/  VIADD R13, R7, 0x40 ;  /* 0x00000040070d7836 */ /* 0x000fe20000000000 */
[-C--:B------:R-:W-:Y:S01]  /*5440*/  ISETP.GE.U32.AND P5, PT, R3, R38.reuse, PT ;  /* 0x000000260300720c */ /* 0x080fe20003fa6070 */
[C---:B------:R-:W-:Y:S01]  /*5450*/  VIADD R15, R7.reuse, 0xa0 ;  /* 0x000000a0070f7836 */ /* 0x040fe20000000000 */
[----:B------:R-:W-:Y:S01]  /*5460*/  IADD3 R2, P6, PT, R10, R17, RZ ;  /* 0x000000110a027210 */ /* 0x000fe20007fde0ff */
[----:B------:R-:W-:Y:S01]  /*5470*/  VIADD R3, R7, 0x80 ;  /* 0x0000008007037836 */ /* 0x000fe20000000000 */
[----:B------:R-:W-:-:S02]  /*5480*/  ISETP.GE.U32.AND P0, PT, R13, R38, PT ;  /* 0x000000260d00720c */ /* 0x000fc40003f06070 */
[-C--:B------:R-:W-:Y:S01]  /*5490*/  ISETP.GE.U32.AND P2, PT, R15, R38.reuse, PT ;  /* 0x000000260f00720c */ /* 0x080fe20003f46070 */
[----:B------:R-:W-:Y:S01]  /*54a0*/  @!P1 IMAD.WIDE.U32 R12, R7, 0x4, R10 ;  /* 0x00000004070c9825 */ /* 0x000fe200078e000a */
[----:B------:R-:W-:-:S03]  /*54b0*/  ISETP.GE.U32.AND P3, PT, R3, R38, PT ;  /* 0x000000260300720c */ /* 0x000fc60003f66070 */
[----:B------:R-:W-:-:S04]  /*54c0*/  @!P1 IMAD.WIDE.U32 R14, R7, 0x4, R8 ;  /* 0x00000004070e9825 */ /* 0x000fc800078e0008 */
[----:B------:R-:W-:Y:S02]  /*54d0*/  VIADD R19, R7, 0xc0 ;  /* 0x000000c007137836 */ /* 0x000fe40000000000 */
[----:B------:R-:W-:Y:S01]  /*54e0*/  IMAD.X R3, RZ, RZ, R11, P6 ;  /* 0x000000ffff037224 */ /* 0x000fe200030e060b */
[----:B0-----:R-:W-:Y:S01]  /*54f0*/  IADD3 R8, P6, PT, R17, R8, RZ ;  /* 0x0000000811087210 */ /* 0x001fe20007fde0ff */
[C---:B------:R-:W-:Y:S02]  /*5500*/  VIADD R21, R7.reuse, 0xe0 ;  /* 0x000000e007157836 */ /* 0x040fe40000000000 */
[----:B------:R-:W-:Y:S02]  /*5510*/  VIADD R7, R7, 0x100 ;  /* 0x0000010007077836 */ /* 0x000fe40000000000 */
[----:B------:R-:W-:Y:S01]  /*5520*/  IMAD.X R9, RZ, RZ, R9, P6 ;  /* 0x000000ffff097224 */ /* 0x000fe200030e0609 */
[----:B------:R-:W-:Y:S01]  /*5530*/  ISETP.GE.U32.AND P6, PT, R21, R38, PT ;  /* 0x000000261500720c */ /* 0x000fe20003fc6070 */
[----:B--2---:R-:W-:-:S02]  /*5540*/  IMAD.MOV.U32 R11, RZ, RZ, R6 ;  /* 0x000000ffff0b7224 */ /* 0x004fc400078e0006 */
[----:B------:R0:W2:Y:S02]  /*5550*/  @!P1 LDG.E.CONSTANT R6, desc[UR12][R12.64] ;  /* 0x0000000c0c069981 */ /* 0x0000a4000c1e9900 */
[----:B------:R-:W-:Y:S02]  /*5560*/  IMAD.MOV.U32 R16, RZ, RZ, R11 ;  /* 0x000000ffff107224 */ /* 0x000fe400078e000b */
[----:B---3--:R-:W-:Y:S02]  /*5570*/  IMAD.MOV.U32 R10, RZ, RZ, R5 ;  /* 0x000000ffff0a7224 */ /* 0x008fe400078e0005 */
[----:B------:R1:W3:Y:S01]  /*5580*/  @!P1 LDG.E.CONSTANT R5, desc[UR12][R14.64] ;  /* 0x0000000c0e059981 */ /* 0x0002e2000c1e9900 */
[-C--:B------:R-:W-:Y:S01]  /*5590*/  ISETP.GE.U32.AND P1, PT, R19, R38.reuse, PT ;  /* 0x000000261300720c */ /* 0x080fe20003f26070 */
[----:B------:R-:W-:Y:S02]  /*55a0*/  IMAD.MOV.U32 R19, RZ, RZ, R10 ;  /* 0x000000ffff137224 */ /* 0x000fe400078e000a */
[----:B------:R-:W4:Y:S04]  /*55b0*/  @!P5 LDG.E.CONSTANT R16, desc[UR12][R2.64+0x80] ;  /* 0x0000800c0210d981 */ /* 0x000f28000c1e9900 */
[----:B------:R-:W5:Y:S01]  /*55c0*/  @!P5 LDG.E.CONSTANT R19, desc[UR12][R8.64+0x80] ;  /* 0x0000800c0813d981 */ /* 0x000f62000c1e9900 */
[----:B------:R-:W-:Y:S01]  /*55d0*/  ISETP.GE.U32.AND P5, PT, R7, R38, PT ;  /* 0x000000260700720c */ /* 0x000fe20003fa6070 */
[----:B0-----:R-:W-:-:S02]  /*55e0*/  IMAD.MOV.U32 R12, RZ, RZ, R11 ;  /* 0x000000ffff0c7224 */ /* 0x001fc400078e000b */
[--C-:B------:R-:W-:Y:S02]  /*55f0*/  IMAD.MOV.U32 R13, RZ, RZ, R11.reuse ;  /* 0x000000ffff0d7224 */ /* 0x100fe400078e000b */
[--C-:B-1----:R-:W-:Y:S02]  /*5600*/  IMAD.MOV.U32 R14, RZ, RZ, R11.reuse ;  /* 0x000000ffff0e7224 */ /* 0x102fe400078e000b */
        /* <DEDUP_REMOVED lines=23> */
[----:B------:R-:W0:Y:S01]  /*5780*/  S2R R7, SR_LANEID ;  /* 0x0000000000077919 */ /* 0x000e220000000000 */
[----:B------:R-:W1:Y:S01]  /*5790*/  S2UR UR5, SR_CgaCtaId ;  /* 0x00000000000579c3 */ /* 0x000e620000008800 */
[----:B------:R-:W-:Y:S01]  /*57a0*/  SHF.R.U32.HI R46, RZ, 0x5, R0 ;  /* 0x00000005ff2e7819 */ /* 0x000fe20000011600 */
[----:B------:R-:W-:-:S02]  /*57b0*/  UMOV UR4, 0x400 ;  /* 0x0000040000047882 */ /* 0x000fc40000000000 */
[----:B-1----:R-:W-:Y:S02]  /*57c0*/  ULEA UR4, UR5, UR4, 0x18 ;  /* 0x0000000405047291 */ /* 0x002fe4000f8ec0ff */
[----:B0-----:R-:W-:-:S05]  /*57d0*/  IMAD R2, R46, 0x120, R7 ;  /* 0x000001202e027824 */ /* 0x001fca00078e0207 */
[----:B------:R-:W-:-:S05]  /*57e0*/  LEA R2, R2, UR4, 0x2 ;  /* 0x0000000402027c11 */ /* 0x000fca000f8e10ff */
[----:B------:R-:W-:Y:S01]  /*57f0*/  IMAD R8, R7, 0x20, R2 ;  /* 0x0000002007087824 */ /* 0x000fe200078e0202 */
[C---:B------:R-:W-:Y:S01]  /*5800*/  ISETP.NE.AND P3, PT, R0.reuse, RZ, PT ;  /* 0x000000ff0000720c */ /* 0x040fe20003f65270 */
[----:B------:R-:W-:-:S05]  /*5810*/  IMAD R9, R0, 0x9, RZ ;  /* 0x0000000900097824 */ /* 0x000fca00078e02ff */
[----:B------:R-:W-:Y:S01]  /*5820*/  ISETP.NE.AND P2, PT, R9, R38, PT ;  /* 0x000000260900720c */ /* 0x000fe20003f45270 */
[----:B--2---:R-:W-:Y:S04]  /*5830*/  STS [R2], R6 ;  /* 0x0000000602007388 */ /* 0x004fe80000000800 */
[----:B----4-:R-:W-:Y:S04]  /*5840*/  STS [R2+0x80], R16 ;  /* 0x0000801002007388 */ /* 0x010fe80000000800 */
[----:B---3--:R0:W-:Y:S04]  /*5850*/  STS [R2+0x100], R12 ;  /* 0x0001000c02007388 */ /* 0x0081e80000000800 */
[----:B-----5:R-:W-:Y:S04]  /*5860*/  STS [R2+0x180], R13 ;  /* 0x0001800d02007388 */ /* 0x020fe80000000800 */
[----:B------:R-:W-:Y:S04]  /*5870*/  STS [R2+0x200], R14 ;  /* 0x0002000e02007388 */ /* 0x000fe80000000800 */
[----:B------:R-:W-:Y:S04]  /*5880*/  STS [R2+0x280], R15 ;  /* 0x0002800f02007388 */ /* 0x000fe80000000800 */
[----:B------:R-:W-:Y:S04]  /*5890*/  STS [R2+0x300], R17 ;  /* 0x0003001102007388 */ /* 0x000fe80000000800 */
[----:B------:R-:W-:Y:S04]  /*58a0*/  STS [R2+0x380], R18 ;  /* 0x0003801202007388 */ /* 0x000fe80000000800 */
[----:B------:R-:W-:Y:S01]  /*58b0*/  STS [R2+0x400], R11 ;  /* 0x0004000b02007388 */ /* 0x000fe20000000800 */
[----:B------:R-:W-:-:S03]  /*58c0*/  NOP ;  /* 0x0000000000007918 */ /* 0x000fc60000000000 */
[----:B------:R-:W1:Y:S04]  /*58d0*/  LDS R3, [R8+0x20] ;  /* 0x0000200008037984 */ /* 0x000e680000000800 */
[----:B------:R-:W-:Y:S04]  /*58e0*/  LDS R6, [R8] ;  /* 0x0000000008067984 */ /* 0x000fe80000000800 */
        /* <DEDUP_REMOVED lines=8> */
[----:B0-----:R-:W-:-:S05]  /*5970*/  LEA R12, R0, UR4, 0x2 ;  /* 0x00000004000c7c11 */ /* 0x001fca000f8e10ff */
[----:B------:R-:W-:Y:S04]  /*5980*/  STS [R2], R5 ;  /* 0x0000000502007388 */ /* 0x000fe80000000800 */
[----:B------:R-:W-:Y:S04]  /*5990*/  STS [R2+0x80], R19 ;  /* 0x0000801302007388 */ /* 0x000fe80000000800 */
        /* <DEDUP_REMOVED lines=8> */
[----:B------:R-:W4:Y:S04]  /*5a20*/  LDS R44, [R8] ;  /* 0x00000000082c7984 */ /* 0x000f280000000800 */
[----:B------:R-:W5:Y:S04]  /*5a30*/  LDS R25, [R8+0x4] ;  /* 0x0000040008197984 */ /* 0x000f680000000800 */
        /* <DEDUP_REMOVED lines=8> */
[----:B-1----:R-:W-:Y:S02]  /*5ac0*/  STS [R12+0x47c], R3 ;  /* 0x00047c030c007388 */ /* 0x002fe40000000800 */
[----:B------:R-:W-:Y:S06]  /*5ad0*/  BAR.SYNC.DEFER_BLOCKING 0x0 ;  /* 0x0000000000007b1d */ /* 0x000fec0000010000 */
[----:B------:R-:W1:Y:S01]  /*5ae0*/  @P3 LDS R4, [R12+0x478] ;  /* 0x000478000c043984 */ /* 0x000e620000000800 */
[----:B------:R-:W-:Y:S01]  /*5af0*/  VIADD R13, R9, 0x1 ;  /* 0x00000001090d7836 */ /* 0x000fe20000000000 */
[----:B--2---:R-:W-:Y:S01]  /*5b00*/  ISETP.NE.AND P0, PT, R6, R24, PT ;  /* 0x000000180600720c */ /* 0x004fe20003f05270 */
[----:B------:R-:W-:Y:S01]  /*5b10*/  IMAD.MOV.U32 R11, RZ, RZ, 0x1 ;  /* 0x00000001ff0b7424 */ /* 0x000fe200078e00ff */
[----:B0-----:R-:W-:-:S02]  /*5b20*/  SEL R2, RZ, 0x1, P2 ;  /* 0x00000001ff027807 */ /* 0x001fc40001000000 */
[----:B------:R-:W-:Y:S02]  /*5b30*/  ISETP.EQ.OR P4, PT, R13, R38, P0 ;  /* 0x000000260d00720c */ /* 0x000fe40000782670 */
[----:B---3--:R-:W-:Y:S02]  /*5b40*/  ISETP.NE.AND P0, PT, R24, R26, PT ;  /* 0x0000001a1800720c */ /* 0x008fe40003f05270 */
[----:B----4-:R-:W-:-:S05]  /*5b50*/  SEL R10, R44, RZ, !P4 ;  /* 0x000000ff2c0a7207 */ /* 0x010fca0006000000 */
[----:B-----5:R-:W-:Y:S01]  /*5b60*/  IMAD.IADD R10, R25, 0x1, R10 ;  /* 0x00000001190a7824 */ /* 0x020fe200078e020a */
[----:B-1----:R-:W-:-:S04]  /*5b70*/  @P3 ISETP.NE.AND P1, PT, R4, R6, PT ;  /* 0x000000060400320c */ /* 0x002fc80003f25270 */
[----:B------:R-:W-:-:S04]  /*5b80*/  @P3 SEL R11, RZ, 0x1, !P1 ;  /* 0x00000001ff0b3807 */ /* 0x000fc80004800000 */
[----:B------:R-:W-:Y:S01]  /*5b90*/  @P3 SEL R2, R2, R11, !P2 ;  /* 0x0000000b02023207 */ /* 0x000fe20005000000 */
[----:B------:R-:W-:-:S05]  /*5ba0*/  VIADD R11, R9, 0x2 ;  /* 0x00000002090b7836 */ /* 0x000fca0000000000 */
[----:B------:R-:W-:Y:S01]  /*5bb0*/  ISETP.EQ.OR P0, PT, R11, R38, P0 ;  /* 0x000000260b00720c */ /* 0x000fe20000702670 */
[----:B------:R-:W-:Y:S01]  /*5bc0*/  VIADD R11, R9, 0x3 ;  /* 0x00000003090b7836 */ /* 0x000fe20000000000 */
[----:B------:R-:W-:Y:S02]  /*5bd0*/  ISETP.NE.AND P1, PT, R26, R28, PT ;  /* 0x0000001c1a00720c */ /* 0x000fe40003f25270 */
[----:B------:R-:W-:Y:S02]  /*5be0*/  SEL R10, R10, RZ, !P0 ;  /* 0x000000ff0a0a7207 */ /* 0x000fe40004000000 */
[----:B------:R-:W-:-:S03]  /*5bf0*/  ISETP.EQ.OR P1, PT, R11, R38, P1 ;  /* 0x000000260b00720c */ /* 0x000fc60000f22670 */
[----:B------:R-:W-:Y:S01]  /*5c00*/  IMAD.IADD R10, R27, 0x1, R10 ;  /* 0x000000011b0a7824 */ /* 0x000fe200078e020a */
[----:B------:R-:W-:Y:S01]  /*5c10*/  ISETP.NE.AND P5, PT, R28, R30, PT ;  /* 0x0000001e1c00720c */ /* 0x000fe20003fa5270 */
[----:B------:R-:W-:-:S03]  /*5c20*/  VIADD R11, R9, 0x4 ;  /* 0x00000004090b7836 */ /* 0x000fc60000000000 */
[----:B------:R-:W-:Y:S02]  /*5c30*/  SEL R10, R10, RZ, !P1 ;  /* 0x000000ff0a0a7207 */ /* 0x000fe40004800000 */
[----:B------:R-:W-:-:S03]  /*5c40*/  ISETP.EQ.OR P5, PT, R11, R38, P5 ;  /* 0x000000260b00720c */ /* 0x000fc60002fa2670 */
[----:B------:R-:W-:Y:S01]  /*5c50*/  IMAD.IADD R10, R29, 0x1, R10 ;  /* 0x000000011d0a7824 */ /* 0x000fe200078e020a */
[----:B------:R-:W-:Y:S01]  /*5c60*/  ISETP.NE.AND P2, PT, R30, R32, PT ;  /* 0x000000201e00720c */ /* 0x000fe20003f45270 */
[----:B------:R-:W-:-:S03]  /*5c70*/  VIADD R11, R9, 0x5 ;  /* 0x00000005090b7836 */ /* 0x000fc60000000000 */
[----:B------:R-:W-:Y:S02]  /*5c80*/  SEL R10, R10, RZ, !P5 ;  /* 0x000000ff0a0a7207 */ /* 0x000fe40006800000 */
[----:B------:R-:W-:-:S03]  /*5c90*/  ISETP.EQ.OR P2, PT, R11, R38, P2 ;  /* 0x000000260b00720c */ /* 0x000fc60001742670 */
[----:B------:R-:W-:Y:S02]  /*5ca0*/  IMAD.IADD R10, R31, 0x1, R10 ;  /* 0x000000011f0a7824 */ /* 0x000fe400078e020a */
[----:B------:R-:W-:Y:S01]  /*5cb0*/  VIADD R42, R2, 0x1 ;  /* 0x00000001022a7836 */ /* 0x000fe20000000000 */
[----:B------:R-:W-:Y:S01]  /*5cc0*/  ISETP.NE.AND P3, PT, R32, R34, PT ;  /* 0x000000222000720c */ /* 0x000fe20003f65270 */
[----:B------:R-:W-:Y:S01]  /*5cd0*/  VIADD R11, R9, 0x6 ;  /* 0x00000006090b7836 */ /* 0x000fe20000000000 */
[----:B------:R-:W-:Y:S01]  /*5ce0*/  SEL R10, R10, RZ, !P2 ;  /* 0x000000ff0a0a7207 */ /* 0x000fe20005000000 */
[----:B------:R-:W-:Y:S02]  /*5cf0*/  IMAD.MOV.U32 R8, RZ, RZ, R42 ;  /* 0x000000ffff087224 */ /* 0x000fe400078e002a */
[----:B------:R-:W-:Y:S01]  /*5d00*/  @!P4 IMAD.MOV R8, RZ, RZ, R2 ;  /* 0x000000ffff08c224 */ /* 0x000fe200078e0202 */
[----:B------:R-:W-:Y:S01]  /*5d10*/  ISETP.EQ.OR P3, PT, R11, R38, P3 ;  /* 0x000000260b00720c */ /* 0x000fe20001f62670 */
[----:B------:R-:W-:-:S02]  /*5d20*/  IMAD.IADD R10, R33, 0x1, R10 ;  /* 0x00000001210a7824 */ /* 0x000fc400078e020a */
[----:B------:R-:W-:Y:S02]  /*5d30*/  VIADD R13, R8, 0x1 ;  /* 0x00000001080d7836 */ /* 0x000fe40000000000 */
[----:B------:R-:W-:Y:S01]  /*5d40*/  @!P0 IMAD.MOV R13, RZ, RZ, R8 ;  /* 0x000000ffff0d8224 */ /* 0x000fe200078e0208 */
[----:B------:R-:W-:Y:S01]  /*5d50*/  SEL R10, R10, RZ, !P3 ;  /* 0x000000ff0a0a7207 */ /* 0x000fe20005800000 */
[----:B------:R-:W-:Y:S01]  /*5d60*/  VIADD R11, R9, 0x7 ;  /* 0x00000007090b7836 */ /* 0x000fe20000000000 */
[----:B------:R-:W-:Y:S01]  /*5d70*/  P2R R12, PR, RZ, 0x10 ;  /* 0x00000010ff0c7803 */ /* 0x000fe20000000000 */
[----:B------:R-:W-:Y:S01]  /*5d80*/  VIADD R8, R13, 0x1 ;  /* 0x000000010d087836 */ /* 0x000fe20000000000 */
[----:B------:R-:W-:Y:S01]  /*5d90*/  ISETP.NE.AND P4, PT, R34, R36, PT ;  /* 0x000000242200720c */ /* 0x000fe20003f85270 */
[----:B------:R-:W-:Y:S01]  /*5da0*/  @!P1 IMAD.MOV R8, RZ, RZ, R13 ;  /* 0x000000ffff089224 */ /* 0x000fe200078e020d */
[----:B------:R-:W-:Y:S01]  /*5db0*/  P2R R43, PR, RZ, 0x1 ;  /* 0x00000001ff2b7803 */ /* 0x000fe20000000000 */
[----:B------:R-:W-:Y:S01]  /*5dc0*/  IMAD.IADD R10, R35, 0x1, R10 ;  /* 0x00000001230a7824 */ /* 0x000fe200078e020a */
[----:B------:R-:W-:-:S02]  /*5dd0*/  ISETP.EQ.OR P4, PT, R11, R38, P4 ;  /* 0x000000260b00720c */ /* 0x000fc40002782670 */
[----:B------:R-:W-:Y:S01]  /*5de0*/  ISETP.NE.AND P0, PT, R12, RZ, PT ;  /* 0x000000ff0c00720c */ /* 0x000fe20003f05270 */
[----:B------:R-:W-:Y:S01]  /*5df0*/  VIADD R12, R8, 0x1 ;  /* 0x00000001080c7836 */ /* 0x000fe20000000000 */
[----:B------:R-:W-:Y:S01]  /*5e00*/  SEL R10, R10, RZ, !P4 ;  /* 0x000000ff0a0a7207 */ /* 0x000fe20006000000 */
[----:B------:R-:W-:Y:S01]  /*5e10*/  @!P5 IMAD.MOV R12, RZ, RZ, R8 ;  /* 0x000000ffff0cd224 */ /* 0x000fe200078e0208 */
[----:B------:R-:W-:Y:S01]  /*5e20*/  ISETP.NE.AND P6, PT, R36, R3, PT ;  /* 0x000000032400720c */ /* 0x000fe20003fc5270 */
[----:B------:R-:W-:Y:S02]  /*5e30*/  VIADD R9, R9, 0x8 ;  /* 0x0000000809097836 */ /* 0x000fe40000000000 */
[----:B------:R-:W-:Y:S02]  /*5e40*/  VIADD R8, R12, 0x1 ;  /* 0x000000010c087836 */ /* 0x000fe40000000000 */
[----:B------:R-:W-:Y:S01]  /*5e50*/  @!P2 IMAD.MOV R8, RZ, RZ, R12 ;  /* 0x000000ffff08a224 */ /* 0x000fe200078e020c */
[----:B------:R-:W-:Y:S01]  /*5e60*/  ISETP.EQ.OR P6, PT, R9, R38, P6 ;  /* 0x000000260900720c */ /* 0x000fe200037c2670 */
[----:B------:R-:W-:-:S02]  /*5e70*/  IMAD.IADD R10, R37, 0x1, R10 ;  /* 0x00000001250a7824 */ /* 0x000fc400078e020a */
[----:B------:R-:W-:Y:S02]  /*5e80*/  VIADD R12, R8, 0x1 ;  /* 0x00000001080c7836 */ /* 0x000fe40000000000 */
[----:B------:R-:W-:Y:S01]  /*5e90*/  @!P3 IMAD.MOV R12, RZ, RZ, R8 ;  /* 0x000000ffff0cb224 */ /* 0x000fe200078e0208 */
[----:B------:R-:W-:-:S03]  /*5ea0*/  SEL R10, R10, RZ, !P6 ;  /* 0x000000ff0a0a7207 */ /* 0x000fc60007000000 */
[----:B------:R-:W-:Y:S02]  /*5eb0*/  VIADD R9, R12, 0x1 ;  /* 0x000000010c097836 */ /* 0x000fe40000000000 */
[----:B------:R-:W-:Y:S02]  /*5ec0*/  @!P4 IMAD.MOV R9, RZ, RZ, R12 ;  /* 0x000000ffff09c224 */ /* 0x000fe400078e020c */
[----:B------:R-:W-:Y:S02]  /*5ed0*/  IMAD.IADD R5, R5, 0x1, R10 ;  /* 0x0000000105057824 */ /* 0x000fe400078e020a */
[----:B------:R-:W-:Y:S02]  /*5ee0*/  VIADD R8, R9, 0x1 ;  /* 0x0000000109087836 */ /* 0x000fe40000000000 */
[----:B------:R-:W-:Y:S02]  /*5ef0*/  @!P6 IMAD.MOV R8, RZ, RZ, R9 ;  /* 0x000000ffff08e224 */ /* 0x000fe400078e0209 */
[----:B------:R-:W0:Y:S03]  /*5f00*/  SHFL.UP PT, R9, R5, 0x1, RZ ;  /* 0x0420000005097989 */ /* 0x000e2600000e00ff */
        /* <DEDUP_REMOVED lines=48> */
[----:B------:R-:W0:Y:S04]  /*6210*/  LDS.128 R8, [UR4] ;  /* 0x00000004ff087984 */ /* 0x000e280008000c00 */
[----:B------:R-:W1:Y:S01]  /*6220*/  LDS.128 R12, [UR4+0x10] ;  /* 0x00001004ff0c7984 */ /* 0x000e620008000c00 */
[----:B0-----:R-:W-:-:S04]  /*6230*/  ISETP.NE.AND P6, PT, R10, RZ, PT ;  /* 0x000000ff0a00720c */ /* 0x001fc80003fc5270 */
[----:B------:R-:W-:Y:S02]  /*6240*/  SEL R16, R9, RZ, !P6 ;  /* 0x000000ff09107207 */ /* 0x000fe40007000000 */
[----:B-1----:R-:W-:-:S03]  /*6250*/  ISETP.NE.AND P6, PT, R12, RZ, PT ;  /* 0x000000ff0c00720c */ /* 0x002fc60003fc5270 */
[----:B------:R-:W-:Y:S02]  /*6260*/  IMAD.IADD R16, R11, 0x1, R16 ;  /* 0x000000010b107824 */ /* 0x000fe400078e0210 */
[----:B------:R-:W-:-:S03]  /*6270*/  IMAD.IADD R5, R8, 0x1, R10 ;  /* 0x0000000108057824 */ /* 0x000fc600078e020a */
[----:B------:R-:W-:Y:S02]  /*6280*/  SEL R18, R16, RZ, !P6 ;  /* 0x000000ff10127207 */ /* 0x000fe40007000000 */
[----:B------:R-:W-:-:S03]  /*6290*/  ISETP.NE.AND P6, PT, R46, 0x2, PT ;  /* 0x000000022e00780c */ /* 0x000fc60003fc5270 */
[----:B------:R-:W-:Y:S01]  /*62a0*/  IMAD.IADD R18, R13, 0x1, R18 ;  /* 0x000000010d127824 */ /* 0x000fe200078e0212 */
[C---:B------:R-:W-:Y:S01]  /*62b0*/  SEL R11, R5.reuse, R8, !P6 ;  /* 0x00000008050b7207 */ /* 0x040fe20007000000 */
[----:B------:R-:W-:Y:S01]  /*62c0*/  IMAD.IADD R5, R5, 0x1, R12 ;  /* 0x0000000105057824 */ /* 0x000fe200078e020c */
[----:B------:R-:W-:Y:S02]  /*62d0*/  SEL R9, R16, R9, !P6 ;  /* 0x0000000910097207 */ /* 0x000fe40007000000 */
[----:B------:R-:W-:-:S04]  /*62e0*/  ISETP.NE.AND P6, PT, R46, 0x3, PT ;  /* 0x000000032e00780c */ /* 0x000fc80003fc5270 */
[----:B------:R-:W-:Y:S02]  /*62f0*/  SEL R11, R5, R11, !P6 ;  /* 0x0000000b050b7207 */ /* 0x000fe40007000000 */
[----:B------:R-:W-:Y:S02]  /*6300*/  SEL R9, R18, R9, !P6 ;  /* 0x0000000912097207 */ /* 0x000fe40007000000 */
[----:B------:R-:W-:-:S04]  /*6310*/  ISETP.NE.AND P6, PT, R14, RZ, PT ;  /* 0x000000ff0e00720c */ /* 0x000fc80003fc5270 */
[----:B------:R-:W-:Y:S02]  /*6320*/  SEL R20, R18, RZ, !P6 ;  /* 0x000000ff12147207 */ /* 0x000fe40007000000 */
[----:B------:R-:W0:Y:S03]  /*6330*/  LDS.128 R16, [UR4+0x20] ;  /* 0x00002004ff107984 */ /* 0x000e260008000c00 */
[----:B------:R-:W-:Y:S02]  /*6340*/  IMAD.IADD R20, R15, 0x1, R20 ;  /* 0x000000010f147824 */ /* 0x000fe400078e0214 */
[----:B------:R-:W-:Y:S01]  /*6350*/  IMAD.IADD R5, R14, 0x1, R5 ;  /* 0x000000010e057824 */ /* 0x000fe200078e0205 */
[----:B0-----:R-:W-:-:S04]  /*6360*/  ISETP.NE.AND P6, PT, R16, RZ, PT ;  /* 0x000000ff1000720c */ /* 0x001fc80003fc5270 */
[----:B------:R-:W-:Y:S02]  /*6370*/  SEL R48, R20, RZ, !P6 ;  /* 0x000000ff14307207 */ /* 0x000fe40007000000 */
[----:B------:R-:W-:-:S04]  /*6380*/  ISETP.NE.AND P6, PT, R46, 0x4, PT ;  /* 0x000000042e00780c */ /* 0x000fc80003fc5270 */
[C---:B------:R-:W-:Y:S02]  /*6390*/  SEL R22, R5.reuse, R11, !P6 ;  /* 0x0000000b05167207 */ /* 0x040fe40007000000 */
[----:B------:R-:W-:Y:S01]  /*63a0*/  SEL R11, R20, R9, !P6 ;  /* 0x00000009140b7207 */ /* 0x000fe20007000000 */
[----:B------:R-:W-:Y:S01]  /*63b0*/  IMAD.IADD R9, R5, 0x1, R16 ;  /* 0x0000000105097824 */ /* 0x000fe200078e0210 */
[----:B------:R-:W-:-:S04]  /*63c0*/  ISETP.NE.AND P6, PT, R46, 0x5, PT ;  /* 0x000000052e00780c */ /* 0x000fc80003fc5270 */
[----:B------:R-:W-:Y:S02]  /*63d0*/  SEL R5, R9, R22, !P6 ;  /* 0x0000001609057207 */ /* 0x000fe40007000000 */
[----:B------:R-:W0:Y:S01]  /*63e0*/  LDS.128 R20, [UR4+0x30] ;  /* 0x00003004ff147984 */ /* 0x000e220008000c00 */
[----:B------:R-:W-:-:S05]  /*63f0*/  IMAD.IADD R48, R17, 0x1, R48 ;  /* 0x0000000111307824 */ /* 0x000fca00078e0230 */
[----:B------:R-:W-:Y:S02]  /*6400*/  SEL R11, R48, R11, !P6 ;  /* 0x0000000b300b7207 */ /* 0x000fe40007000000 */
[----:B------:R-:W-:-:S04]  /*6410*/  ISETP.NE.AND P6, PT, R18, RZ, PT ;  /* 0x000000ff1200720c */ /* 0x000fc80003fc5270 */
[----:B------:R-:W-:Y:S01]  /*6420*/  SEL R48, R48, RZ, !P6 ;  /* 0x000000ff30307207 */ /* 0x000fe20007000000 */
[----:B------:R-:W1:Y:S04]  /*6430*/  SHFL.UP PT, R40, R40, 0x1, RZ ;  /* 0x0420000028287989 */ /* 0x000e6800000e00ff */
[----:B------:R-:W-:Y:S02]  /*6440*/  IMAD.IADD R48, R19, 0x1, R48 ;  /* 0x0000000113307824 */ /* 0x000fe400078e0230 */
[----:B------:R-:W-:Y:S01]  /*6450*/  IMAD.IADD R9, R18, 0x1, R9 ;  /* 0x0000000112097824 */ /* 0x000fe200078e0209 */
[----:B0-----:R-:W-:-:S04]  /*6460*/  ISETP.NE.AND P6, PT, R20, RZ, PT ;  /* 0x000000ff1400720c */ /* 0x001fc80003fc5270 */
[----:B------:R-:W-:Y:S02]  /*6470*/  SEL R52, R48, RZ, !P6 ;  /* 0x000000ff30347207 */ /* 0x000fe40007000000 */
[----:B------:R-:W-:-:S03]  /*6480*/  ISETP.NE.AND P6, PT, R46, 0x6, PT ;  /* 0x000000062e00780c */ /* 0x000fc60003fc5270 */
[----:B------:R-:W-:Y:S01]  /*6490*/  IMAD.IADD R39, R21, 0x1, R52 ;  /* 0x0000000115277824 */ /* 0x000fe200078e0234 */
[----:B------:R-:W-:Y:S01]  /*64a0*/  SEL R50, R48, R11, !P6 ;  /* 0x0000000b30327207 */ /* 0x000fe20007000000 */
[C---:B------:R-:W-:Y:S01]  /*64b0*/  IMAD.IADD R21, R9.reuse, 0x1, R20 ;  /* 0x0000000109157824 */ /* 0x040fe200078e0214 */
[----:B------:R-:W-:Y:S02]  /*64c0*/  SEL R48, R9, R5, !P6 ;  /* 0x0000000509307207 */ /* 0x000fe40007000000 */
[----:B------:R-:W-:-:S04]  /*64d0*/  ISETP.NE.AND P6, PT, R46, 0x7, PT ;  /* 0x000000072e00780c */ /* 0x000fc80003fc5270 */
[----:B------:R-:W-:Y:S02]  /*64e0*/  SEL R19, R21, R48, !P6 ;  /* 0x0000003015137207 */ /* 0x000fe40007000000 */
[----:B------:R-:W-:Y:S01]  /*64f0*/  SEL R50, R39, R50, !P6 ;  /* 0x0000003227327207 */ /* 0x000fe20007000000 */
[----:B------:R-:W0:Y:S01]  /*6500*/  SHFL.UP PT, R48, R41, 0x1, RZ ;  /* 0x0420000029307989 */ /* 0x000e2200000e00ff */
[----:B------:R-:W-:-:S04]  /*6510*/  ISETP.GE.U32.AND P6, PT, R0, 0x20, PT ;  /* 0x000000200000780c */ /* 0x000fc80003fc6070 */
[----:B------:R-:W-:Y:S02]  /*6520*/  SEL R19, R19, RZ, P6 ;  /* 0x000000ff13137207 */ /* 0x000fe40003000000 */
[----:B------:R-:W-:Y:S02]  /*6530*/  SEL R5, R50, RZ, P6 ;  /* 0x000000ff32057207 */ /* 0x000fe40003000000 */
[----:B-1----:R-:W-:-:S04]  /*6540*/  ISETP.NE.AND P6, PT, R40, RZ, PT ;  /* 0x000000ff2800720c */ /* 0x002fc80003fc5270 */
[----:B------:R-:W-:Y:S02]  /*6550*/  SEL R9, R5, RZ, !P6 ;  /* 0x000000ff05097207 */ /* 0x000fe40007000000 */
[----:B------:R-:W-:-:S04]  /*6560*/  ISETP.NE.AND P6, PT, R7, RZ, PT ;  /* 0x000000ff0700720c */ /* 0x000fc80003fc5270 */
[----:B------:R-:W-:-:S09]  /*6570*/  SEL R46, R40, RZ, P6 ;  /* 0x000000ff282e7207 */ /* 0x000fd20003000000 */
[----:B0-----:R-:W-:Y:S01]  /*6580*/  @P6 IMAD.IADD R5, R48, 0x1, R9 ;  /* 0x0000000130056824 */ /* 0x001fe200078e0209 */
[----:B------:R-:W-:-:S04]  /*6590*/  ISETP.NE.AND P6, PT, R2, RZ, PT ;  /* 0x000000ff0200720c */ /* 0x000fc80003fc5270 */
[----:B------:R-:W-:-:S05]  /*65a0*/  SEL R7, R5, RZ, !P6 ;  /* 0x000000ff05077207 */ /* 0x000fca0007000000 */
[----:B------:R-:W-:-:S05]  /*65b0*/  IMAD.IADD R7, R44, 0x1, R7 ;  /* 0x000000012c077824 */ /* 0x000fca00078e0207 */
[----:B------:R-:W-:Y:S01]  /*65c0*/  SEL R44, R7, RZ, !P0 ;  /* 0x000000ff072c7207 */ /* 0x000fe20004000000 */
[----:B------:R-:W-:Y:S01]  /*65d0*/  @!P0 IMAD.MOV R42, RZ, RZ, R2 ;  /* 0x000000ffff2a8224 */ /* 0x000fe200078e0202 */
[----:B------:R-:W-:-:S03]  /*65e0*/  ISETP.NE.AND P0, PT, R43, RZ, PT ;  /* 0x000000ff2b00720c */ /* 0x000fc60003f05270 */
[----:B------:R-:W-:-:S05]  /*65f0*/  IMAD.IADD R25, R25, 0x1, R44 ;  /* 0x0000000119197824 */ /* 0x000fca00078e022c */
[----:B------:R-:W-:-:S05]  /*6600*/  SEL R40, R25, RZ, !P0 ;  /* 0x000000ff19287207 */ /* 0x000fca0004000000 */
[----:B------:R-:W-:-:S05]  /*6610*/  IMAD.IADD R27, R27, 0x1, R40 ;  /* 0x000000011b1b7824 */ /* 0x000fca00078e0228 */
[----:B------:R-:W-:Y:S01]  /*6620*/  SEL R40, R27, RZ, !P1 ;  /* 0x000000ff1b287207 */ /* 0x000fe20004800000 */
[----:B------:R-:W-:-:S04]  /*6630*/  IMAD.IADD R19, R19, 0x1, R46 ;  /* 0x0000000113137824 */ /* 0x000fc800078e022e */
[----:B------:R-:W-:Y:S02]  /*6640*/  IMAD.IADD R29, R29, 0x1, R40 ;  /* 0x000000011d1d7824 */ /* 0x000fe400078e0228 */
[----:B------:R-:W-:-:S03]  /*6650*/  IMAD.IADD R17, R19, 0x1, R42 ;  /* 0x0000000113117824 */ /* 0x000fc600078e022a */
[----:B------:R-:W-:Y:S01]  /*6660*/  SEL R40, R29, RZ, !P5 ;  /* 0x000000ff1d287207 */ /* 0x000fe20006800000 */
[----:B------:R-:W-:Y:S02]  /*6670*/  VIADD R15, R17, 0x1 ;  /* 0x00000001110f7836 */ /* 0x000fe40000000000 */
[----:B------:R-:W-:Y:S02]  /*6680*/  @!P0 IMAD.MOV R15, RZ, RZ, R17 ;  /* 0x000000ffff0f8224 */ /* 0x000fe400078e0211 */
[----:B------:R-:W-:Y:S02]  /*6690*/  IMAD.IADD R31, R31, 0x1, R40 ;  /* 0x000000011f1f7824 */ /* 0x000fe400078e0228 */
[----:B------:R-:W-:Y:S02]  /*66a0*/  VIADD R11, R15, 0x1 ;  /* 0x000000010f0b7836 */ /* 0x000fe40000000000 */
[----:B------:R-:W-:Y:S01]  /*66b0*/  @!P1 IMAD.MOV R11, RZ, RZ, R15 ;  /* 0x000000ffff0b9224 */ /* 0x000fe200078e020f */
[----:B------:R-:W-:Y:S01]  /*66c0*/  SEL R40, R31, RZ, !P2 ;  /* 0x000000ff1f287207 */ /* 0x000fe20005000000 */
[----:B------:R-:W-:-:S02]  /*66d0*/  IMAD.IADD R21, R22, 0x1, R21 ;  /* 0x0000000116157824 */ /* 0x000fc400078e0215 */
[----:B------:R-:W-:Y:S02]  /*66e0*/  VIADD R9, R11, 0x1 ;  /* 0x000000010b097836 */ /* 0x000fe40000000000 */
[----:B------:R-:W-:Y:S01]  /*66f0*/  @!P5 IMAD.MOV R9, RZ, RZ, R11 ;  /* 0x000000ffff09d224 */ /* 0x000fe200078e020b */
[----:B------:R-:W-:Y:S01]  /*6700*/  ISETP.NE.AND P5, PT, R22, RZ, PT ;  /* 0x000000ff1600720c */ /* 0x000fe20003fa5270 */
[----:B------:R-:W-:-:S03]  /*6710*/  IMAD.IADD R33, R33, 0x1, R40 ;  /* 0x0000000121217824 */ /* 0x000fc600078e0228 */
[----:B------:R-:W-:Y:S02]  /*6720*/  SEL R40, R39, RZ, !P5 ;  /* 0x000000ff27287207 */ /* 0x000fe40006800000 */
[----:B------:R-:W-:Y:S02]  /*6730*/  SEL R42, R33, RZ, !P3 ;  /* 0x000000ff212a7207 */ /* 0x000fe40005800000 */
[----:B------:R-:W-:Y:S01]  /*6740*/  ISETP.GE.AND P5, PT, R21, 0x101, PT ;  /* 0x000001011500780c */ /* 0x000fe20003fa6270 */
[----:B------:R-:W-:Y:S02]  /*6750*/  VIADD R13, R9, 0x1 ;  /* 0x00000001090d7836 */ /* 0x000fe40000000000 */
[----:B------:R-:W-:Y:S02]  /*6760*/  @!P2 IMAD.MOV R13, RZ, RZ, R9 ;  /* 0x000000ffff0da224 */ /* 0x000fe400078e0209 */
[----:B------:R-:W-:Y:S02]  /*6770*/  IMAD.IADD R35, R35, 0x1, R42 ;  /* 0x0000000123237824 */ /* 0x000fe400078e022a */
[----:B------:R-:W-:-:S02]  /*6780*/  IMAD.IADD R23, R23, 0x1, R40 ;  /* 0x0000000117177824 */ /* 0x000fc400078e0228 */
[----:B------:R-:W-:Y:S01]  /*6790*/  VIADD R39, R13, 0x1 ;  /* 0x000000010d277836 */ /* 0x000fe20000000000 */
[----:B------:R-:W-:Y:S01]  /*67a0*/  SEL R40, R35, RZ, !P4 ;  /* 0x000000ff23287207 */ /* 0x000fe20006000000 */
[----:B------:R-:W-:Y:S01]  /*67b0*/  @!P3 IMAD.MOV R39, RZ, RZ, R13 ;  /* 0x000000ffff27b224 */ /* 0x000fe200078e020d */
[----:B------:R-:W-:Y:S01]  /*67c0*/  BSSY.RECONVERGENT B0, `(.L_x_1344) ;  /* 0x0000117000007945 */ /* 0x000fe20003800200 */
[----:B------:R-:W-:Y:S02]  /*67d0*/  IMAD.IADD R43, R2, 0x1, R19 ;  /* 0x00000001022b7824 */ /* 0x000fe400078e0213 */
[----:B------:R-:W-:Y:S02]  /*67e0*/  VIADD R42, R39, 0x1 ;  /* 0x00000001272a7836 */ /* 0x000fe40000000000 */
[----:B------:R-:W-:Y:S02]  /*67f0*/  IMAD.IADD R37, R37, 0x1, R40 ;  /* 0x0000000125257824 */ /* 0x000fe400078e0228 */
[----:B------:R-:W-:Y:S01]  /*6800*/  @!P4 IMAD.MOV R42, RZ, RZ, R39 ;  /* 0x000000ffff2ac224 */ /* 0x000fe200078e0227 */
[----:B------:R-:W-:Y:S06]  /*6810*/  @!P5 BRA `(.L_x_1345) ;  /* 0x0000000c0044d947 */ /* 0x000fec0003800000 */
[----:B------:R-:W-:Y:S01]  /*6820*/  BAR.SYNC.DEFER_BLOCKING 0x0 ;  /* 0x0000000000007b1d */ /* 0x000fe20000010000 */
[----:B------:R-:W-:Y:S01]  /*6830*/  IMAD.MOV.U32 R41, RZ, RZ, 0x1 ;  /* 0x00000001ff297424 */ /* 0x000fe200078e00ff */
[----:B------:R-:W-:Y:S01]  /*6840*/  ISETP.NE.AND P5, PT, R6, R24, PT ;  /* 0x000000180600720c */ /* 0x000fe20003fa5270 */
[----:B------:R-:W-:Y:S01]  /*6850*/  IMAD.MOV.U32 R45, RZ, RZ, 0x9 ;  /* 0x00000009ff2d7424 */ /* 0x000fe200078e00ff */
[----:B------:R-:W-:Y:S01]  /*6860*/  @P6 LEA R19, R19, UR4, 0x3 ;  /* 0x0000000413136c11 */ /* 0x000fe2000f8e18ff */
[C---:B------:R-:W-:Y:S01]  /*6870*/  IMAD R41, R0.reuse, 0x9, R41 ;  /* 0x0000000900297824 */ /* 0x040fe200078e0229 */
[----:B------:R-:W-:Y:S02]  /*6880*/  @P0 LEA R17, R17, UR4, 0x3 ;  /* 0x0000000411110c11 */ /* 0x000fe4000f8e18ff */
[----:B------:R-:W-:Y:S02]  /*6890*/  @P1 LEA R15, R15, UR4, 0x3 ;  /* 0x000000040f0f1c11 */ /* 0x000fe4000f8e18ff */
[----:B------:R-:W-:Y:S01]  /*68a0*/  ISETP.NE.AND P5, PT, R41, R38, !P5 ;  /* 0x000000262900720c */ /* 0x000fe20006fa5270 */
[----:B------:R-:W-:Y:S01]  /*68b0*/  IMAD R41, R0, R45, 0x4 ;  /* 0x0000000400297424 */ /* 0x000fe200078e022d */
[----:B------:R-:W-:-:S02]  /*68c0*/  @P2 LEA R9, R9, UR4, 0x3 ;  /* 0x0000000409092c11 */ /* 0x000fc4000f8e18ff */
[----:B------:R-:W-:Y:S02]  /*68d0*/  @P3 LEA R13, R13, UR4, 0x3 ;  /* 0x000000040d0d3c11 */ /* 0x000fe4000f8e18ff */
[----:B------:R-:W-:-:S07]  /*68e0*/  @P4 LEA R39, R39, UR4, 0x3 ;  /* 0x0000000427274c11 */ /* 0x000fce000f8e18ff */
[----:B------:R-:W-:Y:S01]  /*68f0*/  @!P5 LEA R43, R43, UR4, 0x3 ;  /* 0x000000042b2bdc11 */ /* 0x000fe2000f8e18ff */
[----:B------:R0:W-:Y:S01]  /*6900*/  @P6 STS.64 [R19], R4 ;  /* 0x0000000413006388 */ /* 0x0001e20000000a00 */
[----:B------:R-:W-:-:S03]  /*6910*/  ISETP.NE.AND P6, PT, R28, R30, PT ;  /* 0x0000001e1c00720c */ /* 0x000fc60003fc5270 */
[----:B------:R0:W-:Y:S01]  /*6920*/  @!P5 STS.64 [R43], R6 ;  /* 0x000000062b00d388 */ /* 0x0001e20000000a00 */
[-C--:B------:R-:W-:Y:S01]  /*6930*/  ISETP.NE.AND P6, PT, R41, R38.reuse, !P6 ;  /* 0x000000262900720c */ /* 0x080fe200077c5270 */
[----:B------:R-:W-:Y:S01]  /*6940*/  IMAD R41, R0, R45, 0x8 ;  /* 0x0000000800297424 */ /* 0x000fe200078e022d */
[----:B------:R-:W-:Y:S01]  /*6950*/  ISETP.NE.AND P5, PT, R36, R3, PT ;  /* 0x000000032400720c */ /* 0x000fe20003fa5270 */
[----:B------:R0:W-:Y:S01]  /*6960*/  @P0 STS.64 [R17], R24 ;  /* 0x0000001811000388 */ /* 0x0001e20000000a00 */
[----:B------:R-:W-:Y:S02]  /*6970*/  ISETP.GE.U32.AND P0, PT, R0, R21, PT ;  /* 0x000000150000720c */ /* 0x000fe40003f06070 */
[----:B------:R-:W-:Y:S01]  /*6980*/  ISETP.NE.AND P5, PT, R41, R38, !P5 ;  /* 0x000000262900720c */ /* 0x000fe20006fa5270 */
[----:B------:R0:W-:Y:S06]  /*6990*/  @P1 STS.64 [R15], R26 ;  /* 0x0000001a0f001388 */ /* 0x0001ec0000000a00 */
[----:B------:R-:W-:-:S05]  /*69a0*/  @!P6 LEA R11, R11, UR4, 0x3 ;  /* 0x000000040b0bec11 */ /* 0x000fca000f8e18ff */
[----:B------:R0:W-:Y:S01]  /*69b0*/  @!P6 STS.64 [R11], R28 ;  /* 0x0000001c0b00e388 */ /* 0x0001e20000000a00 */
[----:B------:R-:W-:-:S03]  /*69c0*/  @!P5 LEA R42, R42, UR4, 0x3 ;  /* 0x000000042a2adc11 */ /* 0x000fc6000f8e18ff */
[----:B------:R0:W-:Y:S04]  /*69d0*/  @P2 STS.64 [R9], R30 ;  /* 0x0000001e09002388 */ /* 0x0001e80000000a00 */
[----:B------:R0:W-:Y:S04]  /*69e0*/  @P3 STS.64 [R13], R32 ;  /* 0x000000200d003388 */ /* 0x0001e80000000a00 */
[----:B------:R0:W-:Y:S04]  /*69f0*/  @P4 STS.64 [R39], R34 ;  /* 0x0000002227004388 */ /* 0x0001e80000000a00 */
[----:B------:R0:W-:Y:S01]  /*6a00*/  @!P5 STS.64 [R42], R36 ;  /* 0x000000242a00d388 */ /* 0x0001e20000000a00 */
[----:B------:R-:W-:Y:S06]  /*6a10*/  BAR.SYNC.DEFER_BLOCKING 0x0 ;  /* 0x0000000000007b1d */ /* 0x000fec0000010000 */
[----:B------:R-:W-:Y:S05]  /*6a20*/  @P0 BRA `(.L_x_1346) ;  /* 0x0000000c00c00947 */ /* 0x000fea0003800000 */
[----:B0-----:R-:W-:Y:S01]  /*6a30*/  IADD3 R5, PT, PT, R14, R10, R12 ;  /* 0x0000000a0e057210 */ /* 0x001fe20007ffe00c */
[----:B------:R-:W-:Y:S01]  /*6a40*/  BSSY.RECONVERGENT B1, `(.L_x_1347) ;  /* 0x0000028000017945 */ /* 0x000fe20003800200 */
[----:B------:R-:W-:Y:S02]  /*6a50*/  LOP3.LUT R2, RZ, R0, RZ, 0x33, !PT ;  /* 0x00000000ff027212 */ /* 0x000fe400078e33ff */
[----:B------:R-:W-:-:S04]  /*6a60*/  IADD3 R5, PT, PT, R18, R5, R16 ;  /* 0x0000000512057210 */ /* 0x000fc80007ffe010 */
[----:B------:R-:W-:-:S04]  /*6a70*/  IADD3 R5, PT, PT, R22, R5, R20 ;  /* 0x0000000516057210 */ /* 0x000fc80007ffe014 */
[----:B------:R-:W-:-:S04]  /*6a80*/  IADD3 R8, PT, PT, R2, R5, R8 ;  /* 0x0000000502087210 */ /* 0x000fc80007ffe008 */
[C---:B------:R-:W-:Y:S02]  /*6a90*/  LOP3.LUT R2, R8.reuse, 0x300, RZ, 0xc0, !PT ;  /* 0x0000030008027812 */ /* 0x040fe400078ec0ff */
[----:B------:R-:W-:Y:S02]  /*6aa0*/  ISETP.GE.U32.AND P1, PT, R8, 0x300, PT ;  /* 0x000003000800780c */ /* 0x000fe40003f26070 */
[----:B------:R-:W-:Y:S01]  /*6ab0*/  ISETP.NE.AND P0, PT, R2, 0x300, PT ;  /* 0x000003000200780c */ /* 0x000fe20003f05270 */
[----:B------:R-:W-:-:S12]  /*6ac0*/  IMAD.MOV.U32 R2, RZ, RZ, R0 ;  /* 0x000000ffff027224 */ /* 0x000fd800078e0000 */
[----:B------:R-:W-:Y:S05]  /*6ad0*/  @!P0 BRA `(.L_x_1348) ;  /* 0x0000000000788947 */ /* 0x000fea0003800000 */
[----:B------:R-:W0:Y:S01]  /*6ae0*/  LDC.64 R4, c[0x0][0x398] ;  /* 0x0000e600ff047b82 */ /* 0x000e220000000a00 */
[----:B------:R-:W-:Y:S02]  /*6af0*/  LEA.HI R8, R8, 0x1, RZ, 0x18 ;  /* 0x0000000108087811 */ /* 0x000fe400078fc0ff */
[----:B------:R-:W-:-:S03]  /*6b00*/  LEA R9, R0, UR4, 0x3 ;  /* 0x0000000400097c11 */ /* 0x000fc6000f8e18ff */
[C---:B------:R-:W-:Y:S01]  /*6b10*/  IMAD.SHL.U32 R2, R8.reuse, 0x100, RZ ;  /* 0x0000010008027824 */ /* 0x040fe200078e00ff */
[----:B------:R-:W-:Y:S01]  /*6b20*/  LOP3.LUT R8, R8, 0x3, RZ, 0xc0, !PT ;  /* 0x0000000308087812 */ /* 0x000fe200078ec0ff */
[----:B------:R-:W1:Y:S04]  /*6b30*/  LDC.64 R6, c[0x0][0x390] ;  /* 0x0000e400ff067b82 */ /* 0x000e680000000a00 */
[----:B------:R-:W-:Y:S02]  /*6b40*/  IMAD.MOV R8, RZ, RZ, -R8 ;  /* 0x000000ffff087224 */ /* 0x000fe400078e0a08 */
[----:B0-----:R-:W-:-:S04]  /*6b50*/  IMAD.WIDE.U32 R4, R0, 0x4, R4 ;  /* 0x0000000400047825 */ /* 0x001fc800078e0004 */
[----:B------:R-:W-:Y:S01]  /*6b60*/  IMAD.MOV.U32 R15, RZ, RZ, R5 ;  /* 0x000000ffff0f7224 */ /* 0x000fe200078e0005 */
[----:B------:R-:W-:Y:S01]  /*6b70*/  LOP3.LUT R5, R2, 0x300, RZ, 0xc0, !PT ;  /* 0x0000030002057812 */ /* 0x000fe200078ec0ff */
[----:B------:R-:W-:Y:S02]  /*6b80*/  IMAD.MOV.U32 R14, RZ, RZ, R4 ;  /* 0x000000ffff0e7224 */ /* 0x000fe400078e0004 */
[----:B-1----:R-:W-:-:S04]  /*6b90*/  IMAD.WIDE.U32 R6, R0, 0x4, R6 ;  /* 0x0000000400067825 */ /* 0x002fc800078e0006 */
[----:B------:R-:W-:Y:S02]  /*6ba0*/  IMAD.MOV.U32 R12, RZ, RZ, R6 ;  /* 0x000000ffff0c7224 */ /* 0x000fe400078e0006 */
[----:B------:R-:W-:Y:S02]  /*6bb0*/  IMAD.MOV.U32 R13, RZ, RZ, R7 ;  /* 0x000000ffff0d7224 */ /* 0x000fe400078e0007 */
[----:B------:R-:W-:-:S07]  /*6bc0*/  IMAD.IADD R2, R5, 0x1, R0 ;  /* 0x0000000105027824 */ /* 0x000fce00078e0200 */
.L_x_1349:
[----:B0-----:R0:W1:Y:S01]  /*6bd0*/  LDS.64 R10, [R9] ;  /* 0x00000000090a7984 */ /* 0x0010620000000a00 */
[----:B------:R-:W-:Y:S01]  /*6be0*/  IMAD.MOV.U32 R4, RZ, RZ, R12 ;  /* 0x000000ffff047224 */ /* 0x000fe200078e000c */
[----:B------:R-:W-:Y:S01]  /*6bf0*/  IADD3 R12, P3, PT, R12, 0x400, RZ ;  /* 0x000004000c0c7810 */ /* 0x000fe20007f7e0ff */
[----:B------:R-:W-:Y:S02]  /*6c00*/  IMAD.MOV.U32 R5, RZ, RZ, R13 ;  /* 0x000000ffff057224 */ /* 0x000fe400078e000d */
[----:B------:R-:W-:Y:S01]  /*6c10*/  IMAD.MOV.U32 R6, RZ, RZ, R14 ;  /* 0x000000ffff067224 */ /* 0x000fe200078e000e */
[----:B------:R-:W-:Y:S01]  /*6c20*/  IADD3 R14, P2, PT, R14, 0x400, RZ ;  /* 0x000004000e0e7810 */ /* 0x000fe20007f5e0ff */
[----:B------:R-:W-:Y:S02]  /*6c30*/  IMAD.MOV.U32 R7, RZ, RZ, R15 ;  /* 0x000000ffff077224 */ /* 0x000fe400078e000f */
[----:B------:R-:W-:Y:S02]  /*6c40*/  VIADD R8, R8, 0x1 ;  /* 0x0000000108087836 */ /* 0x000fe40000000000 */
[----:B0-----:R-:W-:-:S02]  /*6c50*/  VIADD R9, R9, 0x800 ;  /* 0x0000080009097836 */ /* 0x001fc40000000000 */
[----:B------:R-:W-:Y:S01]  /*6c60*/  IMAD.X R15, RZ, RZ, R15, P2 ;  /* 0x000000ffff0f7224 */ /* 0x000fe200010e060f */
[----:B------:R-:W-:Y:S01]  /*6c70*/  ISETP.NE.AND P0, PT, R8, RZ, PT ;  /* 0x000000ff0800720c */ /* 0x000fe20003f05270 */
[----:B------:R-:W-:Y:S01]  /*6c80*/  IMAD.X R13, RZ, RZ, R13, P3 ;  /* 0x000000ffff0d7224 */ /* 0x000fe200018e060d */
[----:B-1----:R0:W-:Y:S04]  /*6c90*/  STG.E desc[UR12][R4.64], R10 ;  /* 0x0000000a04007986 */ /* 0x0021e8000c10190c */
[----:B------:R0:W-:Y:S07]  /*6ca0*/  STG.E desc[UR12][R6.64], R11 ;  /* 0x0000000b06007986 */ /* 0x0001ee000c10190c */
[----:B------:R-:W-:Y:S05]  /*6cb0*/  @P0 BRA `(.L_x_1349) ;  /* 0xfffffffc00c40947 */ /* 0x000fea000383ffff */
.L_x_1348:
[----:B------:R-:W-:Y:S05]  /*6cc0*/  BSYNC.RECONVERGENT B1 ;  /* 0x0000000000017941 */ /* 0x000fea0003800200 */
.L_x_1347:
[----:B------:R-:W-:Y:S05]  /*6cd0*/  @!P1 BRA `(.L_x_1346) ;  /* 0x0000000c00149947 */ /* 0x000fea0003800000 */
[----:B------:R-:W1:Y:S01]  /*6ce0*/  LDCU.128 UR8, c[0x0][0x390] ;  /* 0x00007200ff0877ac */ /* 0x000e620008000c00 */
[----:B0-----:R-:W-:Y:S01]  /*6cf0*/  IMAD.IADD R7, R21, 0x1, -R2 ;  /* 0x0000000115077824 */ /* 0x001fe200078e0a02 */
[----:B------:R-:W-:Y:S01]  /*6d00*/  LEA R20, R2, UR4, 0x3 ;  /* 0x0000000402147c11 */ /* 0x000fe2000f8e18ff */
[----:B------:R-:W-:Y:S01]  /*6d10*/  IMAD.MOV.U32 R4, RZ, RZ, 0x800 ;  /* 0x00000800ff047424 */ /* 0x000fe200078e00ff */
[----:B------:R-:W-:Y:S01]  /*6d20*/  BSSY.RECONVERGENT B1, `(.L_x_1350) ;  /* 0x0000049000017945 */ /* 0x000fe20003800200 */
[----:B------:R-:W-:Y:S01]  /*6d30*/  IMAD.MOV.U32 R5, RZ, RZ, 0x0 ;  /* 0x00000000ff057424 */ /* 0x000fe200078e00ff */
[----:B------:R-:W-:Y:S01]  /*6d40*/  ISETP.GT.AND P1, PT, R7, 0xc00, PT ;  /* 0x00000c000700780c */ /* 0x000fe20003f24270 */
[----:B------:R-:W-:Y:S02]  /*6d50*/  VIADD R20, R20, 0x1000 ;  /* 0x0000100014147836 */ /* 0x000fe40000000000 */
[----:B------:R-:W-:-:S03]  /*6d60*/  IMAD.WIDE.U32 R4, R2, 0x4, R4 ;  /* 0x0000000402047825 */ /* 0x000fc600078e0004 */
[C---:B-1----:R-:W-:Y:S02]  /*6d70*/  IADD3 R6, P0, PT, R4.reuse, UR8, RZ ;  /* 0x0000000804067c10 */ /* 0x042fe4000ff1e0ff */
[----:B------:R-:W-:Y:S02]  /*6d80*/  IADD3 R8, P2, PT, R4, UR10, RZ ;  /* 0x0000000a04087c10 */ /* 0x000fe4000ff5e0ff */
[C---:B------:R-:W-:Y:S02]  /*6d90*/  IADD3.X R7, PT, PT, R5.reuse, UR9, RZ, P0, !PT ;  /* 0x0000000905077c10 */ /* 0x040fe400087fe4ff */
[----:B------:R-:W-:Y:S02]  /*6da0*/  IADD3.X R9, PT, PT, R5, UR11, RZ, P2, !PT ;  /* 0x0000000b05097c10 */ /* 0x000fe400097fe4ff */
[----:B------:R-:W-:Y:S01]  /*6db0*/  PLOP3.LUT P0, PT, PT, PT, PT, 0x80, 0x8 ;  /* 0x000000000008781c */ /* 0x000fe20003f0f070 */
[----:B------:R-:W-:-:S12]  /*6dc0*/  @!P1 BRA `(.L_x_1351) ;  /* 0x0000000000f89947 */ /* 0x000fd80003800000 */
[----:B------:R-:W-:Y:S01]  /*6dd0*/  PLOP3.LUT P0, PT, PT, PT, PT, 0x8, 0x80 ;  /* 0x000000000080781c */ /* 0x000fe20003f0e170 */
[----:B------:R-:W-:-:S12]  /*6de0*/  VIADD R39, R21, 0xfffff400 ;  /* 0xfffff40015277836 */ /* 0x000fd80000000000 */
.L_x_1352:
[----:B------:R-:W0:Y:S01]  /*6df0*/  LDS.64 R44, [R20+-0x1000] ;  /* 0xfff00000142c7984 */ /* 0x000e220000000a00 */
[----:B------:R-:W-:-:S03]  /*6e00*/  VIADD R2, R2, 0x1000 ;  /* 0x0000100002027836 */ /* 0x000fc60000000000 */
[----:B------:R-:W1:Y:S02]  /*6e10*/  LDS.64 R10, [R20+-0x800] ;  /* 0xfff80000140a7984 */ /* 0x000e640000000a00 */
[----:B------:R-:W-:Y:S02]  /*6e20*/  ISETP.GE.AND P1, PT, R2, R39, PT ;  /* 0x000000270200720c */ /* 0x000fe40003f26270 */
[----:B------:R-:W2:Y:S04]  /*6e30*/  LDS.64 R12, [R20] ;  /* 0x00000000140c7984 */ /* 0x000ea80000000a00 */
[----:B------:R-:W3:Y:S04]  /*6e40*/  LDS.64 R14, [R20+0x800] ;  /* 0x00080000140e7984 */ /* 0x000ee80000000a00 */
[----:B------:R-:W4:Y:S04]  /*6e50*/  LDS.64 R16, [R20+0x1000] ;  /* 0x0010000014107984 */ /* 0x000f280000000a00 */
        /* <DEDUP_REMOVED lines=12> */
[----:B------:R-:W-:Y:S01]  /*6f20*/  STG.E desc[UR12][R8.64+-0x800], R45 ;  /* 0xfff8002d08007986 */ /* 0x000fe2000c10190c */
[----:B-1----:R-:W-:-:S03]  /*6f30*/  VIADD R20, R20, 0x8000 ;  /* 0x0000800014147836 */ /* 0x002fc60000000000 */
[----:B------:R0:W-:Y:S04]  /*6f40*/  STG.E desc[UR12][R6.64+-0x400], R10 ;  /* 0xfffc000a06007986 */ /* 0x0001e8000c10190c */
[----:B------:R1:W-:Y:S04]  /*6f50*/  STG.E desc[UR12][R8.64+-0x400], R11 ;  /* 0xfffc000b08007986 */ /* 0x0003e8000c10190c */
[----:B--2---:R2:W-:Y:S04]  /*6f60*/  STG.E desc[UR12][R6.64], R12 ;  /* 0x0000000c06007986 */ /* 0x0045e8000c10190c */
[----:B------:R4:W-:Y:S01]  /*6f70*/  STG.E desc[UR12][R8.64], R13 ;  /* 0x0000000d08007986 */ /* 0x0009e2000c10190c */
[----:B0-----:R-:W-:-:S03]  /*6f80*/  IADD3 R10, P3, PT, R8, 0x4000, RZ ;  /* 0x00004000080a7810 */ /* 0x001fc60007f7e0ff */
[----:B---3--:R-:W-:Y:S02]  /*6f90*/  STG.E desc[UR12][R6.64+0x400], R14 ;  /* 0x0004000e06007986 */ /* 0x008fe4000c10190c */
[----:B-1----:R-:W-:Y:S02]  /*6fa0*/  IMAD.X R11, RZ, RZ, R9, P3 ;  /* 0x000000ffff0b7224 */ /* 0x002fe400018e0609 */
[----:B------:R-:W-:Y:S01]  /*6fb0*/  STG.E desc[UR12][R8.64+0x400], R15 ;  /* 0x0004000f08007986 */ /* 0x000fe2000c10190c */
[----:B--2---:R-:W-:-:S03]  /*6fc0*/  IADD3 R12, P2, PT, R6, 0x4000, RZ ;  /* 0x00004000060c7810 */ /* 0x004fc60007f5e0ff */
[----:B----4-:R-:W-:Y:S02]  /*6fd0*/  STG.E desc[UR12][R6.64+0x800], R16 ;  /* 0x0008001006007986 */ /* 0x010fe4000c10190c */
[----:B------:R-:W-:Y:S02]  /*6fe0*/  IMAD.X R13, RZ, RZ, R7, P2 ;  /* 0x000000ffff0d7224 */ /* 0x000fe400010e0607 */
[----:B------:R-:W-:Y:S04]  /*6ff0*/  STG.E desc[UR12][R8.64+0x800], R17 ;  /* 0x0008001108007986 */ /* 0x000fe8000c10190c */
[----:B-----5:R-:W-:Y:S04]  /*7000*/  STG.E desc[UR12][R6.64+0xc00], R18 ;  /* 0x000c001206007986 */ /* 0x020fe8000c10190c */
        /* <DEDUP_REMOVED lines=26> */
.L_x_1351:
[----:B------:R-:W-:Y:S05]  /*71b0*/  BSYNC.RECONVERGENT B1 ;  /* 0x0000000000017941 */ /* 0x000fea0003800200 */
.L_x_1350:
[----:B------:R-:W-:Y:S01]  /*71c0*/  IMAD.IADD R4, R21, 0x1, -R2 ;  /* 0x0000000115047824 */ /* 0x000fe200078e0a02 */
[----:B------:R-:W-:Y:S04]  /*71d0*/  BSSY.RECONVERGENT B1, `(.L_x_1353) ;  /* 0x0000026000017945 */ /* 0x000fe80003800200 */
[----:B------:R-:W-:-:S13]  /*71e0*/  ISETP.GT.AND P1, PT, R4, 0x400, PT ;  /* 0x000004000400780c */ /* 0x000fda0003f24270 */
[----:B------:R-:W-:Y:S05]  /*71f0*/  @!P1 BRA `(.L_x_1354) ;  /* 0x00000000008c9947 */ /* 0x000fea0003800000 */
[----:B------:R-:W0:Y:S01]  /*7200*/  LDS.64 R4, [R20+-0x1000] ;  /* 0xfff0000014047984 */ /* 0x000e220000000a00 */
[----:B------:R-:W-:Y:S01]  /*7210*/  PLOP3.LUT P0, PT, PT, PT, PT, 0x8, 0x80 ;  /* 0x000000000080781c */ /* 0x000fe20003f0e170 */
[----:B------:R-:W-:Y:S02]  /*7220*/  VIADD R2, R2, 0x800 ;  /* 0x0000080002027836 */ /* 0x000fe40000000000 */
[----:B------:R-:W1:Y:S04]  /*7230*/  LDS.64 R10, [R20+-0x800] ;  /* 0xfff80000140a7984 */ /* 0x000e680000000a00 */
[----:B------:R-:W2:Y:S04]  /*7240*/  LDS.64 R12, [R20] ;  /* 0x00000000140c7984 */ /* 0x000ea80000000a00 */
[----:B------:R-:W3:Y:S04]  /*7250*/  LDS.64 R14, [R20+0x800] ;  /* 0x00080000140e7984 */ /* 0x000ee80000000a00 */
[----:B------:R-:W4:Y:S04]  /*7260*/  LDS.64 R16, [R20+0x1000] ;  /* 0x0010000014107984 */ /* 0x000f280000000a00 */
[----:B------:R-:W5:Y:S04]  /*7270*/  LDS.64 R18, [R20+0x1800] ;  /* 0x0018000014127984 */ /* 0x000f680000000a00 */
[----:B------:R-:W5:Y:S04]  /*7280*/  LDS.64 R24, [R20+0x2000] ;  /* 0x0020000014187984 */ /* 0x000f680000000a00 */
[----:B------:R0:W5:Y:S02]  /*7290*/  LDS.64 R26, [R20+0x2800] ;  /* 0x00280000141a7984 */ /* 0x0001640000000a00 */
[----:B0-----:R-:W-:-:S02]  /*72a0*/  VIADD R20, R20, 0x4000 ;  /* 0x0000400014147836 */ /* 0x001fc40000000000 */
[----:B------:R0:W-:Y:S04]  /*72b0*/  STG.E desc[UR12][R6.64+-0x800], R4 ;  /* 0xfff8000406007986 */ /* 0x0001e8000c10190c */
[----:B------:R3:W-:Y:S04]  /*72c0*/  STG.E desc[UR12][R8.64+-0x800], R5 ;  /* 0xfff8000508007986 */ /* 0x0007e8000c10190c */
[----:B-1----:R1:W-:Y:S04]  /*72d0*/  STG.E desc[UR12][R6.64+-0x400], R10 ;  /* 0xfffc000a06007986 */ /* 0x0023e8000c10190c */
[----:B------:R4:W-:Y:S01]  /*72e0*/  STG.E desc[UR12][R8.64+-0x400], R11 ;  /* 0xfffc000b08007986 */ /* 0x0009e2000c10190c */
[----:B0-----:R-:W-:-:S03]  /*72f0*/  IADD3 R4, P2, PT, R8, 0x2000, RZ ;  /* 0x0000200008047810 */ /* 0x001fc60007f5e0ff */
[----:B--2---:R-:W-:Y:S02]  /*7300*/  STG.E desc[UR12][R6.64], R12 ;  /* 0x0000000c06007986 */ /* 0x004fe4000c10190c */
[----:B---3--:R-:W-:Y:S02]  /*7310*/  IMAD.X R5, RZ, RZ, R9, P2 ;  /* 0x000000ffff057224 */ /* 0x008fe400010e0609 */
[----:B------:R-:W-:Y:S01]  /*7320*/  STG.E desc[UR12][R8.64], R13 ;  /* 0x0000000d08007986 */ /* 0x000fe2000c10190c */
[----:B-1----:R-:W-:-:S03]  /*7330*/  IADD3 R10, P1, PT, R6, 0x2000, RZ ;  /* 0x00002000060a7810 */ /* 0x002fc60007f3e0ff */
[----:B------:R-:W-:Y:S02]  /*7340*/  STG.E desc[UR12][R6.64+0x400], R14 ;  /* 0x0004000e06007986 */ /* 0x000fe4000c10190c */
[----:B----4-:R-:W-:Y:S02]  /*7350*/  IMAD.X R11, RZ, RZ, R7, P1 ;  /* 0x000000ffff0b7224 */ /* 0x010fe400008e0607 */
[----:B------:R-:W-:Y:S04]  /*7360*/  STG.E desc[UR12][R8.64+0x400], R15 ;  /* 0x0004000f08007986 */ /* 0x000fe8000c10190c */
[----:B------:R-:W-:Y:S04]  /*7370*/  STG.E desc[UR12][R6.64+0x800], R16 ;  /* 0x0008001006007986 */ /* 0x000fe8000c10190c */
[----:B------:R-:W-:Y:S04]  /*7380*/  STG.E desc[UR12][R8.64+0x800], R17 ;  /* 0x0008001108007986 */ /* 0x000fe8000c10190c */
[----:B-----5:R-:W-:Y:S04]  /*7390*/  STG.E desc[UR12][R6.64+0xc00], R18 ;  /* 0x000c001206007986 */ /* 0x020fe8000c10190c */
        /* <DEDUP_REMOVED lines=9> */
.L_x_1354:
[----:B------:R-:W-:Y:S05]  /*7430*/  BSYNC.RECONVERGENT B1 ;  /* 0x0000000000017941 */ /* 0x000fea0003800200 */
.L_x_1353:
[----:B------:R-:W-:-:S13]  /*7440*/  ISETP.LT.OR P0, PT, R2, R21, P0 ;  /* 0x000000150200720c */ /* 0x000fda0000701670 */
[----:B------:R-:W-:Y:S05]  /*7450*/  @!P0 BRA `(.L_x_1346) ;  /* 0x0000000400348947 */ /* 0x000fea0003800000 */
[----:B------:R-:W0:Y:S04]  /*7460*/  LDS.64 R4, [R20+-0x1000] ;  /* 0xfff0000014047984 */ /* 0x000e280000000a00 */
[----:B------:R-:W1:Y:S04]  /*7470*/  LDS.64 R10, [R20+-0x800] ;  /* 0xfff80000140a7984 */ /* 0x000e680000000a00 */
[----:B------:R-:W2:Y:S04]  /*7480*/  LDS.64 R12, [R20] ;  /* 0x00000000140c7984 */ /* 0x000ea80000000a00 */
[----:B------:R-:W3:Y:S04]  /*7490*/  LDS.64 R14, [R20+0x800] ;  /* 0x00080000140e7984 */ /* 0x000ee80000000a00 */
        /* <DEDUP_REMOVED lines=8> */
[----:B------:R-:W-:Y:S05]  /*7520*/  BRA `(.L_x_1346) ;  /* 0x0000000400007947 */ /* 0x000fea0003800000 */
.L_x_1345:
[----:B------:R-:W0:Y:S01]  /*7530*/  LDC.64 R56, c[0x0][0x390] ;  /* 0x0000e400ff387b82 */ /* 0x000e220000000a00 */
[----:B------:R-:W-:Y:S01]  /*7540*/  IMAD.MOV.U32 R53, RZ, RZ, 0x9 ;  /* 0x00000009ff357424 */ /* 0x000fe200078e00ff */
[----:B------:R-:W-:-:S03]  /*7550*/  ISETP.NE.AND P5, PT, R6, R24, PT ;  /* 0x000000180600720c */ /* 0x000fc60003fa5270 */
[----:B------:R-:W-:-:S03]  /*7560*/  IMAD R47, R0, R53, 0x1 ;  /* 0x00000001002f7424 */ /* 0x000fc600078e0235 */
[----:B------:R-:W1:Y:S02]  /*7570*/  LDC.64 R54, c[0x0][0x398] ;  /* 0x0000e600ff367b82 */ /* 0x000e640000000a00 */
[----:B------:R-:W-:-:S06]  /*7580*/  ISETP.NE.AND P5, PT, R47, R38, !P5 ;  /* 0x000000262f00720c */ /* 0x000fcc0006fa5270 */
[----:B------:R-:W2:Y:S01]  /*7590*/  LDC.64 R40, c[0x0][0x390] ;  /* 0x0000e400ff287b82 */ /* 0x000ea20000000a00 */
[----:B0-----:R-:W-:-:S07]  /*75a0*/  @P6 IMAD.WIDE R56, R19, 0x4, R56 ;  /* 0x0000000413386825 */ /* 0x001fce00078e0238 */
[----:B------:R-:W0:Y:S01]  /*75b0*/  LDC.64 R44, c[0x0][0x398] ;  /* 0x0000e600ff2c7b82 */ /* 0x000e220000000a00 */
[----:B------:R-:W-:Y:S01]  /*75c0*/  @P6 STG.E desc[UR12][R56.64], R4 ;  /* 0x0000000438006986 */ /* 0x000fe2000c10190c */
[----:B-1----:R-:W-:-:S06]  /*75d0*/  @P6 IMAD.WIDE R54, R19, 0x4, R54 ;  /* 0x0000000413366825 */ /* 0x002fcc00078e0236 */
[----:B------:R-:W1:Y:S01]  /*75e0*/  LDC.64 R50, c[0x0][0x398] ;  /* 0x0000e600ff327b82 */ /* 0x000e620000000a00 */
[----:B------:R-:W-:Y:S01]  /*75f0*/  @P6 STG.E desc[UR12][R54.64], R5 ;  /* 0x0000000536006986 */ /* 0x000fe2000c10190c */
[----:B--2---:R-:W-:-:S06]  /*7600*/  @!P5 IMAD.WIDE R40, R43, 0x4, R40 ;  /* 0x000000042b28d825 */ /* 0x004fcc00078e0228 */
[----:B------:R-:W2:Y:S01]  /*7610*/  LDC.64 R18, c[0x0][0x390] ;  /* 0x0000e400ff127b82 */ /* 0x000ea20000000a00 */
[----:B------:R3:W-:Y:S07]  /*7620*/  @!P5 STG.E desc[UR12][R40.64], R6 ;  /* 0x000000062800d986 */ /* 0x0007ee000c10190c */
[----:B------:R-:W4:Y:S01]  /*7630*/  LDC.64 R48, c[0x0][0x390] ;  /* 0x0000e400ff307b82 */ /* 0x000f220000000a00 */
[----:B0-----:R-:W-:-:S05]  /*7640*/  @!P5 IMAD.WIDE R44, R43, 0x4, R44 ;  /* 0x000000042b2cd825 */ /* 0x001fca00078e022c */
[----:B------:R0:W-:Y:S02]  /*7650*/  @!P5 STG.E desc[UR12][R44.64], R7 ;  /* 0x000000072c00d986 */ /* 0x0001e4000c10190c */
[----:B------:R-:W5:Y:S01]  /*7660*/  LDC.64 R46, c[0x0][0x398] ;  /* 0x0000e600ff2e7b82 */ /* 0x000f620000000a00 */
[----:B-1----:R-:W-:-:S04]  /*7670*/  @P0 IMAD.WIDE R58, R17, 0x4, R50 ;  /* 0x00000004113a0825 */ /* 0x002fc800078e0232 */
[CC--:B---3--:R-:W-:Y:S02]  /*7680*/  IMAD R41, R0.reuse, R53.reuse, 0x4 ;  /* 0x0000000400297424 */ /* 0x0c8fe400078e0235 */
[----:B------:R-:W-:Y:S01]  /*7690*/  IMAD R53, R0, R53, 0x8 ;  /* 0x0000000800357424 */ /* 0x000fe200078e0235 */
[----:B------:R-:W1:Y:S01]  /*76a0*/  LDC.64 R4, c[0x0][0x398] ;  /* 0x0000e600ff047b82 */ /* 0x000e620000000a00 */
[----:B--2---:R-:W-:-:S05]  /*76b0*/  @P0 IMAD.WIDE R56, R17, 0x4, R18 ;  /* 0x0000000411380825 */ /* 0x004fca00078e0212 */
[----:B------:R-:W-:Y:S02]  /*76c0*/  @P0 STG.E desc[UR12][R56.64], R24 ;  /* 0x0000001838000986 */ /* 0x000fe4000c10190c */
[----:B------:R-:W2:Y:S01]  /*76d0*/  LDC.64 R18, c[0x0][0x390] ;  /* 0x0000e400ff127b82 */ /* 0x000ea20000000a00 */
[----:B----4-:R-:W-:Y:S01]  /*76e0*/  @P1 IMAD.WIDE R50, R15, 0x4, R48 ;  /* 0x000000040f321825 */ /* 0x010fe200078e0230 */
[----:B------:R3:W-:Y:S01]  /*76f0*/  @P0 STG.E desc[UR12][R58.64], R25 ;  /* 0x000000193a000986 */ /* 0x0007e2000c10190c */
[----:B------:R-:W-:-:S03]  /*7700*/  ISETP.NE.AND P0, PT, R28, R30, PT ;  /* 0x0000001e1c00720c */ /* 0x000fc60003f05270 */
[----:B------:R4:W-:Y:S01]  /*7710*/  @P1 STG.E desc[UR12][R50.64], R26 ;  /* 0x0000001a32001986 */ /* 0x0009e2000c10190c */
[----:B------:R-:W-:Y:S01]  /*7720*/  ISETP.NE.AND P0, PT, R41, R38, !P0 ;  /* 0x000000262900720c */ /* 0x000fe20004705270 */
[----:B-----5:R-:W-:Y:S01]  /*7730*/  @P1 IMAD.WIDE R54, R15, 0x4, R46 ;  /* 0x000000040f361825 */ /* 0x020fe200078e022e */
[----:B------:R-:W5:Y:S04]  /*7740*/  LDC.64 R16, c[0x0][0x390] ;  /* 0x0000e400ff107b82 */ /* 0x000f680000000a00 */
[----:B------:R4:W-:Y:S01]  /*7750*/  @P1 STG.E desc[UR12][R54.64], R27 ;  /* 0x0000001b36001986 */ /* 0x0009e2000c10190c */
[----:B------:R-:W-:-:S03]  /*7760*/  ISETP.NE.AND P1, PT, R36, R3, PT ;  /* 0x000000032400720c */ /* 0x000fc60003f25270 */
[----:B------:R-:W3:Y:S01]  /*7770*/  LDC.64 R14, c[0x0][0x398] ;  /* 0x0000e600ff0e7b82 */ /* 0x000ee20000000a00 */
[----:B------:R-:W-:Y:S02]  /*7780*/  ISETP.NE.AND P1, PT, R53, R38, !P1 ;  /* 0x000000263500720c */ /* 0x000fe40004f25270 */
[----:B-1----:R-:W-:-:S04]  /*7790*/  @!P0 IMAD.WIDE R4, R11, 0x4, R4 ;  /* 0x000000040b048825 */ /* 0x002fc800078e0204 */
[----:B--2---:R-:W-:Y:S01]  /*77a0*/  @!P0 IMAD.WIDE R18, R11, 0x4, R18 ;  /* 0x000000040b128825 */ /* 0x004fe200078e0212 */
[----:B0-----:R-:W0:Y:S04]  /*77b0*/  LDC.64 R6, c[0x0][0x390] ;  /* 0x0000e400ff067b82 */ /* 0x001e280000000a00 */
[----:B------:R4:W-:Y:S04]  /*77c0*/  @!P0 STG.E desc[UR12][R18.64], R28 ;  /* 0x0000001c12008986 */ /* 0x0009e8000c10190c */
[----:B------:R-:W1:Y:S01]  /*77d0*/  LDC.64 R48, c[0x0][0x398] ;  /* 0x0000e600ff307b82 */ /* 0x000e620000000a00 */
[C---:B-----5:R-:W-:Y:S01]  /*77e0*/  @P2 IMAD.WIDE R16, R9.reuse, 0x4, R16 ;  /* 0x0000000409102825 */ /* 0x060fe200078e0210 */
[----:B------:R4:W-:Y:S04]  /*77f0*/  @!P0 STG.E desc[UR12][R4.64], R29 ;  /* 0x0000001d04008986 */ /* 0x0009e8000c10190c */
[----:B------:R4:W-:Y:S02]  /*7800*/  @P2 STG.E desc[UR12][R16.64], R30 ;  /* 0x0000001e10002986 */ /* 0x0009e4000c10190c */
[----:B------:R-:W2:Y:S01]  /*7810*/  LDC.64 R46, c[0x0][0x390] ;  /* 0x0000e400ff2e7b82 */ /* 0x000ea20000000a00 */
[----:B---3--:R-:W-:-:S05]  /*7820*/  @P2 IMAD.WIDE R14, R9, 0x4, R14 ;  /* 0x00000004090e2825 */ /* 0x008fca00078e020e */
[----:B------:R4:W-:Y:S02]  /*7830*/  @P2 STG.E desc[UR12][R14.64], R31 ;  /* 0x0000001f0e002986 */ /* 0x0009e4000c10190c */
[----:B------:R-:W3:Y:S01]  /*7840*/  LDC.64 R44, c[0x0][0x398] ;  /* 0x0000e600ff2c7b82 */ /* 0x000ee20000000a00 */
[----:B0-----:R-:W-:-:S05]  /*7850*/  @P3 IMAD.WIDE R6, R13, 0x4, R6 ;  /* 0x000000040d063825 */ /* 0x001fca00078e0206 */
[----:B------:R4:W-:Y:S02]  /*7860*/  @P3 STG.E desc[UR12][R6.64], R32 ;  /* 0x0000002006003986 */ /* 0x0009e4000c10190c */
[----:B------:R-:W0:Y:S01]  /*7870*/  LDC.64 R40, c[0x0][0x390] ;  /* 0x0000e400ff287b82 */ /* 0x000e220000000a00 */
[----:B-1----:R-:W-:-:S05]  /*7880*/  @P3 IMAD.WIDE R48, R13, 0x4, R48 ;  /* 0x000000040d303825 */ /* 0x002fca00078e0230 */
[----:B------:R4:W-:Y:S02]  /*7890*/  @P3 STG.E desc[UR12][R48.64], R33 ;  /* 0x0000002130003986 */ /* 0x0009e4000c10190c */
[----:B------:R-:W1:Y:S01]  /*78a0*/  LDC.64 R24, c[0x0][0x398] ;  /* 0x0000e600ff187b82 */ /* 0x000e620000000a00 */
[----:B--2---:R-:W-:-:S05]  /*78b0*/  @P4 IMAD.WIDE R46, R39, 0x4, R46 ;  /* 0x00000004272e4825 */ /* 0x004fca00078e022e */
[----:B------:R4:W-:Y:S01]  /*78c0*/  @P4 STG.E desc[UR12][R46.64], R34 ;  /* 0x000000222e004986 */ /* 0x0009e2000c10190c */
[----:B---3--:R-:W-:-:S05]  /*78d0*/  @P4 IMAD.WIDE R44, R39, 0x4, R44 ;  /* 0x00000004272c4825 */ /* 0x008fca00078e022c */
[----:B------:R4:W-:Y:S01]  /*78e0*/  @P4 STG.E desc[UR12][R44.64], R35 ;  /* 0x000000232c004986 */ /* 0x0009e2000c10190c */
[----:B0-----:R-:W-:-:S05]  /*78f0*/  @!P1 IMAD.WIDE R40, R42, 0x4, R40 ;  /* 0x000000042a289825 */ /* 0x001fca00078e0228 */
[----:B------:R4:W-:Y:S01]  /*7900*/  @!P1 STG.E desc[UR12][R40.64], R36 ;  /* 0x0000002428009986 */ /* 0x0009e2000c10190c */
[----:B-1----:R-:W-:-:S05]  /*7910*/  @!P1 IMAD.WIDE R24, R42, 0x4, R24 ;  /* 0x000000042a189825 */ /* 0x002fca00078e0218 */
[----:B------:R4:W-:Y:S02]  /*7920*/  @!P1 STG.E desc[UR12][R24.64], R37 ;  /* 0x0000002518009986 */ /* 0x0009e4000c10190c */
.L_x_1346:
[----:B------:R-:W-:Y:S05]  /*7930*/  BSYNC.RECONVERGENT B0 ;  /* 0x0000000000007941 */ /* 0x000fea0003800200 */
.L_x_1344:
[----:B------:R-:W-:-:S13]  /*7940*/  ISETP.NE.AND P0, PT, R0, 0xff, PT ;  /* 0x000000ff0000780c */ /* 0x000fda0003f05270 */
[----:B------:R-:W-:Y:S05]  /*7950*/  @P0 EXIT ;  /* 0x000000000000094d */ /* 0x000fea0003800000 */
[----:B0---4-:R-:W0:Y:S01]  /*7960*/  LDC.64 R4, c[0x0][0x390] ;  /* 0x0000e400ff047b82 */ /* 0x011e220000000a00 */
[----:B------:R-:W-:-:S07]  /*7970*/  ISETP.NE.AND P0, PT, R38, 0x900, PT ;  /* 0x000009002600780c */ /* 0x000fce0003f05270 */
[----:B------:R-:W1:Y:S08]  /*7980*/  LDC.64 R6, c[0x0][0x398] ;  /* 0x0000e600ff067b82 */ /* 0x000e700000000a00 */
[----:B------:R-:W2:Y:S01]  /*7990*/  LDC.64 R8, c[0x0][0x3a0] ;  /* 0x0000e800ff087b82 */ /* 0x000ea20000000a00 */
[----:B0-----:R-:W-:-:S05]  /*79a0*/  @!P0 IMAD.WIDE R4, R21, 0x4, R4 ;  /* 0x0000000415048825 */ /* 0x001fca00078e0204 */
[----:B------:R-:W-:Y:S01]  /*79b0*/  @!P0 STG.E desc[UR12][R4.64], R3 ;  /* 0x0000000304008986 */ /* 0x000fe2000c10190c */
[----:B-1----:R-:W-:-:S04]  /*79c0*/  @!P0 IMAD.WIDE R6, R21, 0x4, R6 ;  /* 0x0000000415068825 */ /* 0x002fc800078e0206 */
[----:B------:R-:W-:Y:S01]  /*79d0*/  @!P0 VIADD R21, R21, 0x1 ;  /* 0x0000000115158836 */ /* 0x000fe20000000000 */
[----:B------:R-:W-:Y:S04]  /*79e0*/  @!P0 STG.E desc[UR12][R6.64], R23 ;  /* 0x0000001706008986 */ /* 0x000fe8000c10190c */
[----:B--2---:R-:W-:Y:S01]  /*79f0*/  STG.E desc[UR12][R8.64], R21 ;  /* 0x0000001508007986 */ /* 0x004fe2000c10190c */
[----:B------:R-:W-:Y:S05]  /*7a00*/  EXIT ;  /* 0x000000000000794d */ /* 0x000fea0003800000 */
.L_x_1343:
        /* <DEDUP_REMOVED lines=13> */
[----:B------:R-:W-:Y:S01]  /*7ae0*/  VIADD R9, R17, 0x20 ;  /* 0x0000002011097836 */ /* 0x000fe20000000000 */
[-C--:B------:R-:W-:Y:S01]  /*7af0*/  ISETP.GE.U32.AND P2, PT, R19, R38.reuse, PT ;  /* 0x000000261300720c */ /* 0x080fe20003f46070 */
[----:B------:R-:W-:Y:S01]  /*7b00*/  IMAD.SHL.U32 R19, R17, 0x4, RZ ;  /* 0x0000000411137824 */ /* 0x000fe200078e00ff */
[-C--:B------:R-:W-:Y:S01]  /*7b10*/  ISETP.GE.U32.AND P1, PT, R11, R38.reuse, PT ;  /* 0x000000260b00720c */ /* 0x080fe20003f26070 */
[----:B------:R-:W-:Y:S01]  /*7b20*/  VIADD R11, R17, 0xa0 ;  /* 0x000000a0110b7836 */ /* 0x000fe20000000000 */
[----:B------:R-:W-:Y:S01]  /*7b30*/  ISETP.GE.U32.AND P0, PT, R9, R38, PT ;  /* 0x000000260900720c */ /* 0x000fe20003f06070 */
[----:B------:R-:W-:Y:S01]  /*7b40*/  VIADD R21, R17, 0x80 ;  /* 0x0000008011157836 */ /* 0x000fe20000000000 */
[----:B------:R-:W-:-:S02]  /*7b50*/  IADD3 R10, P5, PT, R2, R19, RZ ;  /* 0x00000013020a7210 */ /* 0x000fc40007fbe0ff */
[-C--:B------:R-:W-:Y:S01]  /*7b60*/  ISETP.GE.U32.AND P4, PT, R11, R38.reuse, PT ;  /* 0x000000260b00720c */ /* 0x080fe20003f86070 */
[----:B------:R-:W-:Y:S01]  /*7b70*/  @!P6 IMAD.IADD R9, R4, 0x1, R17 ;  /* 0x000000010409e824 */ /* 0x000fe200078e0211 */
[----:B------:R-:W-:Y:S01]  /*7b80*/  ISETP.GE.U32.AND P3, PT, R21, R38, PT ;  /* 0x000000261500720c */ /* 0x000fe20003f66070 */
[----:B------:R-:W-:Y:S01]  /*7b90*/  IMAD.X R11, RZ, RZ, R3, P5 ;  /* 0x000000ffff0b7224 */ /* 0x000fe200028e0603 */
[----:B0-----:R-:W-:Y:S01]  /*7ba0*/  IADD3 R6, P5, PT, R19, R6, RZ ;  /* 0x0000000613067210 */ /* 0x001fe20007fbe0ff */
[----:B------:R-:W-:-:S04]  /*7bb0*/  @!P6 IMAD.WIDE.U32 R14, R9, 0x4, R14 ;  /* 0x00000004090ee825 */ /* 0x000fc800078e000e */
[----:B------:R-:W-:Y:S02]  /*7bc0*/  @!P6 IMAD.IADD R21, R4, 0x1, R17 ;  /* 0x000000010415e824 */ /* 0x000fe400078e0211 */
[----:B------:R-:W-:Y:S02]  /*7bd0*/  VIADD R23, R17, 0xe0 ;  /* 0x000000e011177836 */ /* 0x000fe40000000000 */
[----:B------:R-:W-:-:S04]  /*7be0*/  @!P6 IMAD.WIDE.U32 R12, R21, 0x4, R12 ;  /* 0x00000004150ce825 */ /* 0x000fc800078e000c */
[C---:B------:R-:W-:Y:S02]  /*7bf0*/  VIADD R21, R17.reuse, 0xc0 ;  /* 0x000000c011157836 */ /* 0x040fe40000000000 */
[----:B------:R-:W-:Y:S02]  /*7c00*/  IMAD.X R7, RZ, RZ, R7, P5 ;  /* 0x000000ffff077224 */ /* 0x000fe400028e0607 */
[----:B------:R-:W-:Y:S01]  /*7c10*/  VIADD R17, R17, 0x100 ;  /* 0x0000010011117836 */ /* 0x000fe20000000000 */
[----:B------:R-:W-:Y:S01]  /*7c20*/  ISETP.GE.U32.AND P5, PT, R23, R38, PT ;  /* 0x000000261700720c */ /* 0x000fe20003fa6070 */
[----:B------:R-:W-:Y:S02]  /*7c30*/  IMAD.MOV.U32 R34, RZ, RZ, RZ ;  /* 0x000000ffff227224 */ /* 0x000fe400078e00ff */
[----:B--2---:R-:W-:Y:S02]  /*7c40*/  IMAD.MOV.U32 R9, RZ, RZ, R8 ;  /* 0x000000ffff097224 */ /* 0x004fe400078e0008 */
[----:B------:R0:W2:Y:S02]  /*7c50*/  @!P6 LDG.E.CONSTANT R8, desc[UR12][R14.64] ;  /* 0x0000000c0e08e981 */ /* 0x0000a4000c1e9900 */
[----:B------:R-:W-:-:S02]  /*7c60*/  IMAD.MOV.U32 R4, RZ, RZ, R9 ;  /* 0x000000ffff047224 */ /* 0x000fc400078e0009 */
        /* <DEDUP_REMOVED lines=8> */
[--C-:B-1----:R-:W-:Y:S02]  /*7cf0*/  IMAD.MOV.U32 R12, RZ, RZ, R9.reuse ;  /* 0x000000ffff0c7224 */ /* 0x102fe400078e0009 */
        /* <DEDUP_REMOVED lines=23> */
[----:B------:R-:W5:Y:S01]  /*7e70*/  @!P0 LDG.E.CONSTANT R16, desc[UR12][R6.64+0x400] ;  /* 0x0004000c06108981 */ /* 0x000f62000c1e9900 */
[----:B------:R-:W-:-:S13]  /*7e80*/  ISETP.NE.AND P4, PT, R0, RZ, PT ;  /* 0x000000ff0000720c */ /* 0x000fda0003f85270 */
[----:B------:R1:W5:Y:S01]  /*7e90*/  @!P4 LDG.E.CONSTANT R34, desc[UR12][R2.64+-0x4] ;  /* 0xfffffc0c0222c981 */ /* 0x000362000c1e9900 */
[----:B------:R-:W0:Y:S01]  /*7ea0*/  S2R R42, SR_LANEID ;  /* 0x00000000002a7919 */ /* 0x000e220000000000 */
[----:B------:R-:W1:Y:S01]  /*7eb0*/  S2UR UR5, SR_CgaCtaId ;  /* 0x00000000000579c3 */ /* 0x000e620000008800 */
[----:B------:R-:W-:Y:S01]  /*7ec0*/  SHF.R.U32.HI R43, RZ, 0x5, R0 ;  /* 0x00000005ff2b7819 */ /* 0x000fe20000011600 */
[----:B------:R-:W-:Y:S02]  /*7ed0*/  UMOV UR4, 0x400 ;  /* 0x0000040000047882 */ /* 0x000fe40000000000 */
[----:B-1----:R-:W-:Y:S02]  /*7ee0*/  ULEA UR4, UR5, UR4, 0x18 ;  /* 0x0000000405047291 */ /* 0x002fe4000f8ec0ff */
[----:B0-----:R-:W-:-:S05]  /*7ef0*/  IMAD R10, R43, 0x120, R42 ;  /* 0x000001202b0a7824 */ /* 0x001fca00078e022a */
[----:B------:R-:W-:-:S05]  /*7f00*/  LEA R27, R10, UR4, 0x2 ;  /* 0x000000040a1b7c11 */ /* 0x000fca000f8e10ff */
[----:B------:R-:W-:Y:S01]  /*7f10*/  IMAD R26, R42, 0x20, R27 ;  /* 0x000000202a1a7824 */ /* 0x000fe200078e021b */
[C---:B------:R-:W-:Y:S02]  /*7f20*/  LEA R28, R0.reuse, UR4, 0x2 ;  /* 0x00000004001c7c11 */ /* 0x040fe4000f8e10ff */
[----:B------:R-:W-:Y:S01]  /*7f30*/  ISETP.NE.AND P0, PT, R0, RZ, PT ;  /* 0x000000ff0000720c */ /* 0x000fe20003f05270 */
        /* <DEDUP_REMOVED lines=30> */
[----:B------:R-:W3:Y:S04]  /*8120*/  LDS R3, [R26] ;  /* 0x000000001a037984 */ /* 0x000ee80000000800 */
[----:B------:R-:W4:Y:S04]  /*8130*/  LDS R5, [R26+0x4] ;  /* 0x000004001a057984 */ /* 0x000f280000000800 */
[----:B------:R-:W5:Y:S04]  /*8140*/  LDS R7, [R26+0x8] ;  /* 0x000008001a077984 */ /* 0x000f680000000800 */
[----:B------:R-:W5:Y:S04]  /*8150*/  LDS R9, [R26+0xc] ;  /* 0x00000c001a097984 */ /* 0x000f680000000800 */
        /* <DEDUP_REMOVED lines=8> */
[----:B------:R-:W-:Y:S01]  /*81e0*/  IMAD R17, R0, 0x9, RZ ;  /* 0x0000000900117824 */ /* 0x000fe200078e02ff */
[----:B-1----:R-:W-:-:S03]  /*81f0*/  ISETP.NE.AND P2, PT, R2, R4, PT ;  /* 0x000000040200720c */ /* 0x002fc60003f45270 */
[----:B--2---:R-:W-:-:S05]  /*8200*/  VIADD R19, R17, 0x1 ;  /* 0x0000000111137836 */ /* 0x004fca0000000000 */
[----:B------:R-:W-:Y:S01]  /*8210*/  ISETP.EQ.OR P2, PT, R19, R38, P2 ;  /* 0x000000261300720c */ /* 0x000fe20001742670 */
[----:B------:R-:W0:Y:S03]  /*8220*/  @P0 LDS R34, [R28+0x478] ;  /* 0x000478001c220984 */ /* 0x000e260000000800 */
[----:B---3--:R-:W-:Y:S01]  /*8230*/  SEL R18, R3, RZ, !P2 ;  /* 0x000000ff03127207 */ /* 0x008fe20005000000 */
[----:B------:R-:W-:Y:S01]  /*8240*/  VIADD R19, R17, 0x2 ;  /* 0x0000000211137836 */ /* 0x000fe20000000000 */
[----:B------:R-:W-:-:S03]  /*8250*/  ISETP.NE.AND P1, PT, R4, R6, PT ;  /* 0x000000060400720c */ /* 0x000fc60003f25270 */
[----:B----4-:R-:W-:Y:S01]  /*8260*/  IMAD.IADD R18, R5, 0x1, R18 ;  /* 0x0000000105127824 */ /* 0x010fe200078e0212 */
[----:B------:R-:W-:Y:S01]  /*8270*/  ISETP.EQ.OR P1, PT, R19, R38, P1 ;  /* 0x000000261300720c */ /* 0x000fe20000f22670 */
[----:B------:R-:W-:Y:S01]  /*8280*/  VIADD R19, R17, 0x3 ;  /* 0x0000000311137836 */ /* 0x000fe20000000000 */
[----:B------:R-:W-:Y:S02]  /*8290*/  ISETP.NE.AND P6, PT, R6, R8, PT ;  /* 0x000000080600720c */ /* 0x000fe40003fc5270 */
[----:B------:R-:W-:Y:S02]  /*82a0*/  SEL R18, R18, RZ, !P1 ;  /* 0x000000ff12127207 */ /* 0x000fe40004800000 */
[----:B------:R-:W-:-:S03]  /*82b0*/  ISETP.EQ.OR P6, PT, R19, R38, P6 ;  /* 0x000000261300720c */ /* 0x000fc600037c2670 */
[----:B-----5:R-:W-:Y:S01]  /*82c0*/  IMAD.IADD R18, R7, 0x1, R18 ;  /* 0x0000000107127824 */ /* 0x020fe200078e0212 */
        /* <DEDUP_REMOVED lines=8> */
[----:B0-----:R-:W-:-:S04]  /*8350*/  ISETP.NE.AND P0, PT, R34, R2, PT ;  /* 0x000000022200720c */ /* 0x001fc80003f05270 */
[-C--:B------:R-:W-:Y:S01]  /*8360*/  ISETP.EQ.OR P0, PT, R17, R38.reuse, P0 ;  /* 0x000000261100720c */ /* 0x080fe20000702670 */
[----:B------:R-:W-:Y:S01]  /*8370*/  IMAD.IADD R18, R11, 0x1, R18 ;  /* 0x000000010b127824 */ /* 0x000fe200078e0212 */
[----:B------:R-:W-:Y:S02]  /*8380*/  ISETP.EQ.OR P3, PT, R19, R38, P3 ;  /* 0x000000261300720c */ /* 0x000fe40001f62670 */
[----:B------:R-:W-:Y:S01]  /*8390*/  SEL R20, RZ, 0x1, !P0 ;  /* 0x00000001ff147807 */ /* 0x000fe20004000000 */
[----:B------:R-:W-:Y:S01]  /*83a0*/  IMAD.MOV.U32 R21, RZ, RZ, 0x2 ;  /* 0x00000002ff157424 */ /* 0x000fe200078e00ff */
[----:B------:R-:W-:Y:S01]  /*83b0*/  SEL R18, R18, RZ, !P3 ;  /* 0x000000ff12127207 */ /* 0x000fe20005800000 */
[----:B------:R-:W-:-:S06]  /*83c0*/  VIADD R19, R17, 0x6 ;  /* 0x0000000611137836 */ /* 0x000fcc0000000000 */
[----:B------:R-:W-:Y:S01]  /*83d0*/  @!P0 IMAD.MOV R21, RZ, RZ, 0x1 ;  /* 0x00000001ff158424 */ /* 0x000fe200078e02ff */
[----:B------:R-:W-:Y:S01]  /*83e0*/  ISETP.NE.AND P0, PT, R12, R14, PT ;  /* 0x0000000e0c00720c */ /* 0x000fe20003f05270 */
[----:B------:R-:W-:Y:S02]  /*83f0*/  @!P2 IMAD.MOV R21, RZ, RZ, R20 ;  /* 0x000000ffff15a224 */ /* 0x000fe400078e0214 */
[----:B------:R-:W-:Y:S01]  /*8400*/  IMAD.IADD R18, R13, 0x1, R18 ;  /* 0x000000010d127824 */ /* 0x000fe200078e0212 */
[----:B------:R-:W-:Y:S01]  /*8410*/  ISETP.EQ.OR P0, PT, R19, R38, P0 ;  /* 0x000000261300720c */ /* 0x000fe20000702670 */
[----:B------:R-:W-:Y:S02]  /*8420*/  VIADD R20, R21, 0x1 ;  /* 0x0000000115147836 */ /* 0x000fe40000000000 */
[----:B------:R-:W-:Y:S01]  /*8430*/  @!P1 IMAD.MOV R20, RZ, RZ, R21 ;  /* 0x000000ffff149224 */ /* 0x000fe200078e0215 */
[----:B------:R-:W-:Y:S01]  /*8440*/  SEL R18, R18, RZ, !P0 ;  /* 0x000000ff12127207 */ /* 0x000fe20004000000 */
[----:B------:R-:W-:-:S02]  /*8450*/  VIADD R19, R17, 0x7 ;  /* 0x0000000711137836 */ /* 0x000fc40000000000 */
[----:B------:R-:W-:Y:S02]  /*8460*/  VIADD R21, R20, 0x1 ;  /* 0x0000000114157836 */ /* 0x000fe40000000000 */
[----:B------:R-:W-:Y:S01]  /*8470*/  @!P6 IMAD.MOV R21, RZ, RZ, R20 ;  /* 0x000000ffff15e224 */ /* 0x000fe200078e0214 */
[----:B------:R-:W-:Y:S01]  /*8480*/  ISETP.NE.AND P6, PT, R14, R32, PT ;  /* 0x000000200e00720c */ /* 0x000fe20003fc5270 */
[----:B------:R-:W-:-:S03]  /*8490*/  IMAD.IADD R18, R15, 0x1, R18 ;  /* 0x000000010f127824 */ /* 0x000fc600078e0212 */
[----:B------:R-:W-:Y:S01]  /*84a0*/  ISETP.EQ.OR P6, PT, R19, R38, P6 ;  /* 0x000000261300720c */ /* 0x000fe200037c2670 */
[----:B------:R-:W-:Y:S02]  /*84b0*/  VIADD R20, R21, 0x1 ;  /* 0x0000000115147836 */ /* 0x000fe40000000000 */
[----:B------:R-:W-:Y:S01]  /*84c0*/  @!P5 IMAD.MOV R20, RZ, RZ, R21 ;  /* 0x000000ffff14d224 */ /* 0x000fe200078e0215 */
[----:B------:R-:W-:Y:S01]  /*84d0*/  SEL R18, R18, RZ, !P6 ;  /* 0x000000ff12127207 */ /* 0x000fe20007000000 */
[----:B------:R-:W-:Y:S01]  /*84e0*/  VIADD R17, R17, 0x8 ;  /* 0x0000000811117836 */ /* 0x000fe20000000000 */
[----:B------:R-:W-:-:S03]  /*84f0*/  ISETP.NE.AND P5, PT, R32, R37, PT ;  /* 0x000000252000720c */ /* 0x000fc60003fa5270 */
[----:B------:R-:W-:Y:S01]  /*8500*/  IMAD.IADD R18, R33, 0x1, R18 ;  /* 0x0000000121127824 */ /* 0x000fe200078e0212 */
[----:B------:R-:W-:Y:S01]  /*8510*/  ISETP.EQ.OR P5, PT, R17, R38, P5 ;  /* 0x000000261100720c */ /* 0x000fe20002fa2670 */
[----:B------:R-:W-:-:S03]  /*8520*/  VIADD R19, R20, 0x1 ;  /* 0x0000000114137836 */ /* 0x000fc60000000000 */
[----:B------:R-:W-:Y:S01]  /*8530*/  SEL R17, R18, RZ, !P5 ;  /* 0x000000ff12117207 */ /* 0x000fe20006800000 */
[----:B------:R-:W-:-:S04]  /*8540*/  @!P3 IMAD.MOV R19, RZ, RZ, R20 ;  /* 0x000000ffff13b224 */ /* 0x000fc800078e0214 */
[----:B------:R-:W-:Y:S02]  /*8550*/  IMAD.IADD R17, R16, 0x1, R17 ;  /* 0x0000000110117824 */ /* 0x000fe400078e0211 */
[----:B------:R-:W-:Y:S02]  /*8560*/  VIADD R18, R19, 0x1 ;  /* 0x0000000113127836 */ /* 0x000fe40000000000 */
[----:B------:R-:W-:Y:S02]  /*8570*/  @!P0 IMAD.MOV R18, RZ, RZ, R19 ;  /* 0x000000ffff128224 */ /* 0x000fe400078e0213 */
[----:B------:R-:W0:Y:S02]  /*8580*/  SHFL.UP PT, R19, R17, 0x1, RZ ;  /* 0x0420000011137989 */ /* 0x000e2400000e00ff */
[----:B------:R-:W-:Y:S02]  /*8590*/  VIADD R36, R18, 0x1 ;  /* 0x0000000112247836 */ /* 0x000fe40000000000 */
[----:B------:R-:W-:-:S04]  /*85a0*/  @!P6 IMAD.MOV R36, RZ, RZ, R18 ;  /* 0x000000ffff24e224 */ /* 0x000fc800078e0212 */
[----:B------:R-:W-:Y:S02]  /*85b0*/  VIADD R16, R36, 0x1 ;  /* 0x0000000124107836 */ /* 0x000fe40000000000 */
[----:B------:R-:W-:-:S05]  /*85c0*/  @!P5 IMAD.MOV R16, RZ, RZ, R36 ;  /* 0x000000ffff10d224 */ /* 0x000fca00078e0224 */
[----:B------:R-:W1:Y:S01]  /*85d0*/  SHFL.UP PT, R18, R16, 0x1, RZ ;  /* 0x0420000010127989 */ /* 0x000e6200000e00ff */
[----:B------:R-:W-:Y:S02]  /*85e0*/  ISETP.NE.AND P3, PT, R16, RZ, PT ;  /* 0x000000ff1000720c */ /* 0x000fe40003f65270 */
[----:B------:R-:W-:Y:S02]  /*85f0*/  ISETP.GE.AND P5, PT, R42, 0x1, PT ;  /* 0x000000012a00780c */ /* 0x000fe40003fa6270 */
[----:B0-----:R-:W-:-:S04]  /*8600*/  SEL R19, R19, RZ, !P3 ;  /* 0x000000ff13137207 */ /* 0x001fc80005800000 */
[----:B------:R-:W-:-:S05]  /*8610*/  SEL R20, R19, RZ, P5 ;  /* 0x000000ff13147207 */ /* 0x000fca0002800000 */
[----:B------:R-:W-:-:S05]  /*8620*/  IMAD.IADD R20, R17, 0x1, R20 ;  /* 0x0000000111147824 */ /* 0x000fca00078e0214 */
[----:B------:R-:W0:Y:S01]  /*8630*/  SHFL.UP PT, R19, R20, 0x2, RZ ;  /* 0x0440000014137989 */ /* 0x000e2200000e00ff */
[----:B-1----:R-:W-:-:S05]  /*8640*/  SEL R17, R18, RZ, P5 ;  /* 0x000000ff12117207 */ /* 0x002fca0002800000 */
[----:B------:R-:W-:-:S05]  /*8650*/  IMAD.IADD R17, R17, 0x1, R16 ;  /* 0x0000000111117824 */ /* 0x000fca00078e0210 */
[----:B------:R-:W1:Y:S01]  /*8660*/  SHFL.UP PT, R18, R17, 0x2, RZ ;  /* 0x0440000011127989 */ /* 0x000e6200000e00ff */
[----:B------:R-:W-:Y:S02]  /*8670*/  ISETP.NE.AND P3, PT, R17, RZ, PT ;  /* 0x000000ff1100720c */ /* 0x000fe40003f65270 */
[----:B------:R-:W-:Y:S02]  /*8680*/  ISETP.GE.AND P5, PT, R42, 0x2, PT ;  /* 0x000000022a00780c */ /* 0x000fe40003fa6270 */
[----:B0-----:R-:W-:-:S04]  /*8690*/  SEL R19, R19, RZ, !P3 ;  /* 0x000000ff13137207 */ /* 0x001fc80005800000 */
[----:B------:R-:W-:-:S05]  /*86a0*/  SEL R19, R19, RZ, P5 ;  /* 0x000000ff13137207 */ /* 0x000fca0002800000 */
[----:B------:R-:W-:Y:S01]  /*86b0*/  IMAD.IADD R19, R20, 0x1, R19 ;  /* 0x0000000114137824 */ /* 0x000fe200078e0213 */
[----:B-1----:R-:W-:-:S04]  /*86c0*/  SEL R18, R18, RZ, P5 ;  /* 0x000000ff12127207 */ /* 0x002fc80002800000 */
[----:B------:R-:W0:Y:S01]  /*86d0*/  SHFL.UP PT, R21, R19, 0x4, RZ ;  /* 0x0480000013157989 */ /* 0x000e2200000e00ff */
[----:B------:R-:W-:-:S05]  /*86e0*/  IMAD.IADD R18, R17, 0x1, R18 ;  /* 0x0000000111127824 */ /* 0x000fca00078e0212 */
[----:B------:R-:W1:Y:S01]  /*86f0*/  SHFL.UP PT, R16, R18, 0x4, RZ ;  /* 0x0480000012107989 */ /* 0x000e6200000e00ff */
[----:B------:R-:W-:Y:S02]  /*8700*/  ISETP.NE.AND P3, PT, R18, RZ, PT ;  /* 0x000000ff1200720c */ /* 0x000fe40003f65270 */
[----:B------:R-:W-:Y:S02]  /*8710*/  ISETP.GE.AND P5, PT, R42, 0x4, PT ;  /* 0x000000042a00780c */ /* 0x000fe40003fa6270 */
[----:B0-----:R-:W-:-:S04]  /*8720*/  SEL R21, R21, RZ, !P3 ;  /* 0x000000ff15157207 */ /* 0x001fc80005800000 */
[----:B------:R-:W-:Y:S02]  /*8730*/  SEL R20, R21, RZ, P5 ;  /* 0x000000ff15147207 */ /* 0x000fe40002800000 */
[----:B-1----:R-:W-:-:S03]  /*8740*/  SEL R17, R16, RZ, P5 ;  /* 0x000000ff10117207 */ /* 0x002fc60002800000 */
[----:B------:R-:W-:Y:S02]  /*8750*/  IMAD.IADD R20, R19, 0x1, R20 ;  /* 0x0000000113147824 */ /* 0x000fe400078e0214 */
[----:B------:R-:W-:-:S03]  /*8760*/  IMAD.IADD R17, R18, 0x1, R17 ;  /* 0x0000000112117824 */ /* 0x000fc600078e0211 */
[----:B------:R-:W0:Y:S04]  /*8770*/  SHFL.UP PT, R21, R20, 0x8, RZ ;  /* 0x0500000014157989 */ /* 0x000e2800000e00ff */
        /* <DEDUP_REMOVED lines=10> */
[----:B------:R-:W-:Y:S02]  /*8820*/  ISETP.NE.AND P6, PT, R42, 0x1f, PT ;  /* 0x0000001f2a00780c */ /* 0x000fe40003fc5270 */
[----:B------:R-:W-:Y:S02]  /*8830*/  ISETP.NE.AND P3, PT, R16, RZ, PT ;  /* 0x000000ff1000720c */ /* 0x000fe40003f65270 */
[----:B------:R-:W-:Y:S02]  /*8840*/  ISETP.GE.AND P5, PT, R42, 0x10, PT ;  /* 0x000000102a00780c */ /* 0x000fe40003fa6270 */
[----:B0-----:R-:W-:-:S02]  /*8850*/  SEL R19, R19, RZ, !P3 ;  /* 0x000000ff13137207 */ /* 0x001fc40005800000 */
[----:B-1----:R-:W-:Y:S02]  /*8860*/  SEL R17, R18, RZ, P5 ;  /* 0x000000ff12117207 */ /* 0x002fe40002800000 */
[----:B------:R-:W-:-:S03]  /*8870*/  SEL R18, R19, RZ, P5 ;  /* 0x000000ff13127207 */ /* 0x000fc60002800000 */
[----:B------:R-:W-:Y:S01]  /*8880*/  @!P6 LEA R29, R43, UR4, 0x3 ;  /* 0x000000042b1dec11 */ /* 0x000fe2000f8e18ff */
[----:B------:R-:W-:Y:S02]  /*8890*/  IMAD.IADD R40, R16, 0x1, R17 ;  /* 0x0000000110287824 */ /* 0x000fe400078e0211 */
[----:B------:R-:W-:-:S05]  /*88a0*/  IMAD.IADD R41, R21, 0x1, R18 ;  /* 0x0000000115297824 */ /* 0x000fca00078e0212 */
[----:B------:R-:W-:Y:S01]  /*88b0*/  @!P6 STS.64 [R29], R40 ;  /* 0x000000281d00e388 */ /* 0x000fe20000000a00 */
[----:B------:R-:W-:Y:S06]  /*88c0*/  BAR.SYNC.DEFER_BLOCKING 0x0 ;  /* 0x0000000000007b1d */ /* 0x000fec0000010000 */
[----:B------:R-:W0:Y:S04]  /*88d0*/  LDS.128 R16, [UR4] ;  /* 0x00000004ff107984 */ /* 0x000e280008000c00 */
[----:B------:R-:W1:Y:S04]  /*88e0*/  LDS.128 R20, [UR4+0x10] ;  /* 0x00001004ff147984 */ /* 0x000e680008000c00 */
[----:B------:R-:W2:Y:S01]  /*88f0*/  LDS.128 R24, [UR4+0x20] ;  /* 0x00002004ff187984 */ /* 0x000ea20008000c00 */
[----:B------:R-:W-:-:S02]  /*8900*/  ISETP.NE.AND P5, PT, R43, 0x2, PT ;  /* 0x000000022b00780c */ /* 0x000fc40003fa5270 */
[----:B0-----:R-:W-:-:S04]  /*8910*/  ISETP.NE.AND P3, PT, R18, RZ, PT ;  /* 0x000000ff1200720c */ /* 0x001fc80003f65270 */
[----:B------:R-:W-:Y:S02]  /*8920*/  SEL R28, R17, RZ, !P3 ;  /* 0x000000ff111c7207 */ /* 0x000fe40005800000 */
[----:B-1----:R-:W-:-:S03]  /*8930*/  ISETP.NE.AND P3, PT, R20, RZ, PT ;  /* 0x000000ff1400720c */ /* 0x002fc60003f65270 */
[----:B------:R-:W-:Y:S02]  /*8940*/  IMAD.IADD R28, R19, 0x1, R28 ;  /* 0x00000001131c7824 */ /* 0x000fe400078e021c */
[----:B------:R-:W-:-:S03]  /*8950*/  IMAD.IADD R19, R16, 0x1, R18 ;  /* 0x0000000110137824 */ /* 0x000fc600078e0212 */
[C---:B------:R-:W-:Y:S02]  /*8960*/  SEL R17, R28.reuse, R17, !P5 ;  /* 0x000000111c117207 */ /* 0x040fe40006800000 */
[----:B------:R-:W-:Y:S02]  /*8970*/  SEL R18, R28, RZ, !P3 ;  /* 0x000000ff1c127207 */ /* 0x000fe40005800000 */
[----:B------:R-:W0:Y:S01]  /*8980*/  LDS.128 R28, [UR4+0x30] ;  /* 0x00003004ff1c7984 */ /* 0x000e220008000c00 */
[----:B------:R-:W-:Y:S02]  /*8990*/  SEL R16, R19, R16, !P5 ;  /* 0x0000001013107207 */ /* 0x000fe40006800000 */
[----:B------:R-:W-:Y:S01]  /*89a0*/  IMAD.IADD R18, R21, 0x1, R18 ;  /* 0x0000000115127824 */ /* 0x000fe200078e0212 */
[----:B------:R-:W-:Y:S01]  /*89b0*/  ISETP.NE.AND P5, PT, R22, RZ, PT ;  /* 0x000000ff1600720c */ /* 0x000fe20003fa5270 */
[----:B------:R-:W-:-:S03]  /*89c0*/  IMAD.IADD R19, R19, 0x1, R20 ;  /* 0x0000000113137824 */ /* 0x000fc600078e0214 */
[----:B------:R-:W-:Y:S02]  /*89d0*/  SEL R20, R18, RZ, !P5 ;  /* 0x000000ff12147207 */ /* 0x000fe40006800000 */
[----:B------:R-:W-:Y:S02]  /*89e0*/  ISETP.NE.AND P3, PT, R43, 0x3, PT ;  /* 0x000000032b00780c */ /* 0x000fe40003f65270 */
[----:B--2---:R-:W-:Y:S01]  /*89f0*/  ISETP.NE.AND P6, PT, R24, RZ, PT ;  /* 0x000000ff1800720c */ /* 0x004fe20003fc5270 */
[----:B------:R-:W-:Y:S01]  /*8a00*/  IMAD.IADD R20, R23, 0x1, R20 ;  /* 0x0000000117147824 */ /* 0x000fe200078e0214 */
[----:B------:R-:W-:-:S04]  /*8a10*/  SEL R17, R18, R17, !P3 ;  /* 0x0000001112117207 */ /* 0x000fc80005800000 */
[----:B------:R-:W-:Y:S02]  /*8a20*/  SEL R18, R20, RZ, !P6 ;  /* 0x000000ff14127207 */ /* 0x000fe40007000000 */
[----:B------:R-:W-:Y:S01]  /*8a30*/  SEL R16, R19, R16, !P3 ;  /* 0x0000001013107207 */ /* 0x000fe20005800000 */
[----:B------:R-:W-:Y:S01]  /*8a40*/  IMAD.IADD R19, R22, 0x1, R19 ;  /* 0x0000000116137824 */ /* 0x000fe200078e0213 */
[----:B------:R-:W-:Y:S01]  /*8a50*/  ISETP.NE.AND P5, PT, R43, 0x4, PT ;  /* 0x000000042b00780c */ /* 0x000fe20003fa5270 */
[----:B------:R-:W-:Y:S01]  /*8a60*/  IMAD.IADD R18, R25, 0x1, R18 ;  /* 0x0000000119127824 */ /* 0x000fe200078e0212 */
[----:B------:R-:W-:Y:S02]  /*8a70*/  ISETP.NE.AND P3, PT, R26, RZ, PT ;  /* 0x000000ff1a00720c */ /* 0x000fe40003f65270 */
[C---:B------:R-:W-:Y:S01]  /*8a80*/  SEL R16, R19.reuse, R16, !P5 ;  /* 0x0000001013107207 */ /* 0x040fe20006800000 */
[----:B------:R-:W-:Y:S01]  /*8a90*/  IMAD.IADD R19, R19, 0x1, R24 ;  /* 0x0000000113137824 */ /* 0x000fe200078e0218 */
[----:B------:R-:W-:Y:S01]  /*8aa0*/  SEL R17, R20, R17, !P5 ;  /* 0x0000001114117207 */ /* 0x000fe20006800000 */
[----:B------:R-:W1:Y:S01]  /*8ab0*/  SHFL.UP PT, R25, R40, 0x1, RZ ;  /* 0x0420000028197989 */ /* 0x000e6200000e00ff */
[----:B------:R-:W-:-:S02]  /*8ac0*/  SEL R20, R18, RZ, !P3 ;  /* 0x000000ff12147207 */ /* 0x000fc40005800000 */
[----:B------:R-:W-:-:S03]  /*8ad0*/  ISETP.NE.AND P6, PT, R43, 0x5, PT ;  /* 0x000000052b00780c */ /* 0x000fc60003fc5270 */
[----:B------:R-:W-:Y:S01]  /*8ae0*/  IMAD.IADD R20, R27, 0x1, R20 ;  /* 0x000000011b147824 */ /* 0x000fe200078e0214 */
[----:B------:R-:W-:Y:S02]  /*8af0*/  SEL R16, R19, R16, !P6 ;  /* 0x0000001013107207 */ /* 0x000fe40007000000 */
[----:B------:R-:W-:Y:S02]  /*8b00*/  SEL R17, R18, R17, !P6 ;  /* 0x0000001112117207 */ /* 0x000fe40007000000 */
[----:B------:R-:W-:Y:S02]  /*8b10*/  ISETP.NE.AND P6, PT, R43, 0x6, PT ;  /* 0x000000062b00780c */ /* 0x000fe40003fc5270 */
[----:B0-----:R-:W-:Y:S01]  /*8b20*/  ISETP.NE.AND P5, PT, R28, RZ, PT ;  /* 0x000000ff1c00720c */ /* 0x001fe20003fa5270 */
[----:B------:R-:W-:Y:S01]  /*8b30*/  IMAD.IADD R19, R26, 0x1, R19 ;  /* 0x000000011a137824 */ /* 0x000fe200078e0213 */
[C---:B------:R-:W-:Y:S01]  /*8b40*/  SEL R17, R20.reuse, R17, !P6 ;  /* 0x0000001114117207 */ /* 0x040fe20007000000 */
[----:B------:R-:W0:Y:S01]  /*8b50*/  SHFL.UP PT, R35, R41, 0x1, RZ ;  /* 0x0420000029237989 */ /* 0x000e2200000e00ff */
[----:B------:R-:W-:-:S02]  /*8b60*/  SEL R20, R20, RZ, !P5 ;  /* 0x000000ff14147207 */ /* 0x000fc40006800000 */
[----:B------:R-:W-:Y:S02]  /*8b70*/  ISETP.GE.U32.AND P3, PT, R0, 0x20, PT ;  /* 0x000000200000780c */ /* 0x000fe40003f66070 */
[C---:B------:R-:W-:Y:S01]  /*8b80*/  SEL R16, R19.reuse, R16, !P6 ;  /* 0x0000001013107207 */ /* 0x040fe20007000000 */
[----:B------:R-:W-:Y:S01]  /*8b90*/  IMAD.IADD R19, R19, 0x1, R28 ;  /* 0x0000000113137824 */ /* 0x000fe200078e021c */
[----:B------:R-:W-:Y:S01]  /*8ba0*/  ISETP.NE.AND P5, PT, R43, 0x7, PT ;  /* 0x000000072b00780c */ /* 0x000fe20003fa5270 */
[----:B------:R-:W-:Y:S01]  /*8bb0*/  IMAD.IADD R20, R29, 0x1, R20 ;  /* 0x000000011d147824 */ /* 0x000fe200078e0214 */
[----:B------:R-:W-:Y:S02]  /*8bc0*/  ISETP.NE.AND P6, PT, R30, RZ, PT ;  /* 0x000000ff1e00720c */ /* 0x000fe40003fc5270 */
[----:B------:R-:W-:Y:S02]  /*8bd0*/  SEL R16, R19, R16, !P5 ;  /* 0x0000001013107207 */ /* 0x000fe40006800000 */
[----:B------:R-:W-:-:S02]  /*8be0*/  SEL R17, R20, R17, !P5 ;  /* 0x0000001114117207 */ /* 0x000fc40006800000 */
[----:B------:R-:W-:Y:S02]  /*8bf0*/  ISETP.NE.AND P5, PT, R42, RZ, P3 ;  /* 0x000000ff2a00720c */ /* 0x000fe40001fa5270 */
[----:B------:R-:W-:Y:S02]  /*8c00*/  SEL R20, R20, RZ, !P6 ;  /* 0x000000ff14147207 */ /* 0x000fe40007000000 */
[----:B-1----:R-:W-:-:S04]  /*8c10*/  @P3 ISETP.NE.AND P6, PT, R25, RZ, PT ;  /* 0x000000ff1900320c */ /* 0x002fc80003fc5270 */
[----:B------:R-:W-:Y:S02]  /*8c20*/  @P3 SEL R18, R17, RZ, !P6 ;  /* 0x000000ff11123207 */ /* 0x000fe40007000000 */
[----:B------:R-:W-:-:S03]  /*8c30*/  @P3 ISETP.NE.AND P6, PT, R42, RZ, PT ;  /* 0x000000ff2a00320c */ /* 0x000fc60003fc5270 */
[----:B0-----:R-:W-:Y:S01]  /*8c40*/  @P5 IMAD.IADD R17, R35, 0x1, R18 ;  /* 0x0000000123115824 */ /* 0x001fe200078e0212 */
[----:B------:R-:W-:Y:S01]  /*8c50*/  @P3 SEL R21, R25, RZ, P6 ;  /* 0x000000ff19153207 */ /* 0x000fe20003000000 */
[----:B------:R-:W-:Y:S02]  /*8c60*/  IMAD.IADD R30, R30, 0x1, R19 ;  /* 0x000000011e1e7824 */ /* 0x000fe400078e0213 */
[----:B------:R-:W-:Y:S02]  /*8c70*/  IMAD.IADD R31, R31, 0x1, R20 ;  /* 0x000000011f1f7824 */ /* 0x000fe400078e0214 */
[----:B------:R-:W-:Y:S02]  /*8c80*/  @P3 IMAD.IADD R25, R16, 0x1, R21 ;  /* 0x0000000110193824 */ /* 0x000fe400078e0215 */
[----:B------:R-:W-:Y:S01]  /*8c90*/  @P3 IMAD.MOV.U32 R35, RZ, RZ, R17 ;  /* 0x000000ffff233224 */ /* 0x000fe200078e0011 */
[----:B------:R-:W-:Y:S06]  /*8ca0*/  @P3 BRA `(.L_x_1355) ;  /* 0x0000000c00143947 */ /* 0x000fec0003800000 */
[----:B------:R-:W0:Y:S01]  /*8cb0*/  LDC.64 R28, c[0x0][0x3a8] ;  /* 0x0000ea00ff1c7b82 */ /* 0x000e220000000a00 */
[----:B------:R-:W1:Y:S01]  /*8cc0*/  LDCU UR5, c[0x0][0x370] ;  /* 0x00006e00ff0577ac */ /* 0x000e620008000800 */
        /* <DEDUP_REMOVED lines=12> */
.L_x_1356:
[----:B------:R-:W-:Y:S05]  /*8d90*/  NANOSLEEP 0x1c2 ;  /* 0x000001c20000795d */ /* 0x000fea0003800000 */
[----:B------:R-:W-:Y:S01]  /*8da0*/  NOP ;  /* 0x0000000000007918 */ /* 0x000fe20000000000 */
.L_x_1357:
[----:B--2---:R-:W-:-:S03]  /*8db0*/  IMAD.WIDE.U32 R16, R0, 0x10, RZ ;  /* 0x0000001000107825 */ /* 0x004fc600078e00ff */
[----:B------:R-:W-:Y:S02]  /*8dc0*/  LOP3.LUT R23, R16, 0xfffffff0, RZ, 0x3c, !PT ;  /* 0xfffffff010177812 */ /* 0x000fe400078e3cff */
[----:B------:R-:W-:Y:S02]  /*8dd0*/  LOP3.LUT R17, RZ, R17, RZ, 0x33, !PT ;  /* 0x00000011ff117212 */ /* 0x000fe400078e33ff */
[----:B------:R-:W-:-:S05]  /*8de0*/  IADD3 R22, P3, PT, R28, R23, RZ ;  /* 0x000000171c167210 */ /* 0x000fca0007f7e0ff */
[----:B------:R-:W-:-:S08]  /*8df0*/  IMAD.X R23, R29, 0x1, R17, P3 ;  /* 0x000000011d177824 */ /* 0x000fd000018e0611 */
.L_x_1359:
[----:B------:R-:W2:Y:S01]  /*8e00*/  LD.E.128.STRONG.GPU R16, desc[UR12][R22.64+0x200] ;  /* 0x0002000c16107980 */ /* 0x000ea2000c10fd00 */
[----:B------:R-:W-:Y:S05]  /*8e10*/  YIELD ;  /* 0x0000000000007946 */ /* 0x000fea0003800000 */
[----:B------:R-:W-:Y:S01]  /*8e20*/  UMOV UR5, 0xffffffff ;  /* 0xffffffff00057882 */ /* 0x000fe20000000000 */
[----:B--2---:R-:W-:-:S04]  /*8e30*/  ISETP.NE.U32.AND P3, PT, R18, 0x63, PT ;  /* 0x000000631200780c */ /* 0x004fc80003f65070 */
[----:B------:R-:W-:Y:S01]  /*8e40*/  ISETP.NE.AND.EX P3, PT, R19, RZ, PT, P3 ;  /* 0x000000ff1300720c */ /* 0x000fe20003f65330 */
[----:B------:R-:W-:-:S12]  /*8e50*/  BRA.DIV UR5, `(.L_x_1358) ;  /* 0x0000002e05f47947 */ /* 0x000fd8000b800000 */
[----:B------:R-:W-:-:S13]  /*8e60*/  VOTE.ANY P3, !P3 ;  /* 0x0000000000ff7806 */ /* 0x000fda0005860100 */
.L_x_1415:
[----:B------:R-:W-:Y:S05]  /*8e70*/  @P3 BRA `(.L_x_1359) ;  /* 0xfffffffc00e03947 */ /* 0x000fea000383ffff */
[----:B------:R-:W-:Y:S01]  /*8e80*/  UMOV UR5, 0xffffffff ;  /* 0xffffffff00057882 */ /* 0x000fe20000000000 */
[----:B------:R-:W-:-:S04]  /*8e90*/  ISETP.NE.U32.AND P5, PT, R18, 0x65, PT ;  /* 0x000000651200780c */ /* 0x000fc80003fa5070 */
[----:B------:R-:W-:Y:S01]  /*8ea0*/  ISETP.NE.AND.EX P5, PT, R19, RZ, PT, P5 ;  /* 0x000000ff1300720c */ /* 0x000fe20003fa5350 */
[----:B------:R-:W-:-:S12]  /*8eb0*/  BRA.DIV UR5, `(.L_x_1360) ;  /* 0x0000002e05fc7947 */ /* 0x000fd8000b800000 */
[----:B------:R-:W0:Y:S01]  /*8ec0*/  S2R R27, SR_GEMASK ;  /* 0x00000000001b7919 */ /* 0x000e220000003c00 */
[----:B------:R-:W-:Y:S02]  /*8ed0*/  VOTE.ANY R21, PT, !P5 ;  /* 0x0000000000157806 */ /* 0x000fe400068e0100 */
[----:B------:R-:W-:Y:S02]  /*8ee0*/  ISETP.NE.AND P5, PT, R16, RZ, PT ;  /* 0x000000ff1000720c */ /* 0x000fe40003fa5270 */
[----:B0-----:R-:W-:-:S05]  /*8ef0*/  LOP3.LUT R21, R21, 0x80000000, R27, 0xec, !PT ;  /* 0x8000000015157812 */ /* 0x001fca00078eec1b */
[----:B------:R-:W-:-:S05]  /*8f00*/  VIADD R20, R21, 0xffffffff ;  /* 0xffffffff15147836 */ /* 0x000fca0000000000 */
[----:B------:R-:W-:-:S04]  /*8f10*/  LOP3.LUT R21, R21, R20, RZ, 0xc, !PT ;  /* 0x0000001415157212 */ /* 0x000fc800078e0cff */
[----:B------:R0:W1:Y:S02]  /*8f20*/  POPC R24, R21 ;  /* 0x0000001500187309 */ /* 0x0000640000000000 */
[C---:B0-----:R-:W-:Y:S01]  /*8f30*/  VIADD R21, R42.reuse, 0x4 ;  /* 0x000000042a157836 */ /* 0x041fe20000000000 */
[----:B-1----:R-:W0:Y:S01]  /*8f40*/  SHFL.DOWN PT, R23, R17, 0x1, R24 ;  /* 0x0820000011177989 */ /* 0x002e2200000e0018 */
        /* <DEDUP_REMOVED lines=34> */
[----:B------:R-:W-:Y:S01]  /*9170*/  ISETP.NE.U32.AND P3, PT, R18, 0x65, PT ;  /* 0x000000651200780c */ /* 0x000fe20003f65070 */
[----:B------:R-:W-:Y:S01]  /*9180*/  IMAD.IADD R43, R41, 0x1, R20 ;  /* 0x00000001292b7824 */ /* 0x000fe200078e0214 */
[----:B------:R-:W-:Y:S01]  /*9190*/  LOP3.LUT R18, RZ, R0, RZ, 0x33, !PT ;  /* 0x00000000ff127212 */ /* 0x000fe200078e33ff */
[----:B------:R-:W-:Y:S01]  /*91a0*/  IMAD.IADD R45, R47, 0x1, R16 ;  /* 0x000000012f2d7824 */ /* 0x000fe200078e0210 */
[----:B------:R-:W-:Y:S01]  /*91b0*/  ISETP.NE.AND.EX P3, PT, R19, RZ, PT, P3 ;  /* 0x000000ff1300720c */ /* 0x000fe20003f65330 */
[----:B------:R-:W0:Y:S01]  /*91c0*/  LDC.64 R16, c[0x0][0x3a8] ;  /* 0x0000ea00ff107b82 */ /* 0x000e220000000a00 */
[----:B------:R-:W1:Y:S01]  /*91d0*/  SHFL.DOWN PT, R23, R43, 0x10, R24 ;  /* 0x0a0000002b177989 */ /* 0x000e6200000e0018 */
[----:B------:R-:W-:Y:S01]  /*91e0*/  VIADD R19, R42, 0x10 ;  /* 0x000000102a137836 */ /* 0x000fe20000000000 */
[----:B------:R-:W-:Y:S01]  /*91f0*/  ISETP.NE.AND P6, PT, R45, RZ, PT ;  /* 0x000000ff2d00720c */ /* 0x000fe20003fc5270 */
[----:B------:R-:W-:Y:S01]  /*9200*/  IMAD.IADD R39, R18, 0x1, R39 ;  /* 0x0000000112277824 */ /* 0x000fe200078e0227 */
[----:B------:R-:W2:Y:S02]  /*9210*/  SHFL.DOWN PT, R20, R45, 0x10, R24 ;  /* 0x0a0000002d147989 */ /* 0x000ea400000e0018 */
[----:B------:R-:W-:-:S05]  /*9220*/  ISETP.GT.AND P5, PT, R19, R24, PT ;  /* 0x000000181300720c */ /* 0x000fca0003fa4270 */
[----:B------:R-:W-:Y:S02]  /*9230*/  VOTE.ALL P3, P3 ;  /* 0x0000000000ff7806 */ /* 0x000fe40001860000 */
[----:B-1----:R-:W-:Y:S02]  /*9240*/  SEL R23, R23, RZ, !P6 ;  /* 0x000000ff17177207 */ /* 0x002fe40007000000 */
[----:B0-----:R-:W-:Y:S02]  /*9250*/  IADD3 R40, P6, PT, R16, 0x200, RZ ;  /* 0x0000020010287810 */ /* 0x001fe40007fde0ff */
[----:B--2---:R-:W-:Y:S02]  /*9260*/  SEL R20, R20, RZ, !P5 ;  /* 0x000000ff14147207 */ /* 0x004fe40006800000 */
[----:B------:R-:W-:Y:S01]  /*9270*/  SEL R22, R23, RZ, !P5 ;  /* 0x000000ff17167207 */ /* 0x000fe20006800000 */
[----:B------:R-:W-:Y:S02]  /*9280*/  IMAD.X R41, RZ, RZ, R17, P6 ;  /* 0x000000ffff297224 */ /* 0x000fe400030e0611 */
[----:B------:R-:W-:-:S02]  /*9290*/  IMAD.IADD R20, R45, 0x1, R20 ;  /* 0x000000012d147824 */ /* 0x000fc400078e0214 */
[----:B------:R-:W-:-:S07]  /*92a0*/  IMAD.IADD R22, R43, 0x1, R22 ;  /* 0x000000012b167824 */ /* 0x000fce00078e0216 */
.L_x_1429:
[----:B------:R-:W-:Y:S05]  /*92b0*/  @!P3 BRA `(.L_x_1361) ;  /* 0x00000004002cb947 */ /* 0x000fea0003800000 */
.L_x_1365:
[----:B------:R-:W-:-:S07]  /*92c0*/  IMAD.WIDE R44, R39, 0x10, R40 ;  /* 0x00000010272c7825 */ /* 0x000fce00078e0228 */
.L_x_1363:
[----:B------:R-:W2:Y:S01]  /*92d0*/  LD.E.128.STRONG.GPU R16, desc[UR12][R44.64+-0x200] ;  /* 0xfffe000c2c107980 */ /* 0x000ea2000c10fd00 */
[----:B------:R-:W-:Y:S05]  /*92e0*/  YIELD ;  /* 0x0000000000007946 */ /* 0x000fea0003800000 */
[----:B------:R-:W-:Y:S01]  /*92f0*/  UMOV UR5, 0xffffffff ;  /* 0xffffffff00057882 */ /* 0x000fe20000000000 */
[----:B--2---:R-:W-:-:S04]  /*9300*/  ISETP.NE.U32.AND P3, PT, R18, 0x63, PT ;  /* 0x000000631200780c */ /* 0x004fc80003f65070 */
[----:B------:R-:W-:Y:S01]  /*9310*/  ISETP.NE.AND.EX P3, PT, R19, RZ, PT, P3 ;  /* 0x000000ff1300720c */ /* 0x000fe20003f65330 */
[----:B------:R-:W-:-:S12]  /*9320*/  BRA.DIV UR5, `(.L_x_1362) ;  /* 0x0000003205a47947 */ /* 0x000fd8000b800000 */
[----:B------:R-:W-:-:S13]  /*9330*/  VOTE.ANY P3, !P3 ;  /* 0x0000000000ff7806 */ /* 0x000fda0005860100 */
.L_x_1432:
        /* <DEDUP_REMOVED lines=8> */
[----:B------:R-:W-:-:S05]  /*93c0*/  LOP3.LUT R21, R21, 0x80000000, R27, 0xec, !PT ;  /* 0x8000000015157812 */ /* 0x000fca00078eec1b */
[----:B------:R-:W-:-:S05]  /*93d0*/  VIADD R24, R21, 0xffffffff ;  /* 0xffffffff15187836 */ /* 0x000fca0000000000 */
[----:B------:R-:W-:-:S06]  /*93e0*/  LOP3.LUT R24, R21, R24, RZ, 0xc, !PT ;  /* 0x0000001815187212 */ /* 0x000fcc00078e0cff */
        /* <DEDUP_REMOVED lines=37> */
[----:B------:R-:W-:Y:S01]  /*9640*/  ISETP.NE.U32.AND P3, PT, R18, 0x65, PT ;  /* 0x000000651200780c */ /* 0x000fe20003f65070 */
[----:B------:R-:W-:Y:S02]  /*9650*/  IMAD.IADD R17, R43, 0x1, R26 ;  /* 0x000000012b117824 */ /* 0x000fe400078e021a */
[----:B------:R-:W-:Y:S01]  /*9660*/  IMAD.IADD R45, R47, 0x1, R16 ;  /* 0x000000012f2d7824 */ /* 0x000fe200078e0210 */
[----:B------:R-:W-:Y:S01]  /*9670*/  ISETP.NE.AND.EX P3, PT, R19, RZ, PT, P3 ;  /* 0x000000ff1300720c */ /* 0x000fe20003f65330 */
[----:B------:R-:W-:Y:S01]  /*9680*/  VIADD R19, R42, 0x10 ;  /* 0x000000102a137836 */ /* 0x000fe20000000000 */
[----:B------:R-:W0:Y:S02]  /*9690*/  SHFL.DOWN PT, R23, R17, 0x10, R24 ;  /* 0x0a00000011177989 */ /* 0x000e2400000e0018 */
[----:B------:R-:W-:-:S02]  /*96a0*/  ISETP.NE.AND P5, PT, R45, RZ, PT ;  /* 0x000000ff2d00720c */ /* 0x000fc40003fa5270 */
[----:B------:R-:W1:Y:S01]  /*96b0*/  SHFL.DOWN PT, R16, R45, 0x10, R24 ;  /* 0x0a0000002d107989 */ /* 0x000e6200000e0018 */
[----:B------:R-:W-:-:S06]  /*96c0*/  ISETP.GT.AND P6, PT, R19, R24, PT ;  /* 0x000000181300720c */ /* 0x000fcc0003fc4270 */
[----:B------:R-:W-:Y:S02]  /*96d0*/  VOTE.ALL P3, P3 ;  /* 0x0000000000ff7806 */ /* 0x000fe40001860000 */
[----:B0-----:R-:W-:Y:S02]  /*96e0*/  SEL R23, R23, RZ, !P5 ;  /* 0x000000ff17177207 */ /* 0x001fe40006800000 */
[----:B------:R-:W-:Y:S02]  /*96f0*/  ISETP.NE.AND P5, PT, R20, RZ, PT ;  /* 0x000000ff1400720c */ /* 0x000fe40003fa5270 */
[----:B------:R-:W-:Y:S02]  /*9700*/  SEL R18, R23, RZ, !P6 ;  /* 0x000000ff17127207 */ /* 0x000fe40007000000 */
[----:B-1----:R-:W-:-:S03]  /*9710*/  SEL R16, R16, RZ, !P6 ;  /* 0x000000ff10107207 */ /* 0x002fc60007000000 */
[----:B------:R-:W-:Y:S01]  /*9720*/  IMAD.IADD R18, R17, 0x1, R18 ;  /* 0x0000000111127824 */ /* 0x000fe200078e0212 */
[----:B------:R-:W-:-:S04]  /*9730*/  IADD3 R20, PT, PT, R45, R16, R20 ;  /* 0x000000102d147210 */ /* 0x000fc80007ffe014 */
[----:B------:R-:W-:-:S05]  /*9740*/  SEL R17, R18, RZ, !P5 ;  /* 0x000000ff12117207 */ /* 0x000fca0006800000 */
[----:B------:R-:W-:-:S07]  /*9750*/  IMAD.IADD R22, R17, 0x1, R22 ;  /* 0x0000000111167824 */ /* 0x000fce00078e0216 */
.L_x_1446:
[----:B------:R-:W-:Y:S05]  /*9760*/  @P3 BRA `(.L_x_1365) ;  /* 0xfffffff800d43947 */ /* 0x000fea000383ffff */
.L_x_1361:
        /* <DEDUP_REMOVED lines=21> */
.L_x_1367:
[----:B------:R-:W-:Y:S05]  /*98c0*/  BSYNC.RECONVERGENT B0 ;  /* 0x0000000000007941 */ /* 0x000fea0003800200 */
.L_x_1366:
[----:B------:R0:W-:Y:S01]  /*98d0*/  @!P5 STS.64 [R24+0x48], R20 ;  /* 0x000048141800d388 */ /* 0x0001e20000000a00 */
[----:B------:R-:W-:Y:S02]  /*98e0*/  @!P5 IMAD.MOV.U32 R25, RZ, RZ, R20 ;  /* 0x000000ffff19d224 */ /* 0x000fe400078e0014 */
[----:B------:R-:W-:-:S07]  /*98f0*/  @!P5 IMAD.MOV.U32 R35, RZ, RZ, R22 ;  /* 0x000000ffff23d224 */ /* 0x000fce00078e0016 */
.L_x_1355:
[----:B------:R-:W-:Y:S05]  /*9900*/  WARPSYNC.ALL ;  /* 0x0000000000007948 */ /* 0x000fea0003800000 */
[C---:B------:R-:W-:Y:S01]  /*9910*/  ISETP.NE.AND P4, PT, R0.reuse, RZ, PT ;  /* 0x000000ff0000720c */ /* 0x040fe20003f85270 */
[----:B------:R-:W2:Y:S08]  /*9920*/  S2UR UR5, SR_CgaCtaId ;  /* 0x00000000000579c3 */ /* 0x000eb00000008800 */
[----:B------:R-:W-:Y:S04]  /*9930*/  BAR.SYNC.DEFER_BLOCKING 0x0 ;  /* 0x0000000000007b1d */ /* 0x000fe80000010000 */
[----:B------:R-:W-:Y:S01]  /*9940*/  @P4 ISETP.NE.AND P5, PT, R25, RZ, PT ;  /* 0x000000ff1900420c */ /* 0x000fe20003fa5270 */
[----:B-1----:R-:W-:Y:S01]  /*9950*/  IMAD R19, R0, 0x9, RZ ;  /* 0x0000000900137824 */ /* 0x002fe200078e02ff */
[----:B------:R-:W-:Y:S01]  /*9960*/  ISETP.NE.AND P3, PT, R34, R2, PT ;  /* 0x000000022200720c */ /* 0x000fe20003f65270 */
[----:B------:R-:W-:-:S03]  /*9970*/  UMOV UR4, 0x400 ;  /* 0x0000040000047882 */ /* 0x000fc60000000000 */
[C---:B------:R-:W-:Y:S01]  /*9980*/  ISETP.EQ.OR P3, PT, R19.reuse, R38, P3 ;  /* 0x000000261300720c */ /* 0x040fe20001f62670 */
[C---:B0-----:R-:W-:Y:S01]  /*9990*/  VIADD R21, R19.reuse, 0x4 ;  /* 0x0000000413157836 */ /* 0x041fe20000000000 */
[----:B------:R-:W-:Y:S01]  /*99a0*/  BSSY.RECONVERGENT B0, `(.L_x_1368) ;  /* 0x0000147000007945 */ /* 0x000fe20003800200 */
[----:B------:R-:W-:Y:S01]  /*99b0*/  VIADD R27, R19, 0x7 ;  /* 0x00000007131b7836 */ /* 0x000fe20000000000 */
[----:B------:R-:W-:Y:S01]  /*99c0*/  SEL R26, RZ, 0x1, !P3 ;  /* 0x00000001ff1a7807 */ /* 0x000fe20005800000 */
[----:B--2---:R-:W-:-:S09]  /*99d0*/  ULEA UR4, UR5, UR4, 0x18 ;  /* 0x0000000405047291 */ /* 0x004fd2000f8ec0ff */
[----:B------:R-:W0:Y:S02]  /*99e0*/  @P4 LDS.64 R16, [UR4+0x48] ;  /* 0x00004804ff104984 */ /* 0x000e240008000a00 */
[----:B0-----:R-:W-:Y:S01]  /*99f0*/  @P4 SEL R18, R17, RZ, !P5 ;  /* 0x000000ff11124207 */ /* 0x001fe20006800000 */
[----:B------:R-:W-:Y:S01]  /*9a00*/  VIADD R17, R19, 0x3 ;  /* 0x0000000313117836 */ /* 0x000fe20000000000 */
[----:B------:R-:W-:Y:S01]  /*9a10*/  ISETP.NE.AND P5, PT, R6, R8, PT ;  /* 0x000000080600720c */ /* 0x000fe20003fa5270 */
[----:B------:R-:W-:Y:S02]  /*9a20*/  @P4 IMAD.IADD R16, R25, 0x1, R16 ;  /* 0x0000000119104824 */ /* 0x000fe400078e0210 */
[----:B------:R-:W-:Y:S01]  /*9a30*/  @P4 IMAD.IADD R35, R35, 0x1, R18 ;  /* 0x0000000123234824 */ /* 0x000fe200078e0212 */
[----:B------:R-:W-:Y:S01]  /*9a40*/  ISETP.EQ.OR P5, PT, R17, R38, P5 ;  /* 0x000000261100720c */ /* 0x000fe20002fa2670 */
[----:B------:R-:W-:Y:S01]  /*9a50*/  @P4 IMAD.MOV.U32 R25, RZ, RZ, R16 ;  /* 0x000000ffff194224 */ /* 0x000fe200078e0010 */
[----:B------:R-:W-:Y:S01]  /*9a60*/  ISETP.NE.AND P4, PT, R8, R10, PT ;  /* 0x0000000a0800720c */ /* 0x000fe20003f85270 */
[----:B------:R-:W0:Y:S01]  /*9a70*/  LDS.64 R16, [UR4+0x70] ;  /* 0x00007004ff107984 */ /* 0x000e220008000a00 */
[----:B------:R-:W-:Y:S01]  /*9a80*/  SEL R18, R35, RZ, !P3 ;  /* 0x000000ff23127207 */ /* 0x000fe20005800000 */
[----:B------:R-:W-:Y:S01]  /*9a90*/  IMAD.IADD R36, R36, 0x1, R25 ;  /* 0x0000000124247824 */ /* 0x000fe200078e0219 */
[----:B------:R-:W-:Y:S01]  /*9aa0*/  ISETP.EQ.OR P4, PT, R21, R38, P4 ;  /* 0x000000261500720c */ /* 0x000fe20002782670 */
[----:B------:R-:W-:Y:S01]  /*9ab0*/  VIADD R21, R19, 0x5 ;  /* 0x0000000513157836 */ /* 0x000fe20000000000 */
[----:B------:R-:W-:Y:S01]  /*9ac0*/  ISETP.NE.AND P3, PT, R10, R12, PT ;  /* 0x0000000c0a00720c */ /* 0x000fe20003f65270 */
[----:B------:R-:W-:-:S02]  /*9ad0*/  IMAD.IADD R3, R3, 0x1, R18 ;  /* 0x0000000103037824 */ /* 0x000fc400078e0212 */
[----:B------:R-:W-:Y:S01]  /*9ae0*/  IMAD.IADD R41, R26, 0x1, R25 ;  /* 0x000000011a297824 */ /* 0x000fe200078e0219 */
[----:B------:R-:W-:Y:S02]  /*9af0*/  ISETP.EQ.OR P3, PT, R21, R38, P3 ;  /* 0x000000261500720c */ /* 0x000fe40001f62670 */
[----:B------:R-:W-:-:S05]  /*9b00*/  SEL R18, R3, RZ, !P2 ;  /* 0x000000ff03127207 */ /* 0x000fca0005000000 */
[----:B------:R-:W-:Y:S02]  /*9b10*/  IMAD.IADD R5, R5, 0x1, R18 ;  /* 0x0000000105057824 */ /* 0x000fe400078e0212 */
[----:B------:R-:W-:Y:S02]  /*9b20*/  VIADD R18, R26, 0x1 ;  /* 0x000000011a127836 */ /* 0x000fe40000000000 */
[----:B------:R-:W-:Y:S01]  /*9b30*/  @!P2 IMAD.MOV R18, RZ, RZ, R26 ;  /* 0x000000ffff12a224 */ /* 0x000fe200078e021a */
[----:B------:R-:W-:-:S03]  /*9b40*/  SEL R20, R5, RZ, !P1 ;  /* 0x000000ff05147207 */ /* 0x000fc60004800000 */
[----:B------:R-:W-:Y:S02]  /*9b50*/  IMAD.IADD R18, R25, 0x1, R18 ;  /* 0x0000000119127824 */ /* 0x000fe400078e0212 */
[----:B------:R-:W-:Y:S02]  /*9b60*/  IMAD.IADD R7, R7, 0x1, R20 ;  /* 0x0000000107077824 */ /* 0x000fe400078e0214 */
[----:B------:R-:W-:Y:S02]  /*9b70*/  VIADD R22, R18, 0x1 ;  /* 0x0000000112167836 */ /* 0x000fe40000000000 */
[----:B------:R-:W-:Y:S01]  /*9b80*/  @!P1 IMAD.MOV R22, RZ, RZ, R18 ;  /* 0x000000ffff169224 */ /* 0x000fe200078e0212 */
[----:B------:R-:W-:-:S03]  /*9b90*/  SEL R20, R7, RZ, !P5 ;  /* 0x000000ff07147207 */ /* 0x000fc60006800000 */
[----:B------:R-:W-:Y:S02]  /*9ba0*/  VIADD R21, R22, 0x1 ;  /* 0x0000000116157836 */ /* 0x000fe40000000000 */
[----:B------:R-:W-:Y:S02]  /*9bb0*/  IMAD.IADD R9, R9, 0x1, R20 ;  /* 0x0000000109097824 */ /* 0x000fe400078e0214 */
[----:B------:R-:W1:Y:S01]  /*9bc0*/  LDS R20, [UR4+0x6c] ;  /* 0x00006c04ff147984 */ /* 0x000e620008000800 */
[----:B------:R-:W-:Y:S01]  /*9bd0*/  @!P5 IMAD.MOV R21, RZ, RZ, R22 ;  /* 0x000000ffff15d224 */ /* 0x000fe200078e0216 */
[----:B0-----:R-:W-:Y:S02]  /*9be0*/  ISETP.GE.AND P6, PT, R17, 0x101, PT ;  /* 0x000001011100780c */ /* 0x001fe40003fc6270 */
[----:B------:R-:W-:Y:S01]  /*9bf0*/  SEL R24, R9, RZ, !P4 ;  /* 0x000000ff09187207 */ /* 0x000fe20006000000 */
[----:B------:R-:W-:Y:S01]  /*9c00*/  VIADD R23, R21, 0x1 ;  /* 0x0000000115177836 */ /* 0x000fe20000000000 */
[----:B------:R-:W-:Y:S01]  /*9c10*/  ISETP.NE.AND P5, PT, R14, R32, PT ;  /* 0x000000200e00720c */ /* 0x000fe20003fa5270 */
[----:B------:R-:W-:-:S02]  /*9c20*/  @!P4 IMAD.MOV R23, RZ, RZ, R21 ;  /* 0x000000ffff17c224 */ /* 0x000fc400078e0215 */
[----:B------:R-:W-:Y:S01]  /*9c30*/  IMAD.IADD R11, R11, 0x1, R24 ;  /* 0x000000010b0b7824 */ /* 0x000fe200078e0218 */
[----:B------:R-:W-:-:S04]  /*9c40*/  ISETP.EQ.OR P5, PT, R27, R38, P5 ;  /* 0x000000261b00720c */ /* 0x000fc80002fa2670 */
[----:B------:R-:W-:-:S05]  /*9c50*/  SEL R24, R11, RZ, !P3 ;  /* 0x000000ff0b187207 */ /* 0x000fca0005800000 */
[----:B------:R-:W-:Y:S02]  /*9c60*/  IMAD.IADD R13, R13, 0x1, R24 ;  /* 0x000000010d0d7824 */ /* 0x000fe400078e0218 */
[----:B------:R-:W-:Y:S02]  /*9c70*/  VIADD R24, R23, 0x1 ;  /* 0x0000000117187836 */ /* 0x000fe40000000000 */
[----:B------:R-:W-:Y:S01]  /*9c80*/  @!P3 IMAD.MOV R24, RZ, RZ, R23 ;  /* 0x000000ffff18b224 */ /* 0x000fe200078e0217 */
[----:B------:R-:W-:-:S03]  /*9c90*/  SEL R28, R13, RZ, !P0 ;  /* 0x000000ff0d1c7207 */ /* 0x000fc60004000000 */
[----:B------:R-:W-:Y:S02]  /*9ca0*/  VIADD R39, R24, 0x1 ;  /* 0x0000000118277836 */ /* 0x000fe40000000000 */
[----:B------:R-:W-:Y:S02]  /*9cb0*/  IMAD.IADD R15, R15, 0x1, R28 ;  /* 0x000000010f0f7824 */ /* 0x000fe400078e021c */
[----:B------:R-:W-:-:S03]  /*9cc0*/  @!P0 IMAD.MOV R39, RZ, RZ, R24 ;  /* 0x000000ffff278224 */ /* 0x000fc600078e0218 */
[----:B------:R-:W-:-:S05]  /*9cd0*/  SEL R28, R15, RZ, !P5 ;  /* 0x000000ff0f1c7207 */ /* 0x000fca0006800000 */
[----:B------:R-:W-:Y:S01]  /*9ce0*/  IMAD.IADD R33, R33, 0x1, R28 ;  /* 0x0000000121217824 */ /* 0x000fe200078e021c */
[----:B-1----:R-:W-:Y:S06]  /*9cf0*/  @!P6 BRA `(.L_x_1369) ;  /* 0x0000000c0048e947 */ /* 0x002fec0003800000 */
[----:B------:R-:W0:Y:S01]  /*9d00*/  LDS R27, [UR4+0x64] ;  /* 0x00006404ff1b7984 */ /* 0x000e220008000800 */
[----:B------:R-:W-:Y:S01]  /*9d10*/  ISETP.NE.AND P6, PT, R34, R2, PT ;  /* 0x000000022200720c */ /* 0x000fe20003fc5270 */
[----:B------:R-:W-:Y:S01]  /*9d20*/  IMAD.MOV.U32 R29, RZ, RZ, 0x9 ;  /* 0x00000009ff1d7424 */ /* 0x000fe200078e00ff */
[----:B------:R-:W-:Y:S02]  /*9d30*/  BAR.SYNC.DEFER_BLOCKING 0x0 ;  /* 0x0000000000007b1d */ /* 0x000fe40000010000 */
[----:B------:R-:W-:Y:S01]  /*9d40*/  ISETP.NE.AND P6, PT, R19, R38, !P6 ;  /* 0x000000261300720c */ /* 0x000fe200077c5270 */
[CC--:B------:R-:W-:Y:S02]  /*9d50*/  IMAD R19, R0.reuse, R29.reuse, 0x3 ;  /* 0x0000000300137424 */ /* 0x0c0fe400078e021d */
        /* <DEDUP_REMOVED lines=10> */
[----:B------:R-:W-:Y:S01]  /*9e00*/  ISETP.NE.AND P6, PT, R6, R8, PT ;  /* 0x000000080600720c */ /* 0x000fe20003fc5270 */
[--C-:B------:R-:W-:Y:S01]  /*9e10*/  @P0 IMAD.IADD R24, R24, 0x1, -R27.reuse ;  /* 0x0000000118180824 */ /* 0x100fe200078e0a1b */
[----:B------:R-:W-:Y:S01]  /*9e20*/  @P4 LEA R21, R21, UR4, 0x3 ;  /* 0x0000000415154c11 */ /* 0x000fe2000f8e18ff */
[----:B------:R0:W-:Y:S01]  /*9e30*/  @P2 STS.64 [R41], R2 ;  /* 0x0000000229002388 */ /* 0x0001e20000000a00 */
[----:B------:R-:W-:Y:S01]  /*9e40*/  ISETP.NE.AND P6, PT, R19, R38, !P6 ;  /* 0x000000261300720c */ /* 0x000fe200077c5270 */
[----:B------:R-:W-:Y:S01]  /*9e50*/  @P5 IMAD.IADD R39, R39, 0x1, -R27 ;  /* 0x0000000127275824 */ /* 0x000fe200078e0a1b */
[----:B------:R-:W-:Y:S01]  /*9e60*/  ISETP.NE.AND P2, PT, R32, R37, PT ;  /* 0x000000252000720c */ /* 0x000fe20003f45270 */
[----:B------:R0:W-:Y:S01]  /*9e70*/  @P1 STS.64 [R18], R4 ;  /* 0x0000000412001388 */ /* 0x0001e20000000a00 */
[----:B------:R-:W-:-:S02]  /*9e80*/  @P3 LEA R23, R23, UR4, 0x3 ;  /* 0x0000000417173c11 */ /* 0x000fc4000f8e18ff */
[----:B------:R-:W-:Y:S02]  /*9e90*/  ISETP.NE.AND P2, PT, R29, R38, !P2 ;  /* 0x000000261d00720c */ /* 0x000fe40005745270 */
[----:B------:R-:W-:Y:S02]  /*9ea0*/  @P0 LEA R24, R24, UR4, 0x3 ;  /* 0x0000000418180c11 */ /* 0x000fe4000f8e18ff */
[----:B------:R-:W-:-:S03]  /*9eb0*/  @P5 LEA R39, R39, UR4, 0x3 ;  /* 0x0000000427275c11 */ /* 0x000fc6000f8e18ff */
[----:B------:R-:W-:-:S05]  /*9ec0*/  @!P6 IMAD.IADD R22, R22, 0x1, -R27 ;  /* 0x000000011616e824 */ /* 0x000fca00078e0a1b */
[----:B------:R-:W-:Y:S01]  /*9ed0*/  @!P6 LEA R22, R22, UR4, 0x3 ;  /* 0x000000041616ec11 */ /* 0x000fe2000f8e18ff */
[----:B------:R-:W-:-:S04]  /*9ee0*/  @!P2 IMAD.IADD R36, R36, 0x1, -R27 ;  /* 0x000000012424a824 */ /* 0x000fc800078e0a1b */
[----:B------:R0:W-:Y:S01]  /*9ef0*/  @!P6 STS.64 [R22], R6 ;  /* 0x000000061600e388 */ /* 0x0001e20000000a00 */
[----:B------:R-:W-:-:S03]  /*9f00*/  @!P2 LEA R36, R36, UR4, 0x3 ;  /* 0x000000042424ac11 */ /* 0x000fc6000f8e18ff */
[----:B------:R0:W-:Y:S04]  /*9f10*/  @P4 STS.64 [R21], R8 ;  /* 0x0000000815004388 */ /* 0x0001e80000000a00 */
[----:B------:R0:W-:Y:S04]  /*9f20*/  @P3 STS.64 [R23], R10 ;  /* 0x0000000a17003388 */ /* 0x0001e80000000a00 */
[----:B------:R0:W-:Y:S01]  /*9f30*/  @P0 STS.64 [R24], R12 ;  /* 0x0000000c18000388 */ /* 0x0001e20000000a00 */
[----:B------:R-:W-:-:S03]  /*9f40*/  ISETP.GE.AND P0, PT, R0, R17, PT ;  /* 0x000000110000720c */ /* 0x000fc60003f06270 */
[----:B------:R0:W-:Y:S04]  /*9f50*/  @P5 STS.64 [R39], R14 ;  /* 0x0000000e27005388 */ /* 0x0001e80000000a00 */
[----:B------:R0:W-:Y:S01]  /*9f60*/  @!P2 STS.64 [R36], R32 ;  /* 0x000000202400a388 */ /* 0x0001e20000000a00 */
[----:B------:R-:W-:Y:S06]  /*9f70*/  BAR.SYNC.DEFER_BLOCKING 0x0 ;  /* 0x0000000000007b1d */ /* 0x000fec0000010000 */
[----:B------:R-:W-:Y:S05]  /*9f80*/  @P0 BRA `(.L_x_1370) ;  /* 0x0000000c00a00947 */ /* 0x000fea0003800000 */
[----:B0-----:R-:W-:Y:S01]  /*9f90*/  LOP3.LUT R2, RZ, R0, RZ, 0x33, !PT ;  /* 0x00000000ff027212 */ /* 0x001fe200078e33ff */
[----:B------:R-:W-:Y:S01]  /*9fa0*/  BSSY.RECONVERGENT B1, `(.L_x_1371) ;  /* 0x000001b000017945 */ /* 0x000fe20003800200 */
[----:B------:R-:W-:-:S03]  /*9fb0*/  IMAD.MOV.U32 R36, RZ, RZ, R0 ;  /* 0x000000ffff247224 */ /* 0x000fc600078e0000 */
        /* <DEDUP_REMOVED lines=15> */
.L_x_1373:
        /* <DEDUP_REMOVED lines=10> */
.L_x_1372:
[----:B------:R-:W-:Y:S05]  /*a150*/  BSYNC.RECONVERGENT B1 ;  /* 0x0000000000017941 */ /* 0x000fea0003800200 */
.L_x_1371:
[----:B------:R-:W-:Y:S05]  /*a160*/  @!P1 BRA `(.L_x_1370) ;  /* 0x0000000c00289947 */ /* 0x000fea0003800000 */
[----:B------:R-:W0:Y:S01]  /*a170*/  LDCU.128 UR8, c[0x0][0x390] ;  /* 0x00007200ff0877ac */ /* 0x000e220008000c00 */
[----:B--2---:R-:W-:Y:S01]  /*a180*/  IMAD.IADD R2, R17, 0x1, -R36 ;  /* 0x0000000111027824 */ /* 0x004fe200078e0a24 */
[----:B------:R-:W-:Y:S01]  /*a190*/  LEA R3, R36, UR4, 0x3 ;  /* 0x0000000424037c11 */ /* 0x000fe2000f8e18ff */
[----:B------:R-:W-:Y:S01]  /*a1a0*/  BSSY.RECONVERGENT B1, `(.L_x_1374) ;  /* 0x0000050000017945 */ /* 0x000fe20003800200 */
[----:B------:R-:W-:Y:S02]  /*a1b0*/  PLOP3.LUT P0, PT, PT, PT, PT, 0x80, 0x8 ;  /* 0x000000000008781c */ /* 0x000fe40003f0f070 */
[----:B------:R-:W-:Y:S01]  /*a1c0*/  ISETP.GT.AND P1, PT, R2, 0xc00, PT ;  /* 0x00000c000200780c */ /* 0x000fe20003f24270 */
[----:B------:R-:W-:Y:S02]  /*a1d0*/  IMAD.IADD R2, R36, 0x1, R27 ;  /* 0x0000000124027824 */ /* 0x000fe400078e021b */
[----:B------:R-:W-:Y:S01]  /*a1e0*/  VIADD R3, R3, 0x1000 ;  /* 0x0000100003037836 */ /* 0x000fe20000000000 */
[----:B0-----:R-:W-:-:S02]  /*a1f0*/  UIADD3 UR8, UP0, UPT, UR8, 0x800, URZ ;  /* 0x0000080008087890 */ /* 0x001fc4000ff1e0ff */
[----:B------:R-:W-:Y:S02]  /*a200*/  UIADD3 UR10, UP1, UPT, UR10, 0x800, URZ ;  /* 0x000008000a0a7890 */ /* 0x000fe4000ff3e0ff */
        /* <DEDUP_REMOVED lines=9> */
.L_x_1376:
[----:B---3--:R-:W0:Y:S01]  /*a2a0*/  LDS.64 R42, [R3+-0x1000] ;  /* 0xfff00000032a7984 */ /* 0x008e220000000a00 */
[----:B------:R-:W-:-:S03]  /*a2b0*/  IMAD.WIDE R50, R2, 0x4, R6 ;  /* 0x0000000402327825 */ /* 0x000fc600078e0206 */
        /* <DEDUP_REMOVED lines=17> */
[----:B0-----:R-:W-:Y:S04]  /*a3d0*/  STG.E desc[UR12][R50.64+-0x800], R42 ;  /* 0xfff8002a32007986 */ /* 0x001fe8000c10190c */
[----:B------:R-:W0:Y:S04]  /*a3e0*/  LDS.64 R12, [R3+0x5800] ;  /* 0x00580000030c7984 */ /* 0x000e280000000a00 */
[----:B------:R-:W-:Y:S04]  /*a3f0*/  STG.E desc[UR12][R40.64+-0x800], R43 ;  /* 0xfff8002b28007986 */ /* 0x000fe8000c10190c */
[----:B------:R-:W0:Y:S04]  /*a400*/  LDS.64 R42, [R3+0x6000] ;  /* 0x00600000032a7984 */ /* 0x000e280000000a00 */
[----:B------:R2:W0:Y:S04]  /*a410*/  LDS.64 R44, [R3+0x6800] ;  /* 0x00680000032c7984 */ /* 0x0004280000000a00 */
[----:B-1----:R-:W-:Y:S04]  /*a420*/  STG.E desc[UR12][R50.64+-0x400], R48 ;  /* 0xfffc003032007986 */ /* 0x002fe8000c10190c */
[----:B------:R1:W-:Y:S01]  /*a430*/  STG.E desc[UR12][R40.64+-0x400], R49 ;  /* 0xfffc003128007986 */ /* 0x0003e2000c10190c */
[----:B--2---:R-:W-:-:S03]  /*a440*/  VIADD R3, R3, 0x8000 ;  /* 0x0000800003037836 */ /* 0x004fc60000000000 */
[----:B------:R-:W-:Y:S04]  /*a450*/  STG.E desc[UR12][R50.64], R46 ;  /* 0x0000002e32007986 */ /* 0x000fe8000c10190c */
[----:B------:R-:W-:Y:S01]  /*a460*/  STG.E desc[UR12][R40.64], R47 ;  /* 0x0000002f28007986 */ /* 0x000fe2000c10190c */
[----:B-1----:R-:W-:-:S03]  /*a470*/  IMAD.WIDE R48, R5, 0x4, R8 ;  /* 0x0000000405307825 */ /* 0x002fc600078e0208 */
[----:B---3--:R-:W-:Y:S01]  /*a480*/  STG.E desc[UR12][R50.64+0x400], R34 ;  /* 0x0004002232007986 */ /* 0x008fe2000c10190c */
[----:B------:R-:W-:-:S03]  /*a490*/  VIADD R5, R2, 0x800 ;  /* 0x0000080002057836 */ /* 0x000fc60000000000 */
[----:B------:R1:W-:Y:S04]  /*a4a0*/  STG.E desc[UR12][R40.64+0x400], R35 ;  /* 0x0004002328007986 */ /* 0x0003e8000c10190c */
[----:B----4-:R-:W-:Y:S04]  /*a4b0*/  STG.E desc[UR12][R52.64+-0x800], R18 ;  /* 0xfff8001234007986 */ /* 0x010fe8000c10190c */
[----:B------:R2:W-:Y:S04]  /*a4c0*/  STG.E desc[UR12][R48.64+-0x800], R19 ;  /* 0xfff8001330007986 */ /* 0x0005e8000c10190c */
[----:B-----5:R-:W-:Y:S01]  /*a4d0*/  STG.E desc[UR12][R52.64+-0x400], R10 ;  /* 0xfffc000a34007986 */ /* 0x020fe2000c10190c */
[----:B-1----:R-:W-:-:S03]  /*a4e0*/  IMAD.WIDE R34, R5, 0x4, R6 ;  /* 0x0000000405227825 */ /* 0x002fc600078e0206 */
[----:B------:R1:W-:Y:S01]  /*a4f0*/  STG.E desc[UR12][R48.64+-0x400], R11 ;  /* 0xfffc000b30007986 */ /* 0x0003e2000c10190c */
[----:B------:R-:W-:-:S03]  /*a500*/  IMAD.WIDE R40, R5, 0x4, R8 ;  /* 0x0000000405287825 */ /* 0x000fc600078e0208 */
[----:B------:R3:W-:Y:S01]  /*a510*/  STG.E desc[UR12][R52.64], R24 ;  /* 0x0000001834007986 */ /* 0x0007e2000c10190c */
[C---:B--2---:R-:W-:Y:S02]  /*a520*/  VIADD R19, R2.reuse, 0xc00 ;  /* 0x00000c0002137836 */ /* 0x044fe40000000000 */
[----:B------:R-:W-:Y:S01]  /*a530*/  VIADD R2, R2, 0x1000 ;  /* 0x0000100002027836 */ /* 0x000fe20000000000 */
[----:B------:R3:W-:Y:S04]  /*a540*/  STG.E desc[UR12][R48.64], R25 ;  /* 0x0000001930007986 */ /* 0x0007e8000c10190c */
[----:B------:R3:W-:Y:S01]  /*a550*/  STG.E desc[UR12][R52.64+0x400], R32 ;  /* 0x0004002034007986 */ /* 0x0007e2000c10190c */
[----:B-1----:R-:W-:-:S03]  /*a560*/  IMAD.WIDE R10, R19, 0x4, R6 ;  /* 0x00000004130a7825 */ /* 0x002fc600078e0206 */
[----:B------:R3:W-:Y:S01]  /*a570*/  STG.E desc[UR12][R48.64+0x400], R33 ;  /* 0x0004002130007986 */ /* 0x0007e2000c10190c */
[----:B------:R-:W-:-:S03]  /*a580*/  IMAD.WIDE R18, R19, 0x4, R8 ;  /* 0x0000000413127825 */ /* 0x000fc600078e0208 */
        /* <DEDUP_REMOVED lines=10> */
[----:B0-----:R3:W-:Y:S04]  /*a630*/  STG.E desc[UR12][R10.64+-0x400], R12 ;  /* 0xfffc000c0a007986 */ /* 0x0017e8000c10190c */
[----:B------:R3:W-:Y:S04]  /*a640*/  STG.E desc[UR12][R18.64+-0x400], R13 ;  /* 0xfffc000d12007986 */ /* 0x0007e8000c10190c */
[----:B------:R3:W-:Y:S04]  /*a650*/  STG.E desc[UR12][R10.64], R42 ;  /* 0x0000002a0a007986 */ /* 0x0007e8000c10190c */
[----:B------:R3:W-:Y:S04]  /*a660*/  STG.E desc[UR12][R18.64], R43 ;  /* 0x0000002b12007986 */ /* 0x0007e8000c10190c */
[----:B------:R3:W-:Y:S04]  /*a670*/  STG.E desc[UR12][R10.64+0x400], R44 ;  /* 0x0004002c0a007986 */ /* 0x0007e8000c10190c */
[----:B------:R3:W-:Y:S01]  /*a680*/  STG.E desc[UR12][R18.64+0x400], R45 ;  /* 0x0004002d12007986 */ /* 0x0007e2000c10190c */
[----:B------:R-:W-:Y:S05]  /*a690*/  @!P1 BRA `(.L_x_1376) ;  /* 0xfffffffc00009947 */ /* 0x000fea000383ffff */
.L_x_1375:
[----:B------:R-:W-:Y:S05]  /*a6a0*/  BSYNC.RECONVERGENT B1 ;  /* 0x0000000000017941 */ /* 0x000fea0003800200 */
.L_x_1374:
[----:B------:R-:W-:Y:S01]  /*a6b0*/  IMAD.IADD R4, R17, 0x1, -R36 ;  /* 0x0000000111047824 */ /* 0x000fe200078e0a24 */
[----:B------:R-:W-:Y:S04]  /*a6c0*/  BSSY.RECONVERGENT B1, `(.L_x_1377) ;  /* 0x0000024000017945 */ /* 0x000fe80003800200 */
[----:B------:R-:W-:-:S13]  /*a6d0*/  ISETP.GT.AND P1, PT, R4, 0x400, PT ;  /* 0x000004000400780c */ /* 0x000fda0003f24270 */
[----:B------:R-:W-:Y:S05]  /*a6e0*/  @!P1 BRA `(.L_x_1378) ;  /* 0x0000000000849947 */ /* 0x000fea0003800000 */
[----:B---3--:R-:W0:Y:S01]  /*a6f0*/  LDS.64 R32, [R3+-0x1000] ;  /* 0xfff0000003207984 */ /* 0x008e220000000a00 */
        /* <DEDUP_REMOVED lines=32> */
.L_x_1378:
[----:B------:R-:W-:Y:S05]  /*a900*/  BSYNC.RECONVERGENT B1 ;  /* 0x0000000000017941 */ /* 0x000fea0003800200 */
.L_x_1377:
[----:B------:R-:W-:-:S13]  /*a910*/  ISETP.LT.OR P0, PT, R36, R17, P0 ;  /* 0x000000112400720c */ /* 0x000fda0000701670 */
[----:B------:R-:W-:Y:S05]  /*a920*/  @!P0 BRA `(.L_x_1370) ;  /* 0x0000000400388947 */ /* 0x000fea0003800000 */
[----:B0-----:R-:W0:Y:S01]  /*a930*/  LDS.64 R4, [R3+-0x1000] ;  /* 0xfff0000003047984 */ /* 0x001e220000000a00 */
[----:B------:R-:W-:-:S03]  /*a940*/  IMAD.WIDE R6, R2, 0x4, R6 ;  /* 0x0000000402067825 */ /* 0x000fc600078e0206 */
[----:B---3--:R-:W1:Y:S01]  /*a950*/  LDS.64 R10, [R3+-0x800] ;  /* 0xfff80000030a7984 */ /* 0x008e620000000a00 */
[----:B------:R-:W-:-:S03]  /*a960*/  IMAD.WIDE R8, R2, 0x4, R8 ;  /* 0x0000000402087825 */ /* 0x000fc600078e0208 */
        /* <DEDUP_REMOVED lines=11> */
.L_x_1369:
[----:B------:R-:W0:Y:S01]  /*aa20*/  LDC.64 R30, c[0x0][0x390] ;  /* 0x0000e400ff1e7b82 */ /* 0x000e220000000a00 */
[----:B------:R-:W-:Y:S01]  /*aa30*/  ISETP.NE.AND P6, PT, R34, R2, PT ;  /* 0x000000022200720c */ /* 0x000fe20003fc5270 */
[----:B------:R-:W-:-:S03]  /*aa40*/  IMAD.MOV.U32 R17, RZ, RZ, 0x9 ;  /* 0x00000009ff117424 */ /* 0x000fc600078e00ff */
[----:B------:R-:W-:Y:S01]  /*aa50*/  ISETP.NE.AND P6, PT, R19, R38, !P6 ;  /* 0x000000261300720c */ /* 0x000fe200077c5270 */
[CC--:B------:R-:W-:Y:S02]  /*aa60*/  IMAD R19, R0.reuse, R17.reuse, 0x3 ;  /* 0x0000000300137424 */ /* 0x0c0fe400078e0211 */
[----:B------:R-:W1:Y:S01]  /*aa70*/  LDC.64 R26, c[0x0][0x390] ;  /* 0x0000e400ff1a7b82 */ /* 0x000e620000000a00 */
[----:B------:R-:W-:-:S07]  /*aa80*/  IMAD R17, R0, R17, 0x8 ;  /* 0x0000000800117424 */ /* 0x000fce00078e0211 */
[----:B------:R-:W2:Y:S08]  /*aa90*/  LDC.64 R28, c[0x0][0x398] ;  /* 0x0000e600ff1c7b82 */ /* 0x000eb00000000a00 */
[----:B------:R-:W3:Y:S01]  /*aaa0*/  LDC.64 R42, c[0x0][0x398] ;  /* 0x0000e600ff2a7b82 */ /* 0x000ee20000000a00 */
[----:B0-----:R-:W-:-:S07]  /*aab0*/  @P2 IMAD.WIDE R50, R41, 0x4, R30 ;  /* 0x0000000429322825 */ /* 0x001fce00078e021e */
[----:B------:R-:W0:Y:S01]  /*aac0*/  LDC.64 R30, c[0x0][0x390] ;  /* 0x0000e400ff1e7b82 */ /* 0x000e220000000a00 */
[----:B-1----:R-:W-:-:S05]  /*aad0*/  @!P6 IMAD.WIDE R26, R25, 0x4, R26 ;  /* 0x00000004191ae825 */ /* 0x002fca00078e021a */
[----:B------:R-:W-:Y:S02]  /*aae0*/  @!P6 STG.E desc[UR12][R26.64], R34 ;  /* 0x000000221a00e986 */ /* 0x000fe4000c10190c */
[----:B------:R-:W1:Y:S01]  /*aaf0*/  LDC.64 R48, c[0x0][0x398] ;  /* 0x0000e600ff307b82 */ /* 0x000e620000000a00 */
[----:B--2---:R-:W-:-:S05]  /*ab00*/  @!P6 IMAD.WIDE R28, R25, 0x4, R28 ;  /* 0x00000004191ce825 */ /* 0x004fca00078e021c */
[----:B------:R2:W-:Y:S01]  /*ab10*/  @!P6 STG.E desc[UR12][R28.64], R35 ;  /* 0x000000231c00e986 */ /* 0x0005e2000c10190c */
[----:B------:R-:W-:Y:S01]  /*ab20*/  ISETP.NE.AND P6, PT, R6, R8, PT ;  /* 0x000000080600720c */ /* 0x000fe20003fc5270 */
[----:B------:R-:W4:Y:S01]  /*ab30*/  LDC.64 R44, c[0x0][0x398] ;  /* 0x0000e600ff2c7b82 */ /* 0x000f220000000a00 */
[----:B---3--:R-:W-:Y:S01]  /*ab40*/  @P2 IMAD.WIDE R42, R41, 0x4, R42 ;  /* 0x00000004292a2825 */ /* 0x008fe200078e022a */
[----:B------:R3:W-:Y:S01]  /*ab50*/  @P2 STG.E desc[UR12][R50.64], R2 ;  /* 0x0000000232002986 */ /* 0x0007e2000c10190c */
[----:B------:R-:W-:-:S03]  /*ab60*/  ISETP.NE.AND P6, PT, R19, R38, !P6 ;  /* 0x000000261300720c */ /* 0x000fc600077c5270 */
[----:B------:R5:W-:Y:S02]  /*ab70*/  @P2 STG.E desc[UR12][R42.64], R3 ;  /* 0x000000032a002986 */ /* 0x000be4000c10190c */
[----:B------:R-:W3:Y:S01]  /*ab80*/  LDC.64 R46, c[0x0][0x390] ;  /* 0x0000e400ff2e7b82 */ /* 0x000ee20000000a00 */
[----:B0-----:R-:W-:-:S05]  /*ab90*/  @P1 IMAD.WIDE R40, R18, 0x4, R30 ;  /* 0x0000000412281825 */ /* 0x001fca00078e021e */
[----:B------:R0:W-:Y:S02]  /*aba0*/  @P1 STG.E desc[UR12][R40.64], R4 ;  /* 0x0000000428001986 */ /* 0x0001e4000c10190c */
[----:B--2---:R-:W2:Y:S01]  /*abb0*/  LDC.64 R34, c[0x0][0x390] ;  /* 0x0000e400ff227b82 */ /* 0x004ea20000000a00 */
[----:B-1----:R-:W-:-:S05]  /*abc0*/  @P1 IMAD.WIDE R48, R18, 0x4, R48 ;  /* 0x0000000412301825 */ /* 0x002fca00078e0230 */
[----:B------:R1:W-:Y:S01]  /*abd0*/  @P1 STG.E desc[UR12][R48.64], R5 ;  /* 0x0000000530001986 */ /* 0x0003e2000c10190c */
[----:B------:R-:W-:Y:S01]  /*abe0*/  ISETP.NE.AND P1, PT, R32, R37, PT ;  /* 0x000000252000720c */ /* 0x000fe20003f25270 */
[----:B------:R-:W5:Y:S01]  /*abf0*/  LDC.64 R30, c[0x0][0x398] ;  /* 0x0000e600ff1e7b82 */ /* 0x000f620000000a00 */
[----:B----4-:R-:W-:Y:S02]  /*ac00*/  @!P6 IMAD.WIDE R52, R22, 0x4, R44 ;  /* 0x000000041634e825 */ /* 0x010fe400078e022c */
[----:B------:R-:W-:-:S05]  /*ac10*/  ISETP.NE.AND P1, PT, R17, R38, !P1 ;  /* 0x000000261100720c */ /* 0x000fca0004f25270 */
[----:B------:R-:W4:Y:S01]  /*ac20*/  LDC.64 R28, c[0x0][0x390] ;  /* 0x0000e400ff1c7b82 */ /* 0x000f220000000a00 */
[----:B---3--:R-:W-:-:S05]  /*ac30*/  @!P6 IMAD.WIDE R46, R22, 0x4, R46 ;  /* 0x00000004162ee825 */ /* 0x008fca00078e022e */
[----:B------:R1:W-:Y:S02]  /*ac40*/  @!P6 STG.E desc[UR12][R46.64], R6 ;  /* 0x000000062e00e986 */ /* 0x0003e4000c10190c */
[----:B------:R-:W3:Y:S01]  /*ac50*/  LDC.64 R18, c[0x0][0x398] ;  /* 0x0000e600ff127b82 */ /* 0x000ee20000000a00 */
[C---:B--2---:R-:W-:Y:S01]  /*ac60*/  @P4 IMAD.WIDE R34, R21.reuse, 0x4, R34 ;  /* 0x0000000415224825 */ /* 0x044fe200078e0222 */
[----:B------:R1:W-:Y:S04]  /*ac70*/  @!P6 STG.E desc[UR12][R52.64], R7 ;  /* 0x000000073400e986 */ /* 0x0003e8000c10190c */
[----:B------:R1:W-:Y:S02]  /*ac80*/  @P4 STG.E desc[UR12][R34.64], R8 ;  /* 0x0000000822004986 */ /* 0x0003e4000c10190c */
[----:B------:R-:W2:Y:S01]  /*ac90*/  LDC.64 R26, c[0x0][0x390] ;  /* 0x0000e400ff1a7b82 */ /* 0x000ea20000000a00 */
[----:B-----5:R-:W-:-:S05]  /*aca0*/  @P4 IMAD.WIDE R30, R21, 0x4, R30 ;  /* 0x00000004151e4825 */ /* 0x020fca00078e021e */
[----:B------:R1:W-:Y:S02]  /*acb0*/  @P4 STG.E desc[UR12][R30.64], R9 ;  /* 0x000000091e004986 */ /* 0x0003e4000c10190c */
[----:B------:R-:W5:Y:S01]  /*acc0*/  LDC.64 R50, c[0x0][0x398] ;  /* 0x0000e600ff327b82 */ /* 0x000f620000000a00 */
[----:B----4-:R-:W-:-:S05]  /*acd0*/  @P3 IMAD.WIDE R28, R23, 0x4, R28 ;  /* 0x00000004171c3825 */ /* 0x010fca00078e021c */
[----:B------:R1:W-:Y:S02]  /*ace0*/  @P3 STG.E desc[UR12][R28.64], R10 ;  /* 0x0000000a1c003986 */ /* 0x0003e4000c10190c */
[----:B------:R-:W4:Y:S01]  /*acf0*/  LDC.64 R44, c[0x0][0x390] ;  /* 0x0000e400ff2c7b82 */ /* 0x000f220000000a00 */
[----:B---3--:R-:W-:-:S05]  /*ad00*/  @P3 IMAD.WIDE R18, R23, 0x4, R18 ;  /* 0x0000000417123825 */ /* 0x008fca00078e0212 */
[----:B------:R1:W-:Y:S02]  /*ad10*/  @P3 STG.E desc[UR12][R18.64], R11 ;  /* 0x0000000b12003986 */ /* 0x0003e4000c10190c */
[----:B------:R-:W3:Y:S01]  /*ad20*/  LDC.64 R42, c[0x0][0x398] ;  /* 0x0000e600ff2a7b82 */ /* 0x000ee20000000a00 */
[----:B--2---:R-:W-:-:S05]  /*ad30*/  @P0 IMAD.WIDE R26, R24, 0x4, R26 ;  /* 0x00000004181a0825 */ /* 0x004fca00078e021a */
[----:B------:R1:W-:Y:S02]  /*ad40*/  @P0 STG.E desc[UR12][R26.64], R12 ;  /* 0x0000000c1a000986 */ /* 0x0003e4000c10190c */
[----:B0-----:R-:W0:Y:S01]  /*ad50*/  LDC.64 R40, c[0x0][0x390] ;  /* 0x0000e400ff287b82 */ /* 0x001e220000000a00 */
[----:B-----5:R-:W-:-:S05]  /*ad60*/  @P0 IMAD.WIDE R50, R24, 0x4, R50 ;  /* 0x0000000418320825 */ /* 0x020fca00078e0232 */
[----:B------:R1:W-:Y:S02]  /*ad70*/  @P0 STG.E desc[UR12][R50.64], R13 ;  /* 0x0000000d32000986 */ /* 0x0003e4000c10190c */
[----:B------:R-:W2:Y:S01]  /*ad80*/  LDC.64 R2, c[0x0][0x398] ;  /* 0x0000e600ff027b82 */ /* 0x000ea20000000a00 */
[----:B----4-:R-:W-:-:S05]  /*ad90*/  @P5 IMAD.WIDE R44, R39, 0x4, R44 ;  /* 0x00000004272c5825 */ /* 0x010fca00078e022c */
[----:B------:R1:W-:Y:S01]  /*ada0*/  @P5 STG.E desc[UR12][R44.64], R14 ;  /* 0x0000000e2c005986 */ /* 0x0003e2000c10190c */
[----:B---3--:R-:W-:-:S05]  /*adb0*/  @P5 IMAD.WIDE R42, R39, 0x4, R42 ;  /* 0x00000004272a5825 */ /* 0x008fca00078e022a */
[----:B------:R1:W-:Y:S01]  /*adc0*/  @P5 STG.E desc[UR12][R42.64], R15 ;  /* 0x0000000f2a005986 */ /* 0x0003e2000c10190c */
[----:B0-----:R-:W-:-:S05]  /*add0*/  @!P1 IMAD.WIDE R40, R36, 0x4, R40 ;  /* 0x0000000424289825 */ /* 0x001fca00078e0228 */
[----:B------:R1:W-:Y:S01]  /*ade0*/  @!P1 STG.E desc[UR12][R40.64], R32 ;  /* 0x0000002028009986 */ /* 0x0003e2000c10190c */
[----:B--2---:R-:W-:-:S05]  /*adf0*/  @!P1 IMAD.WIDE R2, R36, 0x4, R2 ;  /* 0x0000000424029825 */ /* 0x004fca00078e0202 */
[----:B------:R1:W-:Y:S02]  /*ae00*/  @!P1 STG.E desc[UR12][R2.64], R33 ;  /* 0x0000002102009986 */ /* 0x0003e4000c10190c */
.L_x_1370:
[----:B------:R-:W-:Y:S05]  /*ae10*/  BSYNC.RECONVERGENT B0 ;  /* 0x0000000000007941 */ /* 0x000fea0003800200 */
.L_x_1368:
[----:B------:R-:W-:-:S13]  /*ae20*/  ISETP.NE.AND P0, PT, R0, 0xff, PT ;  /* 0x000000ff0000780c */ /* 0x000fda0003f05270 */
[----:B------:R-:W-:Y:S05]  /*ae30*/  @P0 EXIT ;  /* 0x000000000000094d */ /* 0x000fea0003800000 */
[----:B012---:R-:W0:Y:S01]  /*ae40*/  LDC.64 R2, c[0x0][0x390] ;  /* 0x0000e400ff027b82 */ /* 0x007e220000000a00 */
[----:B------:R-:W-:-:S07]  /*ae50*/  ISETP.NE.AND P0, PT, R38, 0x900, PT ;  /* 0x000009002600780c */ /* 0x000fce0003f05270 */
[----:B----4-:R-:W1:Y:S08]  /*ae60*/  LDC.64 R4, c[0x0][0x398] ;  /* 0x0000e600ff047b82 */ /* 0x010e700000000a00 */
        /* <DEDUP_REMOVED lines=8> */
.L_x_1324:
[----:B------:R-:W-:Y:S01]  /*aef0*/  BSSY B0, `(.L_x_1379) ;  /* 0x0000006000007945 */ /* 0x000fe20003800000 */
[----:B------:R-:W-:Y:S01]  /*af00*/  PLOP3.LUT P3, PT, P1, PT, PT, 0x8, 0x80 ;  /* 0x000000000080781c */ /* 0x000fe20000f6e170 */
[----:B------:R-:W-:-:S12]  /*af10*/  IMAD.MOV.U32 R21, RZ, RZ, -0x1 ;  /* 0xffffffffff157424 */ /* 0x000fd800078e00ff */
[----:B------:R-:W-:Y:S05]  /*af20*/  WARPSYNC.COLLECTIVE R21, `(.L_x_1380) ;  /* 0x0000000015087348 */ /* 0x000fea0003c00000 */
[----:B------:R-:W-:Y:S01]  /*af30*/  VOTE.ANY P3, P3 ;  /* 0x0000000000ff7806 */ /* 0x000fe20001860100 */
[----:B------:R-:W-:-:S12]  /*af40*/  ENDCOLLECTIVE ;  /* 0x000000000000791b */ /* 0x000fd80003800000 */
.L_x_1380:
[----:B------:R-:W-:Y:S05]  /*af50*/  BSYNC B0 ;  /* 0x0000000000007941 */ /* 0x000fea0003800000 */
.L_x_1379:
[----:B------:R-:W-:Y:S01]  /*af60*/  PLOP3.LUT P1, PT, P3, PT, PT, 0x80, 0x8 ;  /* 0x000000000008781c */ /* 0x000fe20001f2f070 */
[----:B------:R-:W-:-:S12]  /*af70*/  BRA `(.L_x_1381) ;  /* 0xffffff8400107947 */ /* 0x000fd8000383ffff */
.L_x_1326:
[----:B------:R-:W0:Y:S01]  /*af80*/  S2R R17, SR_GEMASK ;  /* 0x0000000000117919 */ /* 0x000e220000003c00 */
[----:B------:R-:W-:Y:S01]  /*af90*/  ISETP.NE.U32.AND P3, PT, R14, 0x65, PT ;  /* 0x000000650e00780c */ /* 0x000fe20003f65070 */
[----:B------:R-:W-:Y:S01]  /*afa0*/  BSSY B0, `(.L_x_1382) ;  /* 0x0000007000007945 */ /* 0x000fe20003800000 */
[----:B------:R-:W-:Y:S01]  /*afb0*/  PLOP3.LUT P5, PT, P5, PT, PT, 0x8, 0x80 ;  /* 0x000000000080781c */ /* 0x000fe20002fae170 */
[----:B------:R-:W-:Y:S01]  /*afc0*/  IMAD.MOV.U32 R21, RZ, RZ, -0x1 ;  /* 0xffffffffff157424 */ /* 0x000fe200078e00ff */
[----:B------:R-:W-:-:S13]  /*afd0*/  ISETP.NE.AND.EX P3, PT, R15, RZ, PT, P3 ;  /* 0x000000ff0f00720c */ /* 0x000fda0003f65330 */
[----:B0-----:R-:W-:Y:S05]  /*afe0*/  WARPSYNC.COLLECTIVE R21, `(.L_x_1383) ;  /* 0x0000000015087348 */ /* 0x001fea0003c00000 */
[----:B------:R-:W-:Y:S01]  /*aff0*/  VOTE.ANY R21, PT, P5 ;  /* 0x0000000000157806 */ /* 0x000fe200028e0100 */
[----:B0-----:R-:W-:Y:S06]  /*b000*/  ENDCOLLECTIVE ;  /* 0x000000000000791b */ /* 0x001fec0003800000 */
.L_x_1383:
[----:B------:R-:W-:Y:S05]  /*b010*/  BSYNC B0 ;  /* 0x0000000000007941 */ /* 0x000fea0003800000 */
.L_x_1382:
[----:B------:R-:W-:Y:S01]  /*b020*/  LOP3.LUT R21, R21, 0x80000000, R17, 0xec, !PT ;  /* 0x8000000015157812 */ /* 0x000fe200078eec11 */
[----:B------:R-:W-:Y:S01]  /*b030*/  IMAD.MOV.U32 R26, RZ, RZ, R12 ;  /* 0x000000ffff1a7224 */ /* 0x000fe200078e000c */
[----:B------:R-:W-:Y:S01]  /*b040*/  ISETP.NE.AND P2, PT, R12, RZ, PT ;  /* 0x000000ff0c00720c */ /* 0x000fe20003f45270 */
[----:B------:R-:W-:Y:S02]  /*b050*/  IMAD.MOV.U32 R19, RZ, RZ, 0x1 ;  /* 0x00000001ff137424 */ /* 0x000fe400078e00ff */
[----:B------:R-:W-:Y:S02]  /*b060*/  VIADD R14, R21, 0xffffffff ;  /* 0xffffffff150e7836 */ /* 0x000fe40000000000 */
[----:B------:R-:W-:-:S03]  /*b070*/  VIADD R15, R36, 0x4 ;  /* 0x00000004240f7836 */ /* 0x000fc60000000000 */
[----:B------:R-:W-:Y:S01]  /*b080*/  LOP3.LUT R14, R21, R14, RZ, 0xc, !PT ;  /* 0x0000000e150e7212 */ /* 0x000fe200078e0cff */
[----:B------:R-:W-:-:S03]  /*b090*/  IMAD.MOV.U32 R21, RZ, RZ, -0x1 ;  /* 0xffffffffff157424 */ /* 0x000fc600078e00ff */
[----:B------:R0:W1:Y:S04]  /*b0a0*/  POPC R24, R14 ;  /* 0x0000000e00187309 */ /* 0x0000680000000000 */
[----:B01----:R-:W-:Y:S05]  /*b0b0*/  WARPSYNC.COLLECTIVE R21, `(.L_x_1384) ;  /* 0x0000000015087348 */ /* 0x003fea0003c00000 */
[----:B-1----:R1:W2:Y:S02]  /*b0c0*/  SHFL.DOWN P5, R23, R26, R19, R24 ;  /* 0x080000131a177389 */ /* 0x0022a400000a0018 */
[----:B012---:R-:W-:Y:S05]  /*b0d0*/  ENDCOLLECTIVE ;  /* 0x000000000000791b */ /* 0x007fea0003800000 */
.L_x_1384:
[----:B------:R-:W-:Y:S01]  /*b0e0*/  ISETP.GE.AND P1, PT, R36, R24, PT ;  /* 0x000000182400720c */ /* 0x000fe20003f26270 */
[----:B------:R-:W-:Y:S02]  /*b0f0*/  IMAD.MOV.U32 R26, RZ, RZ, R13 ;  /* 0x000000ffff1a7224 */ /* 0x000fe400078e000d */
[----:B------:R-:W-:-:S10]  /*b100*/  IMAD.MOV.U32 R18, RZ, RZ, R23 ;  /* 0x000000ffff127224 */ /* 0x000fd400078e0017 */
[----:B------:R-:W-:Y:S05]  /*b110*/  WARPSYNC.COLLECTIVE R21, `(.L_x_1385) ;  /* 0x0000000015087348 */ /* 0x000fea0003c00000 */
[----:B------:R0:W1:Y:S02]  /*b120*/  SHFL.DOWN P5, R23, R26, R19, R24 ;  /* 0x080000131a177389 */ /* 0x00006400000a0018 */
[----:B01----:R-:W-:Y:S05]  /*b130*/  ENDCOLLECTIVE ;  /* 0x000000000000791b */ /* 0x003fea0003800000 */
.L_x_1385:
[----:B------:R-:W-:-:S05]  /*b140*/  SEL R45, R18, RZ, !P1 ;  /* 0x000000ff122d7207 */ /* 0x000fca0004800000 */
[----:B------:R-:W-:-:S04]  /*b150*/  IMAD.IADD R45, R12, 0x1, R45 ;  /* 0x000000010c2d7824 */ /* 0x000fc800078e022d */
[----:B------:R-:W-:Y:S02]  /*b160*/  IMAD.MOV.U32 R26, RZ, RZ, R45 ;  /* 0x000000ffff1a7224 */ /* 0x000fe400078e002d */
[----:B------:R-:W-:Y:S01]  /*b170*/  IMAD.MOV.U32 R19, RZ, RZ, 0x2 ;  /* 0x00000002ff137424 */ /* 0x000fe200078e00ff */
[----:B------:R-:W-:Y:S02]  /*b180*/  SEL R23, R23, RZ, !P2 ;  /* 0x000000ff17177207 */ /* 0x000fe40005000000 */
[----:B------:R-:W-:Y:S02]  /*b190*/  ISETP.NE.AND P2, PT, R45, RZ, PT ;  /* 0x000000ff2d00720c */ /* 0x000fe40003f45270 */
[----:B------:R-:W-:-:S05]  /*b1a0*/  SEL R23, R23, RZ, !P1 ;  /* 0x000000ff17177207 */ /* 0x000fca0004800000 */
[----:B------:R-:W-:-:S07]  /*b1b0*/  IMAD.IADD R25, R13, 0x1, R23 ;  /* 0x000000010d197824 */ /* 0x000fce00078e0217 */
[----:B------:R-:W-:Y:S05]  /*b1c0*/  WARPSYNC.COLLECTIVE R21, `(.L_x_1386) ;  /* 0x0000000015087348 */ /* 0x000fea0003c00000 */
[----:B------:R0:W1:Y:S02]  /*b1d0*/  SHFL.DOWN P5, R23, R26, R19, R24 ;  /* 0x080000131a177389 */ /* 0x00006400000a0018 */
[----:B01----:R-:W-:Y:S05]  /*b1e0*/  ENDCOLLECTIVE ;  /* 0x000000000000791b */ /* 0x003fea0003800000 */
.L_x_1386:
[----:B------:R-:W-:-:S05]  /*b1f0*/  VIADD R13, R36, 0x2 ;  /* 0x00000002240d7836 */ /* 0x000fca0000000000 */
[----:B------:R-:W-:Y:S01]  /*b200*/  ISETP.GT.AND P1, PT, R13, R24, PT ;  /* 0x000000180d00720c */ /* 0x000fe20003f24270 */
[----:B------:R-:W-:Y:S02]  /*b210*/  IMAD.MOV.U32 R26, RZ, RZ, R25 ;  /* 0x000000ffff1a7224 */ /* 0x000fe400078e0019 */
[----:B------:R-:W-:-:S10]  /*b220*/  IMAD.MOV.U32 R16, RZ, RZ, R23 ;  /* 0x000000ffff107224 */ /* 0x000fd400078e0017 */
[----:B------:R-:W-:Y:S05]  /*b230*/  WARPSYNC.COLLECTIVE R21, `(.L_x_1387) ;  /* 0x0000000015087348 */ /* 0x000fea0003c00000 */
[----:B------:R0:W1:Y:S02]  /*b240*/  SHFL.DOWN P5, R23, R26, R19, R24 ;  /* 0x080000131a177389 */ /* 0x00006400000a0018 */
[----:B01----:R-:W-:Y:S05]  /*b250*/  ENDCOLLECTIVE ;  /* 0x000000000000791b */ /* 0x003fea0003800000 */
.L_x_1387:
[----:B------:R-:W-:-:S05]  /*b260*/  SEL R16, R16, RZ, !P1 ;  /* 0x000000ff10107207 */ /* 0x000fca0004800000 */
[----:B------:R-:W-:-:S04]  /*b270*/  IMAD.IADD R47, R45, 0x1, R16 ;  /* 0x000000012d2f7824 */ /* 0x000fc800078e0210 */
[----:B------:R-:W-:Y:S02]  /*b280*/  IMAD.MOV.U32 R26, RZ, RZ, R47 ;  /* 0x000000ffff1a7224 */ /* 0x000fe400078e002f */
[----:B------:R-:W-:Y:S01]  /*b290*/  IMAD.MOV.U32 R19, RZ, RZ, 0x4 ;  /* 0x00000004ff137424 */ /* 0x000fe200078e00ff */
[----:B------:R-:W-:Y:S02]  /*b2a0*/  SEL R23, R23, RZ, !P2 ;  /* 0x000000ff17177207 */ /* 0x000fe40005000000 */
[----:B------:R-:W-:Y:S02]  /*b2b0*/  ISETP.NE.AND P2, PT, R47, RZ, PT ;  /* 0x000000ff2f00720c */ /* 0x000fe40003f45270 */
[----:B------:R-:W-:-:S11]  /*b2c0*/  SEL R12, R23, RZ, !P1 ;  /* 0x000000ff170c7207 */ /* 0x000fd60004800000 */
[----:B------:R-:W-:Y:S05]  /*b2d0*/  WARPSYNC.COLLECTIVE R21, `(.L_x_1388) ;  /* 0x0000000015087348 */ /* 0x000fea0003c00000 */
[----:B------:R0:W1:Y:S02]  /*b2e0*/  SHFL.DOWN P5, R23, R26, R19, R24 ;  /* 0x080000131a177389 */ /* 0x00006400000a0018 */
[----:B01----:R-:W-:Y:S05]  /*b2f0*/  ENDCOLLECTIVE ;  /* 0x000000000000791b */ /* 0x003fea0003800000 */
.L_x_1388:
[----:B------:R-:W-:Y:S01]  /*b300*/  ISETP.GT.AND P1, PT, R15, R24, PT ;  /* 0x000000180f00720c */ /* 0x000fe20003f24270 */
[----:B------:R-:W-:-:S04]  /*b310*/  IMAD.IADD R13, R25, 0x1, R12 ;  /* 0x00000001190d7824 */ /* 0x000fc800078e020c */
[----:B------:R-:W-:Y:S02]  /*b320*/  IMAD.MOV.U32 R26, RZ, RZ, R13 ;  /* 0x000000ffff1a7224 */ /* 0x000fe400078e000d */
[----:B------:R-:W-:-:S07]  /*b330*/  IMAD.MOV.U32 R12, RZ, RZ, R23 ;  /* 0x000000ffff0c7224 */ /* 0x000fce00078e0017 */
[----:B------:R-:W-:Y:S05]  /*b340*/  WARPSYNC.COLLECTIVE R21, `(.L_x_1389) ;  /* 0x0000000015087348 */ /* 0x000fea0003c00000 */
[----:B------:R0:W1:Y:S02]  /*b350*/  SHFL.DOWN P5, R23, R26, R19, R24 ;  /* 0x080000131a177389 */ /* 0x00006400000a0018 */
[----:B01----:R-:W-:Y:S05]  /*b360*/  ENDCOLLECTIVE ;  /* 0x000000000000791b */ /* 0x003fea0003800000 */
.L_x_1389:
[----:B------:R-:W-:-:S05]  /*b370*/  SEL R12, R12, RZ, !P1 ;  /* 0x000000ff0c0c7207 */ /* 0x000fca0004800000 */
[----:B------:R-:W-:-:S04]  /*b380*/  IMAD.IADD R51, R47, 0x1, R12 ;  /* 0x000000012f337824 */ /* 0x000fc800078e020c */
[----:B------:R-:W-:Y:S02]  /*b390*/  IMAD.MOV.U32 R26, RZ, RZ, R51 ;  /* 0x000000ffff1a7224 */ /* 0x000fe400078e0033 */
[----:B------:R-:W-:Y:S01]  /*b3a0*/  IMAD.MOV.U32 R19, RZ, RZ, 0x8 ;  /* 0x00000008ff137424 */ /* 0x000fe200078e00ff */
[----:B------:R-:W-:-:S07]  /*b3b0*/  SEL R14, R23, RZ, !P2 ;  /* 0x000000ff170e7207 */ /* 0x000fce0005000000 */
[----:B------:R-:W-:Y:S05]  /*b3c0*/  WARPSYNC.COLLECTIVE R21, `(.L_x_1390) ;  /* 0x0000000015087348 */ /* 0x000fea0003c00000 */
[----:B------:R0:W1:Y:S02]  /*b3d0*/  SHFL.DOWN P5, R23, R26, R19, R24 ;  /* 0x080000131a177389 */ /* 0x00006400000a0018 */
[----:B01----:R-:W-:Y:S05]  /*b3e0*/  ENDCOLLECTIVE ;  /* 0x000000000000791b */ /* 0x003fea0003800000 */
.L_x_1390:
[----:B------:R-:W-:Y:S02]  /*b3f0*/  ISETP.NE.AND P2, PT, R51, RZ, PT ;  /* 0x000000ff3300720c */ /* 0x000fe40003f45270 */
[----:B------:R-:W-:-:S05]  /*b400*/  SEL R14, R14, RZ, !P1 ;  /* 0x000000ff0e0e7207 */ /* 0x000fca0004800000 */
[----:B------:R-:W-:Y:S01]  /*b410*/  IMAD.IADD R49, R13, 0x1, R14 ;  /* 0x000000010d317824 */ /* 0x000fe200078e020e */
[----:B------:R-:W-:Y:S01]  /*b420*/  LOP3.LUT R14, RZ, R0, RZ, 0x33, !PT ;  /* 0x00000000ff0e7212 */ /* 0x000fe200078e33ff */
[----:B------:R-:W-:Y:S02]  /*b430*/  VIADD R13, R36, 0x8 ;  /* 0x00000008240d7836 */ /* 0x000fe40000000000 */
[----:B------:R-:W-:-:S03]  /*b440*/  IMAD.MOV.U32 R26, RZ, RZ, R49 ;  /* 0x000000ffff1a7224 */ /* 0x000fc600078e0031 */
[----:B------:R-:W-:Y:S01]  /*b450*/  ISETP.GT.AND P1, PT, R13, R24, PT ;  /* 0x000000180d00720c */ /* 0x000fe20003f24270 */
[----:B------:R-:W-:Y:S02]  /*b460*/  IMAD.IADD R14, R14, 0x1, R39 ;  /* 0x000000010e0e7824 */ /* 0x000fe400078e0227 */
[----:B------:R-:W-:-:S10]  /*b470*/  IMAD.MOV.U32 R12, RZ, RZ, R23 ;  /* 0x000000ffff0c7224 */ /* 0x000fd400078e0017 */
[----:B------:R-:W-:Y:S05]  /*b480*/  WARPSYNC.COLLECTIVE R21, `(.L_x_1391) ;  /* 0x0000000015087348 */ /* 0x000fea0003c00000 */
[----:B------:R0:W1:Y:S02]  /*b490*/  SHFL.DOWN P5, R23, R26, R19, R24 ;  /* 0x080000131a177389 */ /* 0x00006400000a0018 */
[----:B01----:R-:W-:Y:S05]  /*b4a0*/  ENDCOLLECTIVE ;  /* 0x000000000000791b */ /* 0x003fea0003800000 */
.L_x_1391:
[----:B------:R-:W-:-:S05]  /*b4b0*/  SEL R12, R12, RZ, !P1 ;  /* 0x000000ff0c0c7207 */ /* 0x000fca0004800000 */
[----:B------:R-:W-:-:S04]  /*b4c0*/  IMAD.IADD R45, R51, 0x1, R12 ;  /* 0x00000001332d7824 */ /* 0x000fc800078e020c */
[----:B------:R-:W-:Y:S02]  /*b4d0*/  IMAD.MOV.U32 R26, RZ, RZ, R45 ;  /* 0x000000ffff1a7224 */ /* 0x000fe400078e002d */
[----:B------:R-:W-:Y:S02]  /*b4e0*/  IMAD.MOV.U32 R19, RZ, RZ, 0x10 ;  /* 0x00000010ff137424 */ /* 0x000fe400078e00ff */
[----:B------:R-:W-:-:S07]  /*b4f0*/  IMAD.MOV.U32 R13, RZ, RZ, R23 ;  /* 0x000000ffff0d7224 */ /* 0x000fce00078e0017 */
[----:B------:R-:W-:Y:S05]  /*b500*/  WARPSYNC.COLLECTIVE R21, `(.L_x_1392) ;  /* 0x0000000015087348 */ /* 0x000fea0003c00000 */
[----:B------:R0:W1:Y:S02]  /*b510*/  SHFL.DOWN P5, R23, R26, R19, R24 ;  /* 0x080000131a177389 */ /* 0x00006400000a0018 */
[----:B01----:R-:W-:Y:S05]  /*b520*/  ENDCOLLECTIVE ;  /* 0x000000000000791b */ /* 0x003fea0003800000 */
.L_x_1392:
[----:B------:R-:W-:Y:S02]  /*b530*/  SEL R13, R13, RZ, !P2 ;  /* 0x000000ff0d0d7207 */ /* 0x000fe40005000000 */
[----:B------:R-:W-:Y:S02]  /*b540*/  ISETP.NE.AND P2, PT, R45, RZ, PT ;  /* 0x000000ff2d00720c */ /* 0x000fe40003f45270 */
[----:B------:R-:W-:Y:S01]  /*b550*/  SEL R12, R13, RZ, !P1 ;  /* 0x000000ff0d0c7207 */ /* 0x000fe20004800000 */
[----:B------:R-:W-:-:S04]  /*b560*/  VIADD R13, R36, 0x10 ;  /* 0x00000010240d7836 */ /* 0x000fc80000000000 */
[----:B------:R-:W-:Y:S01]  /*b570*/  IMAD.IADD R25, R49, 0x1, R12 ;  /* 0x0000000131197824 */ /* 0x000fe200078e020c */
[----:B------:R-:W-:Y:S02]  /*b580*/  ISETP.GT.AND P1, PT, R13, R24, PT ;  /* 0x000000180d00720c */ /* 0x000fe40003f24270 */
[----:B------:R-:W0:Y:S01]  /*b590*/  LDC.64 R12, c[0x0][0x3a8] ;  /* 0x0000ea00ff0c7b82 */ /* 0x000e220000000a00 */
[----:B------:R-:W-:Y:S02]  /*b5a0*/  IMAD.MOV.U32 R26, RZ, RZ, R25 ;  /* 0x000000ffff1a7224 */ /* 0x000fe400078e0019 */
[----:B------:R-:W-:-:S08]  /*b5b0*/  IMAD.MOV.U32 R16, RZ, RZ, R23 ;  /* 0x000000ffff107224 */ /* 0x000fd000078e0017 */
[----:B0-----:R-:W-:Y:S05]  /*b5c0*/  WARPSYNC.COLLECTIVE R21, `(.L_x_1393) ;  /* 0x0000000015087348 */ /* 0x001fea0003c00000 */
[----:B------:R1:W2:Y:S02]  /*b5d0*/  SHFL.DOWN P5, R23, R26, R19, R24 ;  /* 0x080000131a177389 */ /* 0x0002a400000a0018 */
[----:B012---:R-:W-:Y:S05]  /*b5e0*/  ENDCOLLECTIVE ;  /* 0x000000000000791b */ /* 0x007fea0003800000 */
.L_x_1393:
[----:B------:R-:W-:Y:S05]  /*b5f0*/  WARPSYNC.COLLECTIVE R21, `(.L_x_1394) ;  /* 0x0000000015087348 */ /* 0x000fea0003c00000 */
[----:B------:R-:W-:Y:S01]  /*b600*/  VOTE.ALL P3, P3 ;  /* 0x0000000000ff7806 */ /* 0x000fe20001860000 */
[----:B------:R-:W-:-:S12]  /*b610*/  ENDCOLLECTIVE ;  /* 0x000000000000791b */ /* 0x000fd80003800000 */
.L_x_1394:
[----:B------:R-:W-:-:S05]  /*b620*/  SEL R16, R16, RZ, !P1 ;  /* 0x000000ff10107207 */ /* 0x000fca0004800000 */
[----:B------:R-:W-:Y:S01]  /*b630*/  IMAD.IADD R16, R45, 0x1, R16 ;  /* 0x000000012d107824 */ /* 0x000fe200078e0210 */
[----:B------:R-:W-:-:S04]  /*b640*/  SEL R23, R23, RZ, !P2 ;  /* 0x000000ff17177207 */ /* 0x000fc80005000000 */
[----:B------:R-:W-:Y:S02]  /*b650*/  SEL R18, R23, RZ, !P1 ;  /* 0x000000ff17127207 */ /* 0x000fe40004800000 */
[----:B------:R-:W-:-:S03]  /*b660*/  IADD3 R38, P1, PT, R12, 0x200, RZ ;  /* 0x000002000c267810 */ /* 0x000fc60007f3e0ff */
[----:B------:R-:W-:Y:S02]  /*b670*/  IMAD.IADD R18, R25, 0x1, R18 ;  /* 0x0000000119127824 */ /* 0x000fe400078e0212 */
[----:B------:R-:W-:Y:S01]  /*b680*/  IMAD.X R39, RZ, RZ, R13, P1 ;  /* 0x000000ffff277224 */ /* 0x000fe200008e060d */
[----:B------:R-:W-:Y:S07]  /*b690*/  BRA `(.L_x_1395) ;  /* 0xffffff8000587947 */ /* 0x000fee000383ffff */
.L_x_1328:
[----:B------:R-:W-:Y:S01]  /*b6a0*/  BSSY B0, `(.L_x_1396) ;  /* 0x0000006000007945 */ /* 0x000fe20003800000 */
[----:B------:R-:W-:Y:S01]  /*b6b0*/  PLOP3.LUT P3, PT, P1, PT, PT, 0x8, 0x80 ;  /* 0x000000000080781c */ /* 0x000fe20000f6e170 */
[----:B------:R-:W-:-:S12]  /*b6c0*/  IMAD.MOV.U32 R21, RZ, RZ, -0x1 ;  /* 0xffffffffff157424 */ /* 0x000fd800078e00ff */
[----:B------:R-:W-:Y:S05]  /*b6d0*/  WARPSYNC.COLLECTIVE R21, `(.L_x_1397) ;  /* 0x0000000015087348 */ /* 0x000fea0003c00000 */
[----:B------:R-:W-:Y:S01]  /*b6e0*/  VOTE.ANY P3, P3 ;  /* 0x0000000000ff7806 */ /* 0x000fe20001860100 */
[----:B------:R-:W-:-:S12]  /*b6f0*/  ENDCOLLECTIVE ;  /* 0x000000000000791b */ /* 0x000fd80003800000 */
.L_x_1397:
[----:B------:R-:W-:Y:S05]  /*b700*/  BSYNC B0 ;  /* 0x0000000000007941 */ /* 0x000fea0003800000 */
.L_x_1396:
[----:B------:R-:W-:Y:S01]  /*b710*/  PLOP3.LUT P1, PT, P3, PT, PT, 0x80, 0x8 ;  /* 0x000000000008781c */ /* 0x000fe20001f2f070 */
[----:B------:R-:W-:-:S12]  /*b720*/  BRA `(.L_x_1398) ;  /* 0xffffff80005c7947 */ /* 0x000fd8000383ffff */
.L_x_1330:
[----:B------:R-:W-:Y:S01]  /*b730*/  ISETP.NE.U32.AND P3, PT, R14, 0x65, PT ;  /* 0x000000650e00780c */ /* 0x000fe20003f65070 */
[----:B------:R-:W-:Y:S01]  /*b740*/  BSSY B0, `(.L_x_1399) ;  /* 0x0000007000007945 */ /* 0x000fe20003800000 */
[----:B------:R-:W-:Y:S01]  /*b750*/  PLOP3.LUT P5, PT, P5, PT, PT, 0x8, 0x80 ;  /* 0x000000000080781c */ /* 0x000fe20002fae170 */
[----:B------:R-:W-:Y:S01]  /*b760*/  IMAD.MOV.U32 R21, RZ, RZ, -0x1 ;  /* 0xffffffffff157424 */ /* 0x000fe200078e00ff */
[----:B------:R-:W-:-:S13]  /*b770*/  ISETP.NE.AND.EX P3, PT, R15, RZ, PT, P3 ;  /* 0x000000ff0f00720c */ /* 0x000fda0003f65330 */
[----:B------:R-:W-:Y:S05]  /*b780*/  WARPSYNC.COLLECTIVE R21, `(.L_x_1400) ;  /* 0x0000000015087348 */ /* 0x000fea0003c00000 */
[----:B------:R-:W-:Y:S01]  /*b790*/  VOTE.ANY R21, PT, P5 ;  /* 0x0000000000157806 */ /* 0x000fe200028e0100 */
[----:B------:R-:W-:Y:S06]  /*b7a0*/  ENDCOLLECTIVE ;  /* 0x000000000000791b */ /* 0x000fec0003800000 */
.L_x_1400:
[----:B------:R-:W-:Y:S05]  /*b7b0*/  BSYNC B0 ;  /* 0x0000000000007941 */ /* 0x000fea0003800000 */
.L_x_1399:
        /* <DEDUP_REMOVED lines=12> */
.L_x_1401:
[----:B------:R-:W-:Y:S01]  /*b880*/  ISETP.GE.AND P1, PT, R36, R24, PT ;  /* 0x000000182400720c */ /* 0x000fe20003f26270 */
[----:B------:R-:W-:Y:S02]  /*b890*/  IMAD.MOV.U32 R26, RZ, RZ, R13 ;  /* 0x000000ffff1a7224 */ /* 0x000fe400078e000d */
[----:B------:R-:W-:-:S10]  /*b8a0*/  IMAD.MOV.U32 R42, RZ, RZ, R23 ;  /* 0x000000ffff2a7224 */ /* 0x000fd400078e0017 */
[----:B------:R-:W-:Y:S05]  /*b8b0*/  WARPSYNC.COLLECTIVE R21, `(.L_x_1402) ;  /* 0x0000000015087348 */ /* 0x000fea0003c00000 */
[----:B------:R0:W1:Y:S02]  /*b8c0*/  SHFL.DOWN P5, R23, R26, R19, R24 ;  /* 0x080000131a177389 */ /* 0x00006400000a0018 */
[----:B01----:R-:W-:Y:S05]  /*b8d0*/  ENDCOLLECTIVE ;  /* 0x000000000000791b */ /* 0x003fea0003800000 */
.L_x_1402:
[----:B------:R-:W-:-:S05]  /*b8e0*/  SEL R15, R42, RZ, !P1 ;  /* 0x000000ff2a0f7207 */ /* 0x000fca0004800000 */
[----:B------:R-:W-:Y:S02]  /*b8f0*/  IMAD.IADD R42, R12, 0x1, R15 ;  /* 0x000000010c2a7824 */ /* 0x000fe400078e020f */
[----:B------:R-:W-:Y:S02]  /*b900*/  VIADD R15, R36, 0x2 ;  /* 0x00000002240f7836 */ /* 0x000fe40000000000 */
[----:B------:R-:W-:Y:S02]  /*b910*/  IMAD.MOV.U32 R26, RZ, RZ, R42 ;  /* 0x000000ffff1a7224 */ /* 0x000fe400078e002a */
[----:B------:R-:W-:Y:S01]  /*b920*/  IMAD.MOV.U32 R19, RZ, RZ, 0x2 ;  /* 0x00000002ff137424 */ /* 0x000fe200078e00ff */
[----:B------:R-:W-:Y:S02]  /*b930*/  SEL R23, R23, RZ, !P2 ;  /* 0x000000ff17177207 */ /* 0x000fe40005000000 */
[----:B------:R-:W-:Y:S02]  /*b940*/  ISETP.NE.AND P2, PT, R42, RZ, PT ;  /* 0x000000ff2a00720c */ /* 0x000fe40003f45270 */
[----:B------:R-:W-:-:S02]  /*b950*/  SEL R23, R23, RZ, !P1 ;  /* 0x000000ff17177207 */ /* 0x000fc40004800000 */
[----:B------:R-:W-:Y:S01]  /*b960*/  ISETP.GT.AND P1, PT, R15, R24, PT ;  /* 0x000000180f00720c */ /* 0x000fe20003f24270 */
[----:B------:R-:W-:Y:S02]  /*b970*/  VIADD R15, R36, 0x4 ;  /* 0x00000004240f7836 */ /* 0x000fe40000000000 */
[----:B------:R-:W-:-:S10]  /*b980*/  IMAD.IADD R22, R13, 0x1, R23 ;  /* 0x000000010d167824 */ /* 0x000fd400078e0217 */
[----:B------:R-:W-:Y:S05]  /*b990*/  WARPSYNC.COLLECTIVE R21, `(.L_x_1403) ;  /* 0x0000000015087348 */ /* 0x000fea0003c00000 */
[----:B------:R0:W1:Y:S02]  /*b9a0*/  SHFL.DOWN P5, R23, R26, R19, R24 ;  /* 0x080000131a177389 */ /* 0x00006400000a0018 */
[----:B01----:R-:W-:Y:S05]  /*b9b0*/  ENDCOLLECTIVE ;  /* 0x000000000000791b */ /* 0x003fea0003800000 */
.L_x_1403:
[----:B------:R-:W-:Y:S02]  /*b9c0*/  IMAD.MOV.U32 R26, RZ, RZ, R22 ;  /* 0x000000ffff1a7224 */ /* 0x000fe400078e0016 */
[----:B------:R-:W-:-:S07]  /*b9d0*/  IMAD.MOV.U32 R13, RZ, RZ, R23 ;  /* 0x000000ffff0d7224 */ /* 0x000fce00078e0017 */
[----:B------:R-:W-:Y:S05]  /*b9e0*/  WARPSYNC.COLLECTIVE R21, `(.L_x_1404) ;  /* 0x0000000015087348 */ /* 0x000fea0003c00000 */
[----:B------:R0:W1:Y:S02]  /*b9f0*/  SHFL.DOWN P5, R23, R26, R19, R24 ;  /* 0x080000131a177389 */ /* 0x00006400000a0018 */
[----:B01----:R-:W-:Y:S05]  /*ba00*/  ENDCOLLECTIVE ;  /* 0x000000000000791b */ /* 0x003fea0003800000 */
.L_x_1404:
[----:B------:R-:W-:-:S05]  /*ba10*/  SEL R13, R13, RZ, !P1 ;  /* 0x000000ff0d0d7207 */ /* 0x000fca0004800000 */
[----:B------:R-:W-:-:S04]  /*ba20*/  IMAD.IADD R13, R42, 0x1, R13 ;  /* 0x000000012a0d7824 */ /* 0x000fc800078e020d */
[----:B------:R-:W-:Y:S02]  /*ba30*/  IMAD.MOV.U32 R26, RZ, RZ, R13 ;  /* 0x000000ffff1a7224 */ /* 0x000fe400078e000d */
[----:B------:R-:W-:Y:S01]  /*ba40*/  IMAD.MOV.U32 R19, RZ, RZ, 0x4 ;  /* 0x00000004ff137424 */ /* 0x000fe200078e00ff */
[----:B------:R-:W-:Y:S02]  /*ba50*/  SEL R23, R23, RZ, !P2 ;  /* 0x000000ff17177207 */ /* 0x000fe40005000000 */
[----:B------:R-:W-:Y:S02]  /*ba60*/  ISETP.NE.AND P2, PT, R13, RZ, PT ;  /* 0x000000ff0d00720c */ /* 0x000fe40003f45270 */
[----:B------:R-:W-:Y:S02]  /*ba70*/  SEL R23, R23, RZ, !P1 ;  /* 0x000000ff17177207 */ /* 0x000fe40004800000 */
[----:B------:R-:W-:Y:S01]  /*ba80*/  ISETP.GT.AND P1, PT, R15, R24, PT ;  /* 0x000000180f00720c */ /* 0x000fe20003f24270 */
[----:B------:R-:W-:-:S02]  /*ba90*/  VIADD R15, R36, 0x10 ;  /* 0x00000010240f7836 */ /* 0x000fc40000000000 */
[----:B------:R-:W-:-:S10]  /*baa0*/  IMAD.IADD R45, R22, 0x1, R23 ;  /* 0x00000001162d7824 */ /* 0x000fd400078e0217 */
[----:B------:R-:W-:Y:S05]  /*bab0*/  WARPSYNC.COLLECTIVE R21, `(.L_x_1405) ;  /* 0x0000000015087348 */ /* 0x000fea0003c00000 */
[----:B------:R0:W1:Y:S02]  /*bac0*/  SHFL.DOWN P5, R23, R26, R19, R24 ;  /* 0x080000131a177389 */ /* 0x00006400000a0018 */
[----:B01----:R-:W-:Y:S05]  /*bad0*/  ENDCOLLECTIVE ;  /* 0x000000000000791b */ /* 0x003fea0003800000 */
.L_x_1405:
[----:B------:R-:W-:Y:S01]  /*bae0*/  IMAD.MOV.U32 R26, RZ, RZ, R45 ;  /* 0x000000ffff1a7224 */ /* 0x000fe200078e002d */
[----:B------:R-:W-:-:S07]  /*baf0*/  SEL R12, R23, RZ, !P1 ;  /* 0x000000ff170c7207 */ /* 0x000fce0004800000 */
[----:B------:R-:W-:Y:S05]  /*bb00*/  WARPSYNC.COLLECTIVE R21, `(.L_x_1406) ;  /* 0x0000000015087348 */ /* 0x000fea0003c00000 */
[----:B------:R0:W1:Y:S02]  /*bb10*/  SHFL.DOWN P5, R23, R26, R19, R24 ;  /* 0x080000131a177389 */ /* 0x00006400000a0018 */
[----:B01----:R-:W-:Y:S05]  /*bb20*/  ENDCOLLECTIVE ;  /* 0x000000000000791b */ /* 0x003fea0003800000 */
.L_x_1406:
[----:B------:R-:W-:Y:S02]  /*bb30*/  IMAD.IADD R49, R13, 0x1, R12 ;  /* 0x000000010d317824 */ /* 0x000fe400078e020c */
[----:B------:R-:W-:Y:S02]  /*bb40*/  VIADD R13, R36, 0x8 ;  /* 0x00000008240d7836 */ /* 0x000fe40000000000 */
[----:B------:R-:W-:Y:S02]  /*bb50*/  IMAD.MOV.U32 R26, RZ, RZ, R49 ;  /* 0x000000ffff1a7224 */ /* 0x000fe400078e0031 */
[----:B------:R-:W-:Y:S02]  /*bb60*/  IMAD.MOV.U32 R19, RZ, RZ, 0x8 ;  /* 0x00000008ff137424 */ /* 0x000fe400078e00ff */
[----:B------:R-:W-:-:S07]  /*bb70*/  IMAD.MOV.U32 R12, RZ, RZ, R23 ;  /* 0x000000ffff0c7224 */ /* 0x000fce00078e0017 */
[----:B------:R-:W-:Y:S05]  /*bb80*/  WARPSYNC.COLLECTIVE R21, `(.L_x_1407) ;  /* 0x0000000015087348 */ /* 0x000fea0003c00000 */
[----:B------:R0:W1:Y:S02]  /*bb90*/  SHFL.DOWN P5, R23, R26, R19, R24 ;  /* 0x080000131a177389 */ /* 0x00006400000a0018 */
[----:B01----:R-:W-:Y:S05]  /*bba0*/  ENDCOLLECTIVE ;  /* 0x000000000000791b */ /* 0x003fea0003800000 */
.L_x_1407:
[----:B------:R-:W-:Y:S02]  /*bbb0*/  SEL R12, R12, RZ, !P2 ;  /* 0x000000ff0c0c7207 */ /* 0x000fe40005000000 */
[----:B------:R-:W-:Y:S02]  /*bbc0*/  ISETP.NE.AND P2, PT, R49, RZ, PT ;  /* 0x000000ff3100720c */ /* 0x000fe40003f45270 */
[----:B------:R-:W-:Y:S02]  /*bbd0*/  SEL R12, R12, RZ, !P1 ;  /* 0x000000ff0c0c7207 */ /* 0x000fe40004800000 */
[----:B------:R-:W-:-:S03]  /*bbe0*/  ISETP.GT.AND P1, PT, R13, R24, PT ;  /* 0x000000180d00720c */ /* 0x000fc60003f24270 */
[----:B------:R-:W-:-:S04]  /*bbf0*/  IMAD.IADD R47, R45, 0x1, R12 ;  /* 0x000000012d2f7824 */ /* 0x000fc800078e020c */
[----:B------:R-:W-:Y:S01]  /*bc00*/  IMAD.MOV.U32 R26, RZ, RZ, R47 ;  /* 0x000000ffff1a7224 */ /* 0x000fe200078e002f */
[----:B------:R-:W-:-:S07]  /*bc10*/  SEL R12, R23, RZ, !P1 ;  /* 0x000000ff170c7207 */ /* 0x000fce0004800000 */
[----:B------:R-:W-:Y:S05]  /*bc20*/  WARPSYNC.COLLECTIVE R21, `(.L_x_1408) ;  /* 0x0000000015087348 */ /* 0x000fea0003c00000 */
[----:B------:R0:W1:Y:S02]  /*bc30*/  SHFL.DOWN P5, R23, R26, R19, R24 ;  /* 0x080000131a177389 */ /* 0x00006400000a0018 */
[----:B01----:R-:W-:Y:S05]  /*bc40*/  ENDCOLLECTIVE ;  /* 0x000000000000791b */ /* 0x003fea0003800000 */
.L_x_1408:
[----:B------:R-:W-:-:S04]  /*bc50*/  IMAD.IADD R45, R49, 0x1, R12 ;  /* 0x00000001312d7824 */ /* 0x000fc800078e020c */
[----:B------:R-:W-:Y:S02]  /*bc60*/  IMAD.MOV.U32 R26, RZ, RZ, R45 ;  /* 0x000000ffff1a7224 */ /* 0x000fe400078e002d */
[----:B------:R-:W-:Y:S02]  /*bc70*/  IMAD.MOV.U32 R19, RZ, RZ, 0x10 ;  /* 0x00000010ff137424 */ /* 0x000fe400078e00ff */
[----:B------:R-:W-:-:S07]  /*bc80*/  IMAD.MOV.U32 R22, RZ, RZ, R23 ;  /* 0x000000ffff167224 */ /* 0x000fce00078e0017 */
[----:B------:R-:W-:Y:S05]  /*bc90*/  WARPSYNC.COLLECTIVE R21, `(.L_x_1409) ;  /* 0x0000000015087348 */ /* 0x000fea0003c00000 */
[----:B------:R0:W1:Y:S02]  /*bca0*/  SHFL.DOWN P5, R23, R26, R19, R24 ;  /* 0x080000131a177389 */ /* 0x00006400000a0018 */
[----:B01----:R-:W-:Y:S05]  /*bcb0*/  ENDCOLLECTIVE ;  /* 0x000000000000791b */ /* 0x003fea0003800000 */
.L_x_1409:
[----:B------:R-:W-:Y:S02]  /*bcc0*/  SEL R22, R22, RZ, !P2 ;  /* 0x000000ff16167207 */ /* 0x000fe40005000000 */
[----:B------:R-:W-:Y:S02]  /*bcd0*/  ISETP.NE.AND P2, PT, R45, RZ, PT ;  /* 0x000000ff2d00720c */ /* 0x000fe40003f45270 */
[----:B------:R-:W-:Y:S02]  /*bce0*/  SEL R22, R22, RZ, !P1 ;  /* 0x000000ff16167207 */ /* 0x000fe40004800000 */
[----:B------:R-:W-:-:S03]  /*bcf0*/  ISETP.GT.AND P1, PT, R15, R24, PT ;  /* 0x000000180f00720c */ /* 0x000fc60003f24270 */
[----:B------:R-:W-:-:S04]  /*bd00*/  IMAD.IADD R13, R47, 0x1, R22 ;  /* 0x000000012f0d7824 */ /* 0x000fc800078e0216 */
[----:B------:R-:W-:Y:S02]  /*bd10*/  IMAD.MOV.U32 R26, RZ, RZ, R13 ;  /* 0x000000ffff1a7224 */ /* 0x000fe400078e000d */
[----:B------:R-:W-:-:S07]  /*bd20*/  IMAD.MOV.U32 R12, RZ, RZ, R23 ;  /* 0x000000ffff0c7224 */ /* 0x000fce00078e0017 */
[----:B------:R-:W-:Y:S05]  /*bd30*/  WARPSYNC.COLLECTIVE R21, `(.L_x_1410) ;  /* 0x0000000015087348 */ /* 0x000fea0003c00000 */
[----:B------:R0:W1:Y:S02]  /*bd40*/  SHFL.DOWN P5, R23, R26, R19, R24 ;  /* 0x080000131a177389 */ /* 0x00006400000a0018 */
[----:B01----:R-:W-:Y:S05]  /*bd50*/  ENDCOLLECTIVE ;  /* 0x000000000000791b */ /* 0x003fea0003800000 */
.L_x_1410:
[----:B------:R-:W-:Y:S05]  /*bd60*/  WARPSYNC.COLLECTIVE R21, `(.L_x_1411) ;  /* 0x0000000015087348 */ /* 0x000fea0003c00000 */
[----:B------:R-:W-:Y:S01]  /*bd70*/  VOTE.ALL P3, P3 ;  /* 0x0000000000ff7806 */ /* 0x000fe20001860000 */
[----:B------:R-:W-:-:S12]  /*bd80*/  ENDCOLLECTIVE ;  /* 0x000000000000791b */ /* 0x000fd80003800000 */
.L_x_1411:
[----:B------:R-:W-:Y:S01]  /*bd90*/  SEL R12, R12, RZ, !P1 ;  /* 0x000000ff0c0c7207 */ /* 0x000fe20004800000 */
[----:B------:R-:W-:-:S05]  /*bda0*/  IMAD.MOV.U32 R22, RZ, RZ, R23 ;  /* 0x000000ffff167224 */ /* 0x000fca00078e0017 */
[----:B------:R-:W-:-:S04]  /*bdb0*/  SEL R22, R22, RZ, !P2 ;  /* 0x000000ff16167207 */ /* 0x000fc80005000000 */
[----:B------:R-:W-:Y:S02]  /*bdc0*/  SEL R22, R22, RZ, !P1 ;  /* 0x000000ff16167207 */ /* 0x000fe40004800000 */
[----:B------:R-:W-:Y:S02]  /*bdd0*/  ISETP.NE.AND P1, PT, R16, RZ, PT ;  /* 0x000000ff1000720c */ /* 0x000fe40003f25270 */
[----:B------:R-:W-:Y:S01]  /*bde0*/  IADD3 R16, PT, PT, R45, R12, R16 ;  /* 0x0000000c2d107210 */ /* 0x000fe20007ffe010 */
[----:B------:R-:W-:-:S05]  /*bdf0*/  IMAD.IADD R22, R13, 0x1, R22 ;  /* 0x000000010d167824 */ /* 0x000fca00078e0216 */
[----:B------:R-:W-:-:S05]  /*be00*/  SEL R13, R22, RZ, !P1 ;  /* 0x000000ff160d7207 */ /* 0x000fca0004800000 */
[----:B------:R-:W-:Y:S01]  /*be10*/  IMAD.IADD R18, R13, 0x1, R18 ;  /* 0x000000010d127824 */ /* 0x000fe200078e0212 */
[----:B------:R-:W-:Y:S06]  /*be20*/  BRA `(.L_x_1412) ;  /* 0xffffff7c00a47947 */ /* 0x000fec000383ffff */
.L_x_1358:
[----:B------:R-:W-:Y:S01]  /*be30*/  BSSY B0, `(.L_x_1413) ;  /* 0x0000006000007945 */ /* 0x000fe20003800000 */
[----:B------:R-:W-:Y:S01]  /*be40*/  PLOP3.LUT P3, PT, P3, PT, PT, 0x8, 0x80 ;  /* 0x000000000080781c */ /* 0x000fe20001f6e170 */
[----:B------:R-:W-:-:S12]  /*be50*/  IMAD.MOV.U32 R21, RZ, RZ, -0x1 ;  /* 0xffffffffff157424 */ /* 0x000fd800078e00ff */
[----:B------:R-:W-:Y:S05]  /*be60*/  WARPSYNC.COLLECTIVE R21, `(.L_x_1414) ;  /* 0x0000000015087348 */ /* 0x000fea0003c00000 */
[----:B------:R-:W-:Y:S01]  /*be70*/  VOTE.ANY P3, P3 ;  /* 0x0000000000ff7806 */ /* 0x000fe20001860100 */
[----:B------:R-:W-:-:S12]  /*be80*/  ENDCOLLECTIVE ;  /* 0x000000000000791b */ /* 0x000fd80003800000 */
.L_x_1414:
[----:B------:R-:W-:Y:S05]  /*be90*/  BSYNC B0 ;  /* 0x0000000000007941 */ /* 0x000fea0003800000 */
.L_x_1413:
[----:B------:R-:W-:Y:S05]  /*bea0*/  BRA `(.L_x_1415) ;  /* 0xffffffcc00f07947 */ /* 0x000fea000383ffff */
.L_x_1360:
        /* <DEDUP_REMOVED lines=9> */
.L_x_1417:
[----:B------:R-:W-:Y:S05]  /*bf40*/  BSYNC B0 ;  /* 0x0000000000007941 */ /* 0x000fea0003800000 */
.L_x_1416:
[----:B------:R-:W-:Y:S01]  /*bf50*/  LOP3.LUT R21, R21, 0x80000000, R27, 0xec, !PT ;  /* 0x8000000015157812 */ /* 0x000fe200078eec1b */
[----:B------:R-:W-:Y:S01]  /*bf60*/  IMAD.MOV.U32 R26, RZ, RZ, R16 ;  /* 0x000000ffff1a7224 */ /* 0x000fe200078e0010 */
[----:B------:R-:W-:Y:S01]  /*bf70*/  ISETP.NE.AND P6, PT, R16, RZ, PT ;  /* 0x000000ff1000720c */ /* 0x000fe20003fc5270 */
[----:B------:R-:W-:Y:S02]  /*bf80*/  IMAD.MOV.U32 R19, RZ, RZ, 0x1 ;  /* 0x00000001ff137424 */ /* 0x000fe400078e00ff */
[----:B------:R-:W-:-:S05]  /*bf90*/  VIADD R18, R21, 0xffffffff ;  /* 0xffffffff15127836 */ /* 0x000fca0000000000 */
[----:B------:R-:W-:Y:S01]  /*bfa0*/  LOP3.LUT R18, R21, R18, RZ, 0xc, !PT ;  /* 0x0000001215127212 */ /* 0x000fe200078e0cff */
[----:B------:R-:W-:-:S03]  /*bfb0*/  IMAD.MOV.U32 R21, RZ, RZ, -0x1 ;  /* 0xffffffffff157424 */ /* 0x000fc600078e00ff */
[----:B------:R0:W1:Y:S04]  /*bfc0*/  POPC R24, R18 ;  /* 0x0000001200187309 */ /* 0x0000680000000000 */
[----:B01----:R-:W-:Y:S05]  /*bfd0*/  WARPSYNC.COLLECTIVE R21, `(.L_x_1418) ;  /* 0x0000000015087348 */ /* 0x003fea0003c00000 */
[----:B-1----:R1:W2:Y:S02]  /*bfe0*/  SHFL.DOWN P5, R23, R26, R19, R24 ;  /* 0x080000131a177389 */ /* 0x0022a400000a0018 */
[----:B012---:R-:W-:Y:S05]  /*bff0*/  ENDCOLLECTIVE ;  /* 0x000000000000791b */ /* 0x007fea0003800000 */
.L_x_1418:
[----:B------:R-:W-:Y:S02]  /*c000*/  IMAD.MOV.U32 R26, RZ, RZ, R17 ;  /* 0x000000ffff1a7224 */ /* 0x000fe400078e0011 */
[----:B------:R-:W-:-:S07]  /*c010*/  IMAD.MOV.U32 R20, RZ, RZ, R23 ;  /* 0x000000ffff147224 */ /* 0x000fce00078e0017 */
[----:B------:R-:W-:Y:S05]  /*c020*/  WARPSYNC.COLLECTIVE R21, `(.L_x_1419) ;  /* 0x0000000015087348 */ /* 0x000fea0003c00000 */
[----:B------:R0:W1:Y:S02]  /*c030*/  SHFL.DOWN P5, R23, R26, R19, R24 ;  /* 0x080000131a177389 */ /* 0x00006400000a0018 */
[----:B01----:R-:W-:Y:S05]  /*c040*/  ENDCOLLECTIVE ;  /* 0x000000000000791b */ /* 0x003fea0003800000 */
.L_x_1419:
[----:B------:R-:W-:Y:S01]  /*c050*/  IMAD.MOV.U32 R19, RZ, RZ, 0x2 ;  /* 0x00000002ff137424 */ /* 0x000fe200078e00ff */
[----:B------:R-:W-:Y:S02]  /*c060*/  ISETP.GE.AND P5, PT, R42, R24, PT ;  /* 0x000000182a00720c */ /* 0x000fe40003fa6270 */
[----:B------:R-:W-:Y:S02]  /*c070*/  SEL R23, R23, RZ, !P6 ;  /* 0x000000ff17177207 */ /* 0x000fe40007000000 */
[----:B------:R-:W-:Y:S02]  /*c080*/  SEL R43, R20, RZ, !P5 ;  /* 0x000000ff142b7207 */ /* 0x000fe40006800000 */
[----:B------:R-:W-:-:S03]  /*c090*/  SEL R23, R23, RZ, !P5 ;  /* 0x000000ff17177207 */ /* 0x000fc60006800000 */
[----:B------:R-:W-:Y:S02]  /*c0a0*/  IMAD.IADD R43, R16, 0x1, R43 ;  /* 0x00000001102b7824 */ /* 0x000fe400078e022b */
[----:B------:R-:W-:Y:S02]  /*c0b0*/  IMAD.IADD R41, R17, 0x1, R23 ;  /* 0x0000000111297824 */ /* 0x000fe400078e0217 */
[----:B------:R-:W-:Y:S01]  /*c0c0*/  IMAD.MOV.U32 R26, RZ, RZ, R43 ;  /* 0x000000ffff1a7224 */ /* 0x000fe200078e002b */
[----:B------:R-:W-:Y:S01]  /*c0d0*/  ISETP.NE.AND P6, PT, R43, RZ, PT ;  /* 0x000000ff2b00720c */ /* 0x000fe20003fc5270 */
[----:B------:R-:W-:-:S12]  /*c0e0*/  VIADD R17, R42, 0x2 ;  /* 0x000000022a117836 */ /* 0x000fd80000000000 */
[----:B------:R-:W-:Y:S05]  /*c0f0*/  WARPSYNC.COLLECTIVE R21, `(.L_x_1420) ;  /* 0x0000000015087348 */ /* 0x000fea0003c00000 */
[----:B------:R0:W1:Y:S02]  /*c100*/  SHFL.DOWN P5, R23, R26, R19, R24 ;  /* 0x080000131a177389 */ /* 0x00006400000a0018 */
[----:B01----:R-:W-:Y:S05]  /*c110*/  ENDCOLLECTIVE ;  /* 0x000000000000791b */ /* 0x003fea0003800000 */
.L_x_1420:
[----:B------:R-:W-:Y:S02]  /*c120*/  IMAD.MOV.U32 R26, RZ, RZ, R41 ;  /* 0x000000ffff1a7224 */ /* 0x000fe400078e0029 */
[----:B------:R-:W-:-:S07]  /*c130*/  IMAD.MOV.U32 R20, RZ, RZ, R23 ;  /* 0x000000ffff147224 */ /* 0x000fce00078e0017 */
[----:B------:R-:W-:Y:S05]  /*c140*/  WARPSYNC.COLLECTIVE R21, `(.L_x_1421) ;  /* 0x0000000015087348 */ /* 0x000fea0003c00000 */
[----:B------:R0:W1:Y:S02]  /*c150*/  SHFL.DOWN P5, R23, R26, R19, R24 ;  /* 0x080000131a177389 */ /* 0x00006400000a0018 */
[----:B01----:R-:W-:Y:S05]  /*c160*/  ENDCOLLECTIVE ;  /* 0x000000000000791b */ /* 0x003fea0003800000 */
.L_x_1421:
[----:B------:R-:W-:Y:S01]  /*c170*/  IMAD.MOV.U32 R19, RZ, RZ, 0x4 ;  /* 0x00000004ff137424 */ /* 0x000fe200078e00ff */
[----:B------:R-:W-:Y:S02]  /*c180*/  ISETP.GT.AND P5, PT, R17, R24, PT ;  /* 0x000000181100720c */ /* 0x000fe40003fa4270 */
        /* <DEDUP_REMOVED lines=11> */
.L_x_1422:
[----:B------:R-:W-:Y:S02]  /*c240*/  IMAD.MOV.U32 R26, RZ, RZ, R17 ;  /* 0x000000ffff1a7224 */ /* 0x000fe400078e0011 */
[----:B------:R-:W-:-:S07]  /*c250*/  IMAD.MOV.U32 R16, RZ, RZ, R23 ;  /* 0x000000ffff107224 */ /* 0x000fce00078e0017 */
[----:B------:R-:W-:Y:S05]  /*c260*/  WARPSYNC.COLLECTIVE R21, `(.L_x_1423) ;  /* 0x0000000015087348 */ /* 0x000fea0003c00000 */
[----:B------:R0:W1:Y:S02]  /*c270*/  SHFL.DOWN P5, R23, R26, R19, R24 ;  /* 0x080000131a177389 */ /* 0x00006400000a0018 */
[----:B01----:R-:W-:Y:S05]  /*c280*/  ENDCOLLECTIVE ;  /* 0x000000000000791b */ /* 0x003fea0003800000 */
.L_x_1423:
[----:B------:R-:W-:Y:S01]  /*c290*/  IMAD.MOV.U32 R19, RZ, RZ, 0x8 ;  /* 0x00000008ff137424 */ /* 0x000fe200078e00ff */
[----:B------:R-:W-:Y:S02]  /*c2a0*/  ISETP.GT.AND P5, PT, R41, R24, PT ;  /* 0x000000182900720c */ /* 0x000fe40003fa4270 */
[----:B------:R-:W-:Y:S02]  /*c2b0*/  SEL R23, R23, RZ, !P6 ;  /* 0x000000ff17177207 */ /* 0x000fe40007000000 */
[----:B------:R-:W-:-:S05]  /*c2c0*/  SEL R16, R16, RZ, !P5 ;  /* 0x000000ff10107207 */ /* 0x000fca0006800000 */
[----:B------:R-:W-:Y:S01]  /*c2d0*/  IMAD.IADD R47, R45, 0x1, R16 ;  /* 0x000000012d2f7824 */ /* 0x000fe200078e0210 */
[----:B------:R-:W-:-:S03]  /*c2e0*/  SEL R16, R23, RZ, !P5 ;  /* 0x000000ff17107207 */ /* 0x000fc60006800000 */
[----:B------:R-:W-:Y:S01]  /*c2f0*/  IMAD.MOV.U32 R26, RZ, RZ, R47 ;  /* 0x000000ffff1a7224 */ /* 0x000fe200078e002f */
[----:B------:R-:W-:Y:S01]  /*c300*/  ISETP.NE.AND P6, PT, R47, RZ, PT ;  /* 0x000000ff2f00720c */ /* 0x000fe20003fc5270 */
[----:B------:R-:W-:Y:S02]  /*c310*/  IMAD.IADD R41, R17, 0x1, R16 ;  /* 0x0000000111297824 */ /* 0x000fe400078e0210 */
[----:B------:R-:W-:-:S10]  /*c320*/  VIADD R17, R42, 0x8 ;  /* 0x000000082a117836 */ /* 0x000fd40000000000 */
[----:B------:R-:W-:Y:S05]  /*c330*/  WARPSYNC.COLLECTIVE R21, `(.L_x_1424) ;  /* 0x0000000015087348 */ /* 0x000fea0003c00000 */
[----:B------:R0:W1:Y:S02]  /*c340*/  SHFL.DOWN P5, R23, R26, R19, R24 ;  /* 0x080000131a177389 */ /* 0x00006400000a0018 */
[----:B01----:R-:W-:Y:S05]  /*c350*/  ENDCOLLECTIVE ;  /* 0x000000000000791b */ /* 0x003fea0003800000 */
.L_x_1424:
[----:B------:R-:W-:Y:S02]  /*c360*/  IMAD.MOV.U32 R26, RZ, RZ, R41 ;  /* 0x000000ffff1a7224 */ /* 0x000fe400078e0029 */
[----:B------:R-:W-:-:S07]  /*c370*/  IMAD.MOV.U32 R16, RZ, RZ, R23 ;  /* 0x000000ffff107224 */ /* 0x000fce00078e0017 */
[----:B------:R-:W-:Y:S05]  /*c380*/  WARPSYNC.COLLECTIVE R21, `(.L_x_1425) ;  /* 0x0000000015087348 */ /* 0x000fea0003c00000 */
[----:B------:R0:W1:Y:S02]  /*c390*/  SHFL.DOWN P5, R23, R26, R19, R24 ;  /* 0x080000131a177389 */ /* 0x00006400000a0018 */
[----:B01----:R-:W-:Y:S05]  /*c3a0*/  ENDCOLLECTIVE ;  /* 0x000000000000791b */ /* 0x003fea0003800000 */
.L_x_1425:
[----:B------:R-:W-:Y:S01]  /*c3b0*/  IMAD.MOV.U32 R19, RZ, RZ, 0x10 ;  /* 0x00000010ff137424 */ /* 0x000fe200078e00ff */
[----:B------:R-:W-:Y:S01]  /*c3c0*/  ISETP.GT.AND P5, PT, R17, R24, PT ;  /* 0x000000181100720c */ /* 0x000fe20003fa4270 */
[----:B------:R-:W-:Y:S01]  /*c3d0*/  VIADD R17, R42, 0x10 ;  /* 0x000000102a117836 */ /* 0x000fe20000000000 */
[----:B------:R-:W-:Y:S02]  /*c3e0*/  SEL R23, R23, RZ, !P6 ;  /* 0x000000ff17177207 */ /* 0x000fe40007000000 */
[----:B------:R-:W-:-:S05]  /*c3f0*/  SEL R16, R16, RZ, !P5 ;  /* 0x000000ff10107207 */ /* 0x000fca0006800000 */
[----:B------:R-:W-:Y:S01]  /*c400*/  IMAD.IADD R45, R47, 0x1, R16 ;  /* 0x000000012f2d7824 */ /* 0x000fe200078e0210 */
[----:B------:R-:W-:-:S03]  /*c410*/  SEL R16, R23, RZ, !P5 ;  /* 0x000000ff17107207 */ /* 0x000fc60006800000 */
[----:B------:R-:W-:Y:S01]  /*c420*/  IMAD.MOV.U32 R26, RZ, RZ, R45 ;  /* 0x000000ffff1a7224 */ /* 0x000fe200078e002d */
[----:B------:R-:W-:Y:S01]  /*c430*/  ISETP.NE.AND P6, PT, R45, RZ, PT ;  /* 0x000000ff2d00720c */ /* 0x000fe20003fc5270 */
[----:B------:R-:W-:Y:S01]  /*c440*/  IMAD.IADD R43, R41, 0x1, R16 ;  /* 0x00000001292b7824 */ /* 0x000fe200078e0210 */
[----:B------:R-:W-:-:S11]  /*c450*/  LOP3.LUT R16, RZ, R0, RZ, 0x33, !PT ;  /* 0x00000000ff107212 */ /* 0x000fd600078e33ff */
[----:B------:R-:W-:Y:S05]  /*c460*/  WARPSYNC.COLLECTIVE R21, `(.L_x_1426) ;  /* 0x0000000015087348 */ /* 0x000fea0003c00000 */
[----:B------:R0:W1:Y:S02]  /*c470*/  SHFL.DOWN P5, R23, R26, R19, R24 ;  /* 0x080000131a177389 */ /* 0x00006400000a0018 */
[----:B01----:R-:W-:Y:S05]  /*c480*/  ENDCOLLECTIVE ;  /* 0x000000000000791b */ /* 0x003fea0003800000 */
.L_x_1426:
[----:B------:R-:W-:Y:S02]  /*c490*/  IMAD.IADD R39, R16, 0x1, R39 ;  /* 0x0000000110277824 */ /* 0x000fe400078e0227 */
[----:B------:R-:W-:Y:S02]  /*c4a0*/  IMAD.MOV.U32 R26, RZ, RZ, R43 ;  /* 0x000000ffff1a7224 */ /* 0x000fe400078e002b */
[----:B------:R-:W-:-:S07]  /*c4b0*/  IMAD.MOV.U32 R20, RZ, RZ, R23 ;  /* 0x000000ffff147224 */ /* 0x000fce00078e0017 */
[----:B------:R-:W-:Y:S05]  /*c4c0*/  WARPSYNC.COLLECTIVE R21, `(.L_x_1427) ;  /* 0x0000000015087348 */ /* 0x000fea0003c00000 */
[----:B------:R0:W1:Y:S02]  /*c4d0*/  SHFL.DOWN P5, R23, R26, R19, R24 ;  /* 0x080000131a177389 */ /* 0x00006400000a0018 */
[----:B01----:R-:W-:Y:S05]  /*c4e0*/  ENDCOLLECTIVE ;  /* 0x000000000000791b */ /* 0x003fea0003800000 */
.L_x_1427:
[----:B------:R-:W-:Y:S05]  /*c4f0*/  WARPSYNC.COLLECTIVE R21, `(.L_x_1428) ;  /* 0x0000000015087348 */ /* 0x000fea0003c00000 */
[----:B------:R-:W-:Y:S01]  /*c500*/  VOTE.ALL P3, P3 ;  /* 0x0000000000ff7806 */ /* 0x000fe20001860000 */
[----:B------:R-:W-:-:S12]  /*c510*/  ENDCOLLECTIVE ;  /* 0x000000000000791b */ /* 0x000fd80003800000 */
.L_x_1428:
[----:B------:R-:W-:Y:S02]  /*c520*/  ISETP.GT.AND P5, PT, R17, R24, PT ;  /* 0x000000181100720c */ /* 0x000fe40003fa4270 */
[----:B------:R-:W0:Y:S01]  /*c530*/  LDC.64 R16, c[0x0][0x3a8] ;  /* 0x0000ea00ff107b82 */ /* 0x000e220000000a00 */
[----:B------:R-:W-:Y:S02]  /*c540*/  SEL R23, R23, RZ, !P6 ;  /* 0x000000ff17177207 */ /* 0x000fe40007000000 */
[----:B------:R-:W-:Y:S02]  /*c550*/  SEL R20, R20, RZ, !P5 ;  /* 0x000000ff14147207 */ /* 0x000fe40006800000 */
[----:B------:R-:W-:-:S03]  /*c560*/  SEL R22, R23, RZ, !P5 ;  /* 0x000000ff17167207 */ /* 0x000fc60006800000 */
[----:B------:R-:W-:Y:S02]  /*c570*/  IMAD.IADD R20, R45, 0x1, R20 ;  /* 0x000000012d147824 */ /* 0x000fe400078e0214 */
[----:B------:R-:W-:Y:S01]  /*c580*/  IMAD.IADD R22, R43, 0x1, R22 ;  /* 0x000000012b167824 */ /* 0x000fe200078e0216 */
[----:B0-----:R-:W-:-:S05]  /*c590*/  IADD3 R40, P5, PT, R16, 0x200, RZ ;  /* 0x0000020010287810 */ /* 0x001fca0007fbe0ff */
[----:B------:R-:W-:Y:S01]  /*c5a0*/  IMAD.X R41, RZ, RZ, R17, P5 ;  /* 0x000000ffff297224 */ /* 0x000fe200028e0611 */
[----:B------:R-:W-:Y:S07]  /*c5b0*/  BRA `(.L_x_1429) ;  /* 0xffffffcc003c7947 */ /* 0x000fee000383ffff */
.L_x_1362:
[----:B------:R-:W-:Y:S01]  /*c5c0*/  BSSY B0, `(.L_x_1430) ;  /* 0x0000006000007945 */ /* 0x000fe20003800000 */
[----:B------:R-:W-:Y:S01]  /*c5d0*/  PLOP3.LUT P3, PT, P3, PT, PT, 0x8, 0x80 ;  /* 0x000000000080781c */ /* 0x000fe20001f6e170 */
[----:B------:R-:W-:-:S12]  /*c5e0*/  IMAD.MOV.U32 R21, RZ, RZ, -0x1 ;  /* 0xffffffffff157424 */ /* 0x000fd800078e00ff */
[----:B------:R-:W-:Y:S05]  /*c5f0*/  WARPSYNC.COLLECTIVE R21, `(.L_x_1431) ;  /* 0x0000000015087348 */ /* 0x000fea0003c00000 */
[----:B------:R-:W-:Y:S01]  /*c600*/  VOTE.ANY P3, P3 ;  /* 0x0000000000ff7806 */ /* 0x000fe20001860100 */
[----:B------:R-:W-:-:S12]  /*c610*/  ENDCOLLECTIVE ;  /* 0x000000000000791b */ /* 0x000fd80003800000 */
.L_x_1431:
[----:B------:R-:W-:Y:S05]  /*c620*/  BSYNC B0 ;  /* 0x0000000000007941 */ /* 0x000fea0003800000 */
.L_x_1430:
[----:B------:R-:W-:Y:S05]  /*c630*/  BRA `(.L_x_1432) ;  /* 0xffffffcc00407947 */ /* 0x000fea000383ffff */
.L_x_1364:
        /* <DEDUP_REMOVED lines=8> */
.L_x_1434:
[----:B------:R-:W-:Y:S05]  /*c6c0*/  BSYNC B0 ;  /* 0x0000000000007941 */ /* 0x000fea0003800000 */
.L_x_1433:
[----:B------:R-:W-:Y:S01]  /*c6d0*/  LOP3.LUT R21, R21, 0x80000000, R27, 0xec, !PT ;  /* 0x8000000015157812 */ /* 0x000fe200078eec1b */
[----:B------:R-:W-:Y:S01]  /*c6e0*/  IMAD.MOV.U32 R26, RZ, RZ, R16 ;  /* 0x000000ffff1a7224 */ /* 0x000fe200078e0010 */
[----:B------:R-:W-:Y:S01]  /*c6f0*/  ISETP.NE.AND P6, PT, R16, RZ, PT ;  /* 0x000000ff1000720c */ /* 0x000fe20003fc5270 */
[----:B------:R-:W-:Y:S02]  /*c700*/  IMAD.MOV.U32 R19, RZ, RZ, 0x1 ;  /* 0x00000001ff137424 */ /* 0x000fe400078e00ff */
[----:B------:R-:W-:Y:S02]  /*c710*/  VIADD R18, R21, 0xffffffff ;  /* 0xffffffff15127836 */ /* 0x000fe40000000000 */
[----:B------:R-:W-:Y:S02]  /*c720*/  VIADD R45, R42, 0x2 ;  /* 0x000000022a2d7836 */ /* 0x000fe40000000000 */
[----:B------:R-:W-:Y:S01]  /*c730*/  VIADD R39, R39, 0xffffffe0 ;  /* 0xffffffe027277836 */ /* 0x000fe20000000000 */
[----:B------:R-:W-:Y:S01]  /*c740*/  LOP3.LUT R18, R21, R18, RZ, 0xc, !PT ;  /* 0x0000001215127212 */ /* 0x000fe200078e0cff */
[----:B------:R-:W-:-:S03]  /*c750*/  IMAD.MOV.U32 R21, RZ, RZ, -0x1 ;  /* 0xffffffffff157424 */ /* 0x000fc600078e00ff */
[----:B------:R0:W1:Y:S04]  /*c760*/  POPC R24, R18 ;  /* 0x0000001200187309 */ /* 0x0000680000000000 */
[----:B01----:R-:W-:Y:S05]  /*c770*/  WARPSYNC.COLLECTIVE R21, `(.L_x_1435) ;  /* 0x0000000015087348 */ /* 0x003fea0003c00000 */
[----:B-1----:R1:W2:Y:S02]  /*c780*/  SHFL.DOWN P5, R23, R26, R19, R24 ;  /* 0x080000131a177389 */ /* 0x0022a400000a0018 */
[----:B012---:R-:W-:Y:S05]  /*c790*/  ENDCOLLECTIVE ;  /* 0x000000000000791b */ /* 0x007fea0003800000 */
.L_x_1435:
[----:B------:R-:W-:Y:S02]  /*c7a0*/  IMAD.MOV.U32 R26, RZ, RZ, R17 ;  /* 0x000000ffff1a7224 */ /* 0x000fe400078e0011 */
[----:B------:R-:W-:-:S07]  /*c7b0*/  IMAD.MOV.U32 R44, RZ, RZ, R23 ;  /* 0x000000ffff2c7224 */ /* 0x000fce00078e0017 */
[----:B------:R-:W-:Y:S05]  /*c7c0*/  WARPSYNC.COLLECTIVE R21, `(.L_x_1436) ;  /* 0x0000000015087348 */ /* 0x000fea0003c00000 */
[----:B------:R0:W1:Y:S02]  /*c7d0*/  SHFL.DOWN P5, R23, R26, R19, R24 ;  /* 0x080000131a177389 */ /* 0x00006400000a0018 */
[----:B01----:R-:W-:Y:S05]  /*c7e0*/  ENDCOLLECTIVE ;  /* 0x000000000000791b */ /* 0x003fea0003800000 */
.L_x_1436:
        /* <DEDUP_REMOVED lines=8> */
[----:B------:R-:W-:-:S13]  /*c870*/  ISETP.NE.AND P6, PT, R44, RZ, PT ;  /* 0x000000ff2c00720c */ /* 0x000fda0003fc5270 */
[----:B------:R-:W-:Y:S05]  /*c880*/  WARPSYNC.COLLECTIVE R21, `(.L_x_1437) ;  /* 0x0000000015087348 */ /* 0x000fea0003c00000 */
[----:B------:R0:W1:Y:S02]  /*c890*/  SHFL.DOWN P5, R23, R26, R19, R24 ;  /* 0x080000131a177389 */ /* 0x00006400000a0018 */
[----:B01----:R-:W-:Y:S05]  /*c8a0*/  ENDCOLLECTIVE ;  /* 0x000000000000791b */ /* 0x003fea0003800000 */
.L_x_1437:
[----:B------:R-:W-:Y:S02]  /*c8b0*/  IMAD.MOV.U32 R26, RZ, RZ, R43 ;  /* 0x000000ffff1a7224 */ /* 0x000fe400078e002b */
[----:B------:R-:W-:-:S07]  /*c8c0*/  IMAD.MOV.U32 R17, RZ, RZ, R23 ;  /* 0x000000ffff117224 */ /* 0x000fce00078e0017 */
[----:B------:R-:W-:Y:S05]  /*c8d0*/  WARPSYNC.COLLECTIVE R21, `(.L_x_1438) ;  /* 0x0000000015087348 */ /* 0x000fea0003c00000 */
[----:B------:R0:W1:Y:S02]  /*c8e0*/  SHFL.DOWN P5, R23, R26, R19, R24 ;  /* 0x080000131a177389 */ /* 0x00006400000a0018 */
[----:B01----:R-:W-:Y:S05]  /*c8f0*/  ENDCOLLECTIVE ;  /* 0x000000000000791b */ /* 0x003fea0003800000 */
.L_x_1438:
        /* <DEDUP_REMOVED lines=13> */
.L_x_1439:
[----:B------:R-:W-:Y:S02]  /*c9d0*/  IMAD.MOV.U32 R26, RZ, RZ, R45 ;  /* 0x000000ffff1a7224 */ /* 0x000fe400078e002d */
[----:B------:R-:W-:-:S07]  /*c9e0*/  IMAD.MOV.U32 R16, RZ, RZ, R23 ;  /* 0x000000ffff107224 */ /* 0x000fce00078e0017 */
[----:B------:R-:W-:Y:S05]  /*c9f0*/  WARPSYNC.COLLECTIVE R21, `(.L_x_1440) ;  /* 0x0000000015087348 */ /* 0x000fea0003c00000 */
[----:B------:R0:W1:Y:S02]  /*ca00*/  SHFL.DOWN P5, R23, R26, R19, R24 ;  /* 0x080000131a177389 */ /* 0x00006400000a0018 */
[----:B01----:R-:W-:Y:S05]  /*ca10*/  ENDCOLLECTIVE ;  /* 0x000000000000791b */ /* 0x003fea0003800000 */
.L_x_1440:
[----:B------:R-:W-:Y:S01]  /*ca20*/  IMAD.MOV.U32 R19, RZ, RZ, 0x8 ;  /* 0x00000008ff137424 */ /* 0x000fe200078e00ff */
[----:B------:R-:W-:Y:S02]  /*ca30*/  ISETP.GT.AND P5, PT, R43, R24, PT ;  /* 0x000000182b00720c */ /* 0x000fe40003fa4270 */
[----:B------:R-:W-:Y:S02]  /*ca40*/  SEL R23, R23, RZ, !P6 ;  /* 0x000000ff17177207 */ /* 0x000fe40007000000 */
[----:B------:R-:W-:-:S05]  /*ca50*/  SEL R16, R16, RZ, !P5 ;  /* 0x000000ff10107207 */ /* 0x000fca0006800000 */
[----:B------:R-:W-:Y:S01]  /*ca60*/  IMAD.IADD R47, R17, 0x1, R16 ;  /* 0x00000001112f7824 */ /* 0x000fe200078e0210 */
[----:B------:R-:W-:Y:S01]  /*ca70*/  SEL R16, R23, RZ, !P5 ;  /* 0x000000ff17107207 */ /* 0x000fe20006800000 */
[----:B------:R-:W-:Y:S02]  /*ca80*/  VIADD R17, R42, 0x8 ;  /* 0x000000082a117836 */ /* 0x000fe40000000000 */
[----:B------:R-:W-:Y:S01]  /*ca90*/  IMAD.MOV.U32 R26, RZ, RZ, R47 ;  /* 0x000000ffff1a7224 */ /* 0x000fe200078e002f */
[----:B------:R-:W-:Y:S01]  /*caa0*/  ISETP.NE.AND P6, PT, R47, RZ, PT ;  /* 0x000000ff2f00720c */ /* 0x000fe20003fc5270 */
[----:B------:R-:W-:-:S12]  /*cab0*/  IMAD.IADD R43, R45, 0x1, R16 ;  /* 0x000000012d2b7824 */ /* 0x000fd800078e0210 */
[----:B------:R-:W-:Y:S05]  /*cac0*/  WARPSYNC.COLLECTIVE R21, `(.L_x_1441) ;  /* 0x0000000015087348 */ /* 0x000fea0003c00000 */
[----:B------:R0:W1:Y:S02]  /*cad0*/  SHFL.DOWN P5, R23, R26, R19, R24 ;  /* 0x080000131a177389 */ /* 0x00006400000a0018 */
[----:B01----:R-:W-:Y:S05]  /*cae0*/  ENDCOLLECTIVE ;  /* 0x000000000000791b */ /* 0x003fea0003800000 */
.L_x_1441:
[----:B------:R-:W-:Y:S02]  /*caf0*/  IMAD.MOV.U32 R26, RZ, RZ, R43 ;  /* 0x000000ffff1a7224 */ /* 0x000fe400078e002b */
[----:B------:R-:W-:-:S07]  /*cb00*/  IMAD.MOV.U32 R16, RZ, RZ, R23 ;  /* 0x000000ffff107224 */ /* 0x000fce00078e0017 */
[----:B------:R-:W-:Y:S05]  /*cb10*/  WARPSYNC.COLLECTIVE R21, `(.L_x_1442) ;  /* 0x0000000015087348 */ /* 0x000fea0003c00000 */
[----:B------:R0:W1:Y:S02]  /*cb20*/  SHFL.DOWN P5, R23, R26, R19, R24 ;  /* 0x080000131a177389 */ /* 0x00006400000a0018 */
[----:B01----:R-:W-:Y:S05]  /*cb30*/  ENDCOLLECTIVE ;  /* 0x000000000000791b */ /* 0x003fea0003800000 */
.L_x_1442:
        /* <DEDUP_REMOVED lines=13> */
.L_x_1443:
[----:B------:R-:W-:Y:S02]  /*cc10*/  IMAD.MOV.U32 R26, RZ, RZ, R17 ;  /* 0x000000ffff1a7224 */ /* 0x000fe400078e0011 */
[----:B------:R-:W-:-:S07]  /*cc20*/  IMAD.MOV.U32 R16, RZ, RZ, R23 ;  /* 0x000000ffff107224 */ /* 0x000fce00078e0017 */
[----:B------:R-:W-:Y:S05]  /*cc30*/  WARPSYNC.COLLECTIVE R21, `(.L_x_1444) ;  /* 0x0000000015087348 */ /* 0x000fea0003c00000 */
[----:B------:R0:W1:Y:S02]  /*cc40*/  SHFL.DOWN P5, R23, R26, R19, R24 ;  /* 0x080000131a177389 */ /* 0x00006400000a0018 */
[----:B01----:R-:W-:Y:S05]  /*cc50*/  ENDCOLLECTIVE ;  /* 0x000000000000791b */ /* 0x003fea0003800000 */
.L_x_1444:
[----:B------:R-:W-:Y:S05]  /*cc60*/  WARPSYNC.COLLECTIVE R21, `(.L_x_1445) ;  /* 0x0000000015087348 */ /* 0x000fea0003c00000 */
[----:B------:R-:W-:Y:S01]  /*cc70*/  VOTE.ALL P3, P3 ;  /* 0x0000000000ff7806 */ /* 0x000fe20001860000 */
[----:B------:R-:W-:-:S12]  /*cc80*/  ENDCOLLECTIVE ;  /* 0x000000000000791b */ /* 0x000fd80003800000 */
.L_x_1445:
[----:B------:R-:W-:Y:S02]  /*cc90*/  ISETP.GT.AND P5, PT, R43, R24, PT ;  /* 0x000000182b00720c */ /* 0x000fe40003fa4270 */
[----:B------:R-:W-:Y:S02]  /*cca0*/  SEL R23, R23, RZ, !P6 ;  /* 0x000000ff17177207 */ /* 0x000fe40007000000 */
[----:B------:R-:W-:Y:S02]  /*ccb0*/  SEL R16, R16, RZ, !P5 ;  /* 0x000000ff10107207 */ /* 0x000fe40006800000 */
[----:B------:R-:W-:Y:S02]  /*ccc0*/  SEL R18, R23, RZ, !P5 ;  /* 0x000000ff17127207 */ /* 0x000fe40006800000 */
[----:B------:R-:W-:Y:S02]  /*ccd0*/  ISETP.NE.AND P5, PT, R20, RZ, PT ;  /* 0x000000ff1400720c */ /* 0x000fe40003fa5270 */
[----:B------:R-:W-:Y:S01]  /*cce0*/  IADD3 R20, PT, PT, R45, R16, R20 ;  /* 0x000000102d147210 */ /* 0x000fe20007ffe014 */
[----:B------:R-:W-:-:S05]  /*ccf0*/  IMAD.IADD R18, R17, 0x1, R18 ;  /* 0x0000000111127824 */ /* 0x000fca00078e0212 */
[----:B------:R-:W-:-:S05]  /*cd00*/  SEL R17, R18, RZ, !P5 ;  /* 0x000000ff12117207 */ /* 0x000fca0006800000 */
[----:B------:R-:W-:Y:S01]  /*cd10*/  IMAD.IADD R22, R17, 0x1, R22 ;  /* 0x0000000111167824 */ /* 0x000fe200078e0216 */
[----:B------:R-:W-:Y:S06]  /*cd20*/  BRA `(.L_x_1446) ;  /* 0xffffffc8008c7947 */ /* 0x000fec000383ffff */
.L_x_1447:
        /* <DEDUP_REMOVED lines=13> */
.L_x_1474:


//--------------------- .text._ZN6thrust24THRUST_300001_SM_1000_NS8cuda_cub4core6detail13_kernel_agentINS1_15__reduce_by_key9InitAgentIN3cub18CUB_300001_SM_100024ReduceByKeyScanTileStateIiiLb1EEEiPiEEJSA_iSB_EEEvDpT0_ --------------------------
	.section	.text._ZN6thrust24THRUST_300001_SM_1000_NS8cuda_cub4core6detail13_kernel_agentINS1_15__reduce_by_key9InitAgentIN3cub18CUB_300001_SM_100024ReduceByKeyScanTileStateIiiLb1EEEiPiEEJSA_iSB_EEEvDpT0_,"ax",@progbits
	.align	128
        .global         _ZN6thrust24THRUST_300001_SM_1000_NS8cuda_cub4core6detail13_kernel_agentINS1_15__reduce_by_key9InitAgentIN3cub18CUB_300001_SM_100024ReduceByKeyScanTileStateIiiLb1EEEiPiEEJSA_iSB_EEEvDpT0_
        .type           _ZN6thrust24THRUST_300001_SM_1000_NS8cuda_cub4core6detail13_kernel_agentINS1_15__reduce_by_key9InitAgentIN3cub18CUB_300001_SM_100024ReduceByKeyScanTileStateIiiLb1EEEiPiEEJSA_iSB_EEEvDpT0_,@function
        .size           _ZN6thrust24THRUST_300001_SM_1000_NS8cuda_cub4core6detail13_kernel_agentINS1_15__reduce_by_key9InitAgentIN3cub18CUB_300001_SM_100024ReduceByKeyScanTileStateIiiLb1EEEiPiEEJSA_iSB_EEEvDpT0_,(.L_x_1475 - _ZN6thrust24THRUST_300001_SM_1000_NS8cuda_cub4core6detail13_kernel_agentINS1_15__reduce_by_key9InitAgentIN3cub18CUB_300001_SM_100024ReduceByKeyScanTileStateIiiLb1EEEiPiEEJSA_iSB_EEEvDpT0_)
        .other          _ZN6thrust24THRUST_300001_SM_1000_NS8cuda_cub4core6detail13_kernel_agentINS1_15__reduce_by_key9InitAgentIN3cub18CUB_300001_SM_100024ReduceByKeyScanTileStateIiiLb1EEEiPiEEJSA_iSB_EEEvDpT0_,@"STO_CUDA_ENTRY STV_DEFAULT"
_ZN6thrust24THRUST_300001_SM_1000_NS8cuda_cub4core6detail13_kernel_agentINS1_15__reduce_by_key9InitAgentIN3cub18CUB_300001_SM_100024ReduceByKeyScanTileStateIiiLb1EEEiPiEEJSA_iSB_EEEvDpT0_:
.text._ZN6thrust24THRUST_300001_SM_1000_NS8cuda_cub4core6detail13_kernel_agentINS1_15__reduce_by_key9InitAgentIN3cub18CUB_300001_SM_100024ReduceByKeyScanTileStateIiiLb1EEEiPiEEJSA_iSB_EEEvDpT0_:
        /* <DEDUP_REMOVED lines=22> */
[----:B0-----:R-:W-:Y:S01]  /*0160*/  STG.E desc[UR4][R2.64], RZ ;  /* 0x000000ff02007986 */ /* 0x001fe2000c101904 */
[----:B------:R-:W-:Y:S05]  /*0170*/  EXIT ;  /* 0x000000000000794d */ /* 0x000fea0003800000 */
.L_x_1448:
        /* <DEDUP_REMOVED lines=16> */
.L_x_1475:


//--------------------- .nv.shared._ZN3cub18CUB_300001_SM_10006detail10radix_sort29DeviceRadixSortOnesweepKernelINS1_5radix10policy_hubIiNS0_8NullTypeEyE10Policy1000ELNS0_9SortOrderE0EiS6_yiiNS1_21identity_decomposer_tEEEvPT5_SC_PT3_PKSD_PT1_PKSH_PT2_PKSL_T4_iiT6_ --------------------------
	.section	.nv.shared._ZN3cub18CUB_300001_SM_10006detail10radix_sort29DeviceRadixSortOnesweepKernelINS1_5radix10policy_hubIiNS0_8NullTypeEyE10Policy1000ELNS0_9SortOrderE0EiS6_yiiNS1_21identity_decomposer_tEEEvPT5_SC_PT3_PKSD_PT1_PKSH_PT2_PKSL_T4_iiT6_,"aw",@nobits
	.sectionflags	@""
	.align	16
.nv.shared._ZN3cub18CUB_300001_SM_10006detail10radix_sort29DeviceRadixSortOnesweepKernelINS1_5radix10policy_hubIiNS0_8NullTypeEyE10Policy1000ELNS0_9SortOrderE0EiS6_yiiNS1_21identity_decomposer_tEEEvPT5_SC_PT3_PKSD_PT1_PKSH_PT2_PKSL_T4_iiT6_:
	.zero		32256


//--------------------- .nv.shared.reserved.0     --------------------------
	.section	.nv.shared.reserved.0,"aw",@nobits
	.weak		__nv_reservedSMEM_offset_0_alias
	.size		__nv_reservedSMEM_offset_0_alias, 0, 64
	.other		__nv_reservedSMEM_offset_0_alias,@"STO_CUDA_RESERVED_SHARED STV_DEFAULT"
__nv_reservedSMEM_offset_0_alias:
	.zero		0
	.zero		64


//--------------------- .nv.global                --------------------------
	.section	.nv.global,"aw",@nobits
.nv.global:
	.type		_ZN34_INTERNAL_4cfc8930_4_k_cu_5d5591d86thrust24THRUST_300001_SM_1000_NS12placeholders2_8E,@object
	.size		_ZN34_INTERNAL_4cfc8930_4_k_cu_5d5591d86thrust24THRUST_300001_SM_1000_NS12placeholders2_8E,(_ZN34_INTERNAL_4cfc8930_4_k_cu_5d5591d84cuda3std3__436_GLOBAL__N__4cfc8930_4_k_cu_5d5591d86ignoreE - _ZN34_INTERNAL_4cfc8930_4_k_cu_5d5591d86thrust24THRUST_300001_SM_1000_NS12placeholders2_8E)
_ZN34_INTERNAL_4cfc8930_4_k_cu_5d5591d86thrust24THRUST_300001_SM_1000_NS12placeholders2_8E:
	.zero		1
	.type		_ZN34_INTERNAL_4cfc8930_4_k_cu_5d5591d84cuda3std3__436_GLOBAL__N__4cfc8930_4_k_cu_5d5591d86ignoreE,@object
	.size		_ZN34_INTERNAL_4cfc8930_4_k_cu_5d5591d84cuda3std3__436_GLOBAL__N__4cfc8930_4_k_cu_5d5591d86ignoreE,(_ZN34_INTERNAL_4cfc8930_4_k_cu_5d5591d84cuda3std6ranges3__45__cpo4dataE - _ZN34_INTERNAL_4cfc8930_4_k_cu_5d5591d84cuda3std3__436_GLOBAL__N__4cfc8930_4_k_cu_5d5591d86ignoreE)
_ZN34_INTERNAL_4cfc8930_4_k_cu_5d5591d84cuda3std3__436_GLOBAL__N__4cfc8930_4_k_cu_5d5591d86ignoreE:
	.zero		1
	.type		_ZN34_INTERNAL_4cfc8930_4_k_cu_5d5591d84cuda3std6ranges3__45__cpo4dataE,@object
	.size		_ZN34_INTERNAL_4cfc8930_4_k_cu_5d5591d84cuda3std6ranges3__45__cpo4dataE,(_ZN34_INTERNAL_4cfc8930_4_k_cu_5d5591d86thrust24THRUST_300001_SM_1000_NS6system3cpp3parE - _ZN34_INTERNAL_4cfc8930_4_k_cu_5d5591d84cuda3std6ranges3__45__cpo4dataE)
_ZN34_INTERNAL_4cfc8930_4_k_cu_5d5591d84cuda3std6ranges3__45__cpo4dataE:
	.zero		1
	.type		_ZN34_INTERNAL_4cfc8930_4_k_cu_5d5591d86thrust24THRUST_300001_SM_1000_NS6system3cpp3parE,@object
	.size		_ZN34_INTERNAL_4cfc8930_4_k_cu_5d5591d86thrust24THRUST_300001_SM_1000_NS6system3cpp3parE,(_ZN34_INTERNAL_4cfc8930_4_k_cu_5d5591d84cuda3std3__45__cpo5beginE - _ZN34_INTERNAL_4cfc8930_4_k_cu_5d5591d86thrust24THRUST_300001_SM_1000_NS6system3cpp3parE)
_ZN34_INTERNAL_4cfc8930_4_k_cu_5d5591d86thrust24THRUST_300001_SM_1000_NS6system3cpp3parE:
	.zero		1
	.type		_ZN34_INTERNAL_4cfc8930_4_k_cu_5d5591d84cuda3std3__45__cpo5beginE,@object
	.size		_ZN34_INTERNAL_4cfc8930_4_k_cu_5d5591d84cuda3std3__45__cpo5beginE,(_ZN34_INTERNAL_4cfc8930_4_k_cu_5d5591d84cuda3std6ranges3__45__cpo5beginE - _ZN34_INTERNAL_4cfc8930_4_k_cu_5d5591d84cuda3std3__45__cpo5beginE)
_ZN34_INTERNAL_4cfc8930_4_k_cu_5d5591d84cuda3std3__45__cpo5beginE:
	.zero		1
	.type		_ZN34_INTERNAL_4cfc8930_4_k_cu_5d5591d84cuda3std6ranges3__45__cpo5beginE,@object
	.size		_ZN34_INTERNAL_4cfc8930_4_k_cu_5d5591d84cuda3std6ranges3__45__cpo5beginE,(_ZN34_INTERNAL_4cfc8930_4_k_cu_5d5591d86thrust24THRUST_300001_SM_1000_NS6deviceE - _ZN34_INTERNAL_4cfc8930_4_k_cu_5d5591d84cuda3std6ranges3__45__cpo5beginE)
_ZN34_INTERNAL_4cfc8930_4_k_cu_5d5591d84cuda3std6ranges3__45__cpo5beginE:
	.zero		1
	.type		_ZN34_INTERNAL_4cfc8930_4_k_cu_5d5591d86thrust24THRUST_300001_SM_1000_NS6deviceE,@object
	.size		_ZN34_INTERNAL_4cfc8930_4_k_cu_5d5591d86thrust24THRUST_300001_SM_1000_NS6deviceE,(_ZN34_INTERNAL_4cfc8930_4_k_cu_5d5591d84cuda3std3__47nulloptE - _ZN34_INTERNAL_4cfc8930_4_k_cu_5d5591d86thrust24THRUST_300001_SM_1000_NS6deviceE)
_ZN34_INTERNAL_4cfc8930_4_k_cu_5d5591d86thrust24THRUST_300001_SM_1000_NS6deviceE:
	.zero		1
	.type		_ZN34_INTERNAL_4cfc8930_4_k_cu_5d5591d84cuda3std3__47nulloptE,@object
	.size		_ZN34_INTERNAL_4cfc8930_4_k_cu_5d5591d84cuda3std3__47nulloptE,(_ZN34_INTERNAL_4cfc8930_4_k_cu_5d5591d84cuda3std6ranges3__45__cpo8distanceE - _ZN34_INTERNAL_4cfc8930_4_k_cu_5d5591d84cuda3std3__47nulloptE)
_ZN34_INTERNAL_4cfc8930_4_k_cu_5d5591d84cuda3std3__47nulloptE:
	.zero		1
	.type		_ZN34_INTERNAL_4cfc8930_4_k_cu_5d5591d84cuda3std6ranges3__45__cpo8distanceE,@object
	.size		_ZN34_INTERNAL_4cfc8930_4_k_cu_5d5591d84cuda3std6ranges3__45__cpo8distanceE,(_ZN34_INTERNAL_4cfc8930_4_k_cu_5d5591d86thrust24THRUST_300001_SM_1000_NS12placeholders2_4E - _ZN34_INTERNAL_4cfc8930_4_k_cu_5d5591d84cuda3std6ranges3__45__cpo8distanceE)
_ZN34_INTERNAL_4cfc8930_4_k_cu_5d5591d84cuda3std6ranges3__45__cpo8distanceE:
	.zero		1
	.type		_ZN34_INTERNAL_4cfc8930_4_k_cu_5d5591d86thrust24THRUST_300001_SM_1000_NS12placeholders2_4E,@object
	.size		_ZN34_INTERNAL_4cfc8930_4_k_cu_5d5591d86thrust24THRUST_300001_SM_1000_NS12placeholders2_4E,(_ZN34_INTERNAL_4cfc8930_4_k_cu_5d5591d84cuda3std3__45__cpo6rbeginE - _ZN34_INTERNAL_4cfc8930_4_k_cu_5d5591d86thrust24THRUST_300001_SM_1000_NS12placeholders2_4E)
_ZN34_INTERNAL_4cfc8930_4_k_cu_5d5591d86thrust24THRUST_300001_SM_1000_NS12placeholders2_4E:
	.zero		1
	.type		_ZN34_INTERNAL_4cfc8930_4_k_cu_5d5591d84cuda3std3__45__cpo6rbeginE,@object
	.size		_ZN34_INTERNAL_4cfc8930_4_k_cu_5d5591d84cuda3std3__45__cpo6rbeginE,(_ZN34_INTERNAL_4cfc8930_4_k_cu_5d5591d84cuda3std6ranges3__45__cpo7advanceE - _ZN34_INTERNAL_4cfc8930_4_k_cu_5d5591d84cuda3std3__45__cpo6rbeginE)
_ZN34_INTERNAL_4cfc8930_4_k_cu_5d5591d84cuda3std3__45__cpo6rbeginE:
	.zero		1
	.type		_ZN34_INTERNAL_4cfc8930_4_k_cu_5d5591d84cuda3std6ranges3__45__cpo7advanceE,@object
	.size		_ZN34_INTERNAL_4cfc8930_4_k_cu_5d5591d84cuda3std6ranges3__45__cpo7advanceE,(_ZN34_INTERNAL_4cfc8930_4_k_cu_5d5591d86thrust24THRUST_300001_SM_1000_NS12placeholders3_10E - _ZN34_INTERNAL_4cfc8930_4_k_cu_5d5591d84cuda3std6ranges3__45__cpo7advanceE)
_ZN34_INTERNAL_4cfc8930_4_k_cu_5d5591d84cuda3std6ranges3__45__cpo7advanceE:
	.zero		1
	.type		_ZN34_INTERNAL_4cfc8930_4_k_cu_5d5591d86thrust24THRUST_300001_SM_1000_NS12placeholders3_10E,@object
	.size		_ZN34_INTERNAL_4cfc8930_4_k_cu_5d5591d86thrust24THRUST_300001_SM_1000_NS12placeholders3_10E,(_ZN34_INTERNAL_4cfc8930_4_k_cu_5d5591d84cuda3std3__48in_placeE - _ZN34_INTERNAL_4cfc8930_4_k_cu_5d5591d86thrust24THRUST_300001_SM_1000_NS12placeholders3_10E)
_ZN34_INTERNAL_4cfc8930_4_k_cu_5d5591d86thrust24THRUST_300001_SM_1000_NS12placeholders3_10E:
	.zero		1
	.type		_ZN34_INTERNAL_4cfc8930_4_k_cu_5d5591d84cuda3std3__48in_placeE,@object
	.size		_ZN34_INTERNAL_4cfc8930_4_k_cu_5d5591d84cuda3std3__48in_placeE,(_ZN34_INTERNAL_4cfc8930_4_k_cu_5d5591d84cuda3std6ranges3__45__cpo4sizeE - _ZN34_INTERNAL_4cfc8930_4_k_cu_5d5591d84cuda3std3__48in_placeE)
_ZN34_INTERNAL_4cfc8930_4_k_cu_5d5591d84cuda3std3__48in_placeE:
	.zero		1
	.type		_ZN34_INTERNAL_4cfc8930_4_k_cu_5d5591d84cuda3std6ranges3__45__cpo4sizeE,@object
	.size		_ZN34_INTERNAL_4cfc8930_4_k_cu_5d5591d84cuda3std6ranges3__45__cpo4sizeE,(_ZN34_INTERNAL_4cfc8930_4_k_cu_5d5591d86thrust24THRUST_300001_SM_1000_NS12placeholders2_2E - _ZN34_INTERNAL_4cfc8930_4_k_cu_5d5591d84cuda3std6ranges3__45__cpo4sizeE)
_ZN34_INTERNAL_4cfc8930_4_k_cu_5d5591d84cuda3std6ranges3__45__cpo4sizeE:
	.zero		1
	.type		_ZN34_INTERNAL_4cfc8930_4_k_cu_5d5591d86thrust24THRUST_300001_SM_1000_NS12placeholders2_2E,@object
	.size		_ZN34_INTERNAL_4cfc8930_4_k_cu_5d5591d86thrust24THRUST_300001_SM_1000_NS12placeholders2_2E,(_ZN34_INTERNAL_4cfc8930_4_k_cu_5d5591d84cuda3std3__45__cpo6cbeginE - _ZN34_INTERNAL_4cfc8930_4_k_cu_5d5591d86thrust24THRUST_300001_SM_1000_NS12placeholders2_2E)
_ZN34_INTERNAL_4cfc8930_4_k_cu_5d5591d86thrust24THRUST_300001_SM_1000_NS12placeholders2_2E:
	.zero		1
	.type		_ZN34_INTERNAL_4cfc8930_4_k_cu_5d5591d84cuda3std3__45__cpo6cbeginE,@object
	.size		_ZN34_INTERNAL_4cfc8930_4_k_cu_5d5591d84cuda3std3__45__cpo6cbeginE,(_ZN34_INTERNAL_4cfc8930_4_k_cu_5d5591d84cuda3std6ranges3__45__cpo6cbeginE - _ZN34_INTERNAL_4cfc8930_4_k_cu_5d5591d84cuda3std3__45__cpo6cbeginE)
_ZN34_INTERNAL_4cfc8930_4_k_cu_5d5591d84cuda3std3__45__cpo6cbeginE:
	.zero		1
	.type		_ZN34_INTERNAL_4cfc8930_4_k_cu_5d5591d84cuda3std6ranges3__45__cpo6cbeginE,@object
	.size		_ZN34_INTERNAL_4cfc8930_4_k_cu_5d5591d84cuda3std6ranges3__45__cpo6cbeginE,(_ZN34_INTERNAL_4cfc8930_4_k_cu_5d5591d86thrust24THRUST_300001_SM_1000_NS12placeholders2_6E - _ZN34_INTERNAL_4cfc8930_4_k_cu_5d5591d84cuda3std6ranges3__45__cpo6cbeginE)
_ZN34_INTERNAL_4cfc8930_4_k_cu_5d5591d84cuda3std6ranges3__45__cpo6cbeginE:
	.zero		1
	.type		_ZN34_INTERNAL_4cfc8930_4_k_cu_5d5591d86thrust24THRUST_300001_SM_1000_NS12placeholders2_6E,@object
	.size		_ZN34_INTERNAL_4cfc8930_4_k_cu_5d5591d86thrust24THRUST_300001_SM_1000_NS12placeholders2_6E,(_ZN34_INTERNAL_4cfc8930_4_k_cu_5d5591d84cuda3std3__45__cpo7crbeginE - _ZN34_INTERNAL_4cfc8930_4_k_cu_5d5591d86thrust24THRUST_300001_SM_1000_NS12placeholders2_6E)
_ZN34_INTERNAL_4cfc8930_4_k_cu_5d5591d86thrust24THRUST_300001_SM_1000_NS12placeholders2_6E:
	.zero		1
	.type		_ZN34_INTERNAL_4cfc8930_4_k_cu_5d5591d84cuda3std3__45__cpo7crbeginE,@object
	.size		_ZN34_INTERNAL_4cfc8930_4_k_cu_5d5591d84cuda3std3__45__cpo7crbeginE,(_ZN34_INTERNAL_4cfc8930_4_k_cu_5d5591d84cuda3std6ranges3__45__cpo4nextE - _ZN34_INTERNAL_4cfc8930_4_k_cu_5d5591d84cuda3std3__45__cpo7crbeginE)
_ZN34_INTERNAL_4cfc8930_4_k_cu_5d5591d84cuda3std3__45__cpo7crbeginE:
	.zero		1
	.type		_ZN34_INTERNAL_4cfc8930_4_k_cu_5d5591d84cuda3std6ranges3__45__cpo4nextE,@object
	.size		_ZN34_INTERNAL_4cfc8930_4_k_cu_5d5591d84cuda3std6ranges3__45__cpo4nextE,(_ZN34_INTERNAL_4cfc8930_4_k_cu_5d5591d84cuda3std6ranges3__45__cpo4swapE - _ZN34_INTERNAL_4cfc8930_4_k_cu_5d5591d84cuda3std6ranges3__45__cpo4nextE)
_ZN34_INTERNAL_4cfc8930_4_k_cu_5d5591d84cuda3std6ranges3__45__cpo4nextE:
	.zero		1
	.type		_ZN34_INTERNAL_4cfc8930_4_k_cu_5d5591d84cuda3std6ranges3__45__cpo4swapE,@object
	.size		_ZN34_INTERNAL_4cfc8930_4_k_cu_5d5591d84cuda3std6ranges3__45__cpo4swapE,(_ZN34_INTERNAL_4cfc8930_4_k_cu_5d5591d86thrust24THRUST_300001_SM_1000_NS8cuda_cub10par_nosyncE - _ZN34_INTERNAL_4cfc8930_4_k_cu_5d5591d84cuda3std6ranges3__45__cpo4swapE)
_ZN34_INTERNAL_4cfc8930_4_k_cu_5d5591d84cuda3std6ranges3__45__cpo4swapE:
	.zero		1
	.type		_ZN34_INTERNAL_4cfc8930_4_k_cu_5d5591d86thrust24THRUST_300001_SM_1000_NS8cuda_cub10par_nosyncE,@object
	.size		_ZN34_INTERNAL_4cfc8930_4_k_cu_5d5591d86thrust24THRUST_300001_SM_1000_NS8cuda_cub10par_nosyncE,(_ZN34_INTERNAL_4cfc8930_4_k_cu_5d5591d86thrust24THRUST_300001_SM_1000_NS3seqE - _ZN34_INTERNAL_4cfc8930_4_k_cu_5d5591d86thrust24THRUST_300001_SM_1000_NS8cuda_cub10par_nosyncE)
_ZN34_INTERNAL_4cfc8930_4_k_cu_5d5591d86thrust24THRUST_300001_SM_1000_NS8cuda_cub10par_nosyncE:
	.zero		1
	.type		_ZN34_INTERNAL_4cfc8930_4_k_cu_5d5591d86thrust24THRUST_300001_SM_1000_NS3seqE,@object
	.size		_ZN34_INTERNAL_4cfc8930_4_k_cu_5d5591d86thrust24THRUST_300001_SM_1000_NS3seqE,(_ZN34_INTERNAL_4cfc8930_4_k_cu_5d5591d84cuda3std3__420unreachable_sentinelE - _ZN34_INTERNAL_4cfc8930_4_k_cu_5d5591d86thrust24THRUST_300001_SM_1000_NS3seqE)
_ZN34_INTERNAL_4cfc8930_4_k_cu_5d5591d86thrust24THRUST_300001_SM_1000_NS3seqE:
	.zero		1
	.type		_ZN34_INTERNAL_4cfc8930_4_k_cu_5d5591d84cuda3std3__420unreachable_sentinelE,@object
	.size		_ZN34_INTERNAL_4cfc8930_4_k_cu_5d5591d84cuda3std3__420unreachable_sentinelE,(_ZN34_INTERNAL_4cfc8930_4_k_cu_5d5591d84cuda3std6ranges3__45__cpo5ssizeE - _ZN34_INTERNAL_4cfc8930_4_k_cu_5d5591d84cuda3std3__420unreachable_sentinelE)
_ZN34_INTERNAL_4cfc8930_4_k_cu_5d5591d84cuda3std3__420unreachable_sentinelE:
	.zero		1
	.type		_ZN34_INTERNAL_4cfc8930_4_k_cu_5d5591d84cuda3std6ranges3__45__cpo5ssizeE,@object
	.size		_ZN34_INTERNAL_4cfc8930_4_k_cu_5d5591d84cuda3std6ranges3__45__cpo5ssizeE,(_ZN34_INTERNAL_4cfc8930_4_k_cu_5d5591d86thrust24THRUST_300001_SM_1000_NS12placeholders2_3E - _ZN34_INTERNAL_4cfc8930_4_k_cu_5d5591d84cuda3std6ranges3__45__cpo5ssizeE)
_ZN34_INTERNAL_4cfc8930_4_k_cu_5d5591d84cuda3std6ranges3__45__cpo5ssizeE:
	.zero		1
	.type		_ZN34_INTERNAL_4cfc8930_4_k_cu_5d5591d86thrust24THRUST_300001_SM_1000_NS12placeholders2_3E,@object
	.size		_ZN34_INTERNAL_4cfc8930_4_k_cu_5d5591d86thrust24THRUST_300001_SM_1000_NS12placeholders2_3E,(_ZN34_INTERNAL_4cfc8930_4_k_cu_5d5591d84cuda3std3__45__cpo4cendE - _ZN34_INTERNAL_4cfc8930_4_k_cu_5d5591d86thrust24THRUST_300001_SM_1000_NS12placeholders2_3E)
_ZN34_INTERNAL_4cfc8930_4_k_cu_5d5591d86thrust24THRUST_300001_SM_1000_NS12placeholders2_3E:
	.zero		1
	.type		_ZN34_INTERNAL_4cfc8930_4_k_cu_5d5591d84cuda3std3__45__cpo4cendE,@object
	.size		_ZN34_INTERNAL_4cfc8930_4_k_cu_5d5591d84cuda3std3__45__cpo4cendE,(_ZN34_INTERNAL_4cfc8930_4_k_cu_5d5591d84cuda3std6ranges3__45__cpo4cendE - _ZN34_INTERNAL_4cfc8930_4_k_cu_5d5591d84cuda3std3__45__cpo4cendE)
_ZN34_INTERNAL_4cfc8930_4_k_cu_5d5591d84cuda3std3__45__cpo4cendE:
	.zero		1
	.type		_ZN34_INTERNAL_4cfc8930_4_k_cu_5d5591d84cuda3std6ranges3__45__cpo4cendE,@object
	.size		_ZN34_INTERNAL_4cfc8930_4_k_cu_5d5591d84cuda3std6ranges3__45__cpo4cendE,(_ZN34_INTERNAL_4cfc8930_4_k_cu_5d5591d86thrust24THRUST_300001_SM_1000_NS12placeholders2_7E - _ZN34_INTERNAL_4cfc8930_4_k_cu_5d5591d84cuda3std6ranges3__45__cpo4cendE)
_ZN34_INTERNAL_4cfc8930_4_k_cu_5d5591d84cuda3std6ranges3__45__cpo4cendE:
	.zero		1
	.type		_ZN34_INTERNAL_4cfc8930_4_k_cu_5d5591d86thrust24THRUST_300001_SM_1000_NS12placeholders2_7E,@object
	.size		_ZN34_INTERNAL_4cfc8930_4_k_cu_5d5591d86thrust24THRUST_300001_SM_1000_NS12placeholders2_7E,(_ZN34_INTERNAL_4cfc8930_4_k_cu_5d5591d84cuda3std3__45__cpo5crendE - _ZN34_INTERNAL_4cfc8930_4_k_cu_5d5591d86thrust24THRUST_300001_SM_1000_NS12placeholders2_7E)
_ZN34_INTERNAL_4cfc8930_4_k_cu_5d5591d86thrust24THRUST_300001_SM_1000_NS12placeholders2_7E:
	.zero		1
	.type		_ZN34_INTERNAL_4cfc8930_4_k_cu_5d5591d84cuda3std3__45__cpo5crendE,@object
	.size		_ZN34_INTERNAL_4cfc8930_4_k_cu_5d5591d84cuda3std3__45__cpo5crendE,(_ZN34_INTERNAL_4cfc8930_4_k_cu_5d5591d84cuda3std6ranges3__45__cpo4prevE - _ZN34_INTERNAL_4cfc8930_4_k_cu_5d5591d84cuda3std3__45__cpo5crendE)
_ZN34_INTERNAL_4cfc8930_4_k_cu_5d5591d84cuda3std3__45__cpo5crendE:
	.zero		1
	.type		_ZN34_INTERNAL_4cfc8930_4_k_cu_5d5591d84cuda3std6ranges3__45__cpo4prevE,@object
	.size		_ZN34_INTERNAL_4cfc8930_4_k_cu_5d5591d84cuda3std6ranges3__45__cpo4prevE,(_ZN34_INTERNAL_4cfc8930_4_k_cu_5d5591d84cuda3std6ranges3__45__cpo9iter_moveE - _ZN34_INTERNAL_4cfc8930_4_k_cu_5d5591d84cuda3std6ranges3__45__cpo4prevE)
_ZN34_INTERNAL_4cfc8930_4_k_cu_5d5591d84cuda3std6ranges3__45__cpo4prevE:
	.zero		1
	.type		_ZN34_INTERNAL_4cfc8930_4_k_cu_5d5591d84cuda3std6ranges3__45__cpo9iter_moveE,@object
	.size		_ZN34_INTERNAL_4cfc8930_4_k_cu_5d5591d84cuda3std6ranges3__45__cpo9iter_moveE,(_ZN34_INTERNAL_4cfc8930_4_k_cu_5d5591d86thrust24THRUST_300001_SM_1000_NS6system6detail10sequential3seqE - _ZN34_INTERNAL_4cfc8930_4_k_cu_5d5591d84cuda3std6ranges3__45__cpo9iter_moveE)
_ZN34_INTERNAL_4cfc8930_4_k_cu_5d5591d84cuda3std6ranges3__45__cpo9iter_moveE:
	.zero		1
	.type		_ZN34_INTERNAL_4cfc8930_4_k_cu_5d5591d86thrust24THRUST_300001_SM_1000_NS6system6detail10sequential3seqE,@object
	.size		_ZN34_INTERNAL_4cfc8930_4_k_cu_5d5591d86thrust24THRUST_300001_SM_1000_NS6system6detail10sequential3seqE,(_ZN34_INTERNAL_4cfc8930_4_k_cu_5d5591d86thrust24THRUST_300001_SM_1000_NS12placeholders2_9E - _ZN34_INTERNAL_4cfc8930_4_k_cu_5d5591d86thrust24THRUST_300001_SM_1000_NS6system6detail10sequential3seqE)
_ZN34_INTERNAL_4cfc8930_4_k_cu_5d5591d86thrust24THRUST_300001_SM_1000_NS6system6detail10sequential3seqE:
	.zero		1
	.type		_ZN34_INTERNAL_4cfc8930_4_k_cu_5d5591d86thrust24THRUST_300001_SM_1000_NS12placeholders2_9E,@object
	.size		_ZN34_INTERNAL_4cfc8930_4_k_cu_5d5591d86thrust24THRUST_300001_SM_1000_NS12placeholders2_9E,(_ZN34_INTERNAL_4cfc8930_4_k_cu_5d5591d84cuda3std3__419piecewise_constructE - _ZN34_INTERNAL_4cfc8930_4_k_cu_5d5591d86thrust24THRUST_300001_SM_1000_NS12placeholders2_9E)
_ZN34_INTERNAL_4cfc8930_4_k_cu_5d5591d86thrust24THRUST_300001_SM_1000_NS12placeholders2_9E:
	.zero		1
	.type		_ZN34_INTERNAL_4cfc8930_4_k_cu_5d5591d84cuda3std3__419piecewise_constructE,@object
	.size		_ZN34_INTERNAL_4cfc8930_4_k_cu_5d5591d84cuda3std3__419piecewise_constructE,(_ZN34_INTERNAL_4cfc8930_4_k_cu_5d5591d84cuda3std6ranges3__45__cpo5cdataE - _ZN34_INTERNAL_4cfc8930_4_k_cu_5d5591d84cuda3std3__419piecewise_constructE)
_ZN34_INTERNAL_4cfc8930_4_k_cu_5d5591d84cuda3std3__419piecewise_constructE:
	.zero		1
	.type		_ZN34_INTERNAL_4cfc8930_4_k_cu_5d5591d84cuda3std6ranges3__45__cpo5cdataE,@object
	.size		_ZN34_INTERNAL_4cfc8930_4_k_cu_5d5591d84cuda3std6ranges3__45__cpo5cdataE,(_ZN34_INTERNAL_4cfc8930_4_k_cu_5d5591d86thrust24THRUST_300001_SM_1000_NS12placeholders2_1E - _ZN34_INTERNAL_4cfc8930_4_k_cu_5d5591d84cuda3std6ranges3__45__cpo5cdataE)
_ZN34_INTERNAL_4cfc8930_4_k_cu_5d5591d84cuda3std6ranges3__45__cpo5cdataE:
	.zero		1
	.type		_ZN34_INTERNAL_4cfc8930_4_k_cu_5d5591d86thrust24THRUST_300001_SM_1000_NS12placeholders2_1E,@object
	.size		_ZN34_INTERNAL_4cfc8930_4_k_cu_5d5591d86thrust24THRUST_300001_SM_1000_NS12placeholders2_1E,(_ZN34_INTERNAL_4cfc8930_4_k_cu_5d5591d84cuda3std3__45__cpo3endE - _ZN34_INTERNAL_4cfc8930_4_k_cu_5d5591d86thrust24THRUST_300001_SM_1000_NS12placeholders2_1E)
_ZN34_INTERNAL_4cfc8930_4_k_cu_5d5591d86thrust24THRUST_300001_SM_1000_NS12placeholders2_1E:
	.zero		1
	.type		_ZN34_INTERNAL_4cfc8930_4_k_cu_5d5591d84cuda3std3__45__cpo3endE,@object
	.size		_ZN34_INTERNAL_4cfc8930_4_k_cu_5d5591d84cuda3std3__45__cpo3endE,(_ZN34_INTERNAL_4cfc8930_4_k_cu_5d5591d84cuda3std6ranges3__45__cpo3endE - _ZN34_INTERNAL_4cfc8930_4_k_cu_5d5591d84cuda3std3__45__cpo3endE)
_ZN34_INTERNAL_4cfc8930_4_k_cu_5d5591d84cuda3std3__45__cpo3endE:
	.zero		1
	.type		_ZN34_INTERNAL_4cfc8930_4_k_cu_5d5591d84cuda3std6ranges3__45__cpo3endE,@object
	.size		_ZN34_INTERNAL_4cfc8930_4_k_cu_5d5591d84cuda3std6ranges3__45__cpo3endE,(_ZN34_INTERNAL_4cfc8930_4_k_cu_5d5591d86thrust24THRUST_300001_SM_1000_NS12placeholders2_5E - _ZN34_INTERNAL_4cfc8930_4_k_cu_5d5591d84cuda3std6ranges3__45__cpo3endE)
_ZN34_INTERNAL_4cfc8930_4_k_cu_5d5591d84cuda3std6ranges3__45__cpo3endE:
	.zero		1
	.type		_ZN34_INTERNAL_4cfc8930_4_k_cu_5d5591d86thrust24THRUST_300001_SM_1000_NS12placeholders2_5E,@object
	.size		_ZN34_INTERNAL_4cfc8930_4_k_cu_5d5591d86thrust24THRUST_300001_SM_1000_NS12placeholders2_5E,(_ZN34_INTERNAL_4cfc8930_4_k_cu_5d5591d84cuda3std3__45__cpo4rendE - _ZN34_INTERNAL_4cfc8930_4_k_cu_5d5591d86thrust24THRUST_300001_SM_1000_NS12placeholders2_5E)
_ZN34_INTERNAL_4cfc8930_4_k_cu_5d5591d86thrust24THRUST_300001_SM_1000_NS12placeholders2_5E:
	.zero		1
	.type		_ZN34_INTERNAL_4cfc8930_4_k_cu_5d5591d84cuda3std3__45__cpo4rendE,@object
	.size		_ZN34_INTERNAL_4cfc8930_4_k_cu_5d5591d84cuda3std3__45__cpo4rendE,(_ZN34_INTERNAL_4cfc8930_4_k_cu_5d5591d84cuda3std6ranges3__45__cpo9iter_swapE - _ZN34_INTERNAL_4cfc8930_4_k_cu_5d5591d84cuda3std3__45__cpo4rendE)
_ZN34_INTERNAL_4cfc8930_4_k_cu_5d5591d84cuda3std3__45__cpo4rendE:
	.zero		1
	.type		_ZN34_INTERNAL_4cfc8930_4_k_cu_5d5591d84cuda3std6ranges3__45__cpo9iter_swapE,@object
	.size		_ZN34_INTERNAL_4cfc8930_4_k_cu_5d5591d84cuda3std6ranges3__45__cpo9iter_swapE,(_ZN34_INTERNAL_4cfc8930_4_k_cu_5d5591d84cuda3std3__48unexpectE - _ZN34_INTERNAL_4cfc8930_4_k_cu_5d5591d84cuda3std6ranges3__45__cpo9iter_swapE)
_ZN34_INTERNAL_4cfc8930_4_k_cu_5d5591d84cuda3std6ranges3__45__cpo9iter_swapE:
	.zero		1
	.type		_ZN34_INTERNAL_4cfc8930_4_k_cu_5d5591d84cuda3std3__48unexpectE,@object
	.size		_ZN34_INTERNAL_4cfc8930_4_k_cu_5d5591d84cuda3std3__48unexpectE,(_ZN34_INTERNAL_4cfc8930_4_k_cu_5d5591d86thrust24THRUST_300001_SM_1000_NS8cuda_cub3parE - _ZN34_INTERNAL_4cfc8930_4_k_cu_5d5591d84cuda3std3__48unexpectE)
_ZN34_INTERNAL_4cfc8930_4_k_cu_5d5591d84cuda3std3__48unexpectE:
	.zero		1
	.type		_ZN34_INTERNAL_4cfc8930_4_k_cu_5d5591d86thrust24THRUST_300001_SM_1000_NS8cuda_cub3parE,@object
	.size		_ZN34_INTERNAL_4cfc8930_4_k_cu_5d5591d86thrust24THRUST_300001_SM_1000_NS8cuda_cub3parE,(.L_29 - _ZN34_INTERNAL_4cfc8930_4_k_cu_5d5591d86thrust24THRUST_300001_SM_1000_NS8cuda_cub3parE)
_ZN34_INTERNAL_4cfc8930_4_k_cu_5d5591d86thrust24THRUST_300001_SM_1000_NS8cuda_cub3parE:
	.zero		1
.L_29:


//--------------------- .nv.shared._ZN3cub18CUB_300001_SM_10006detail10radix_sort33DeviceRadixSortExclusiveSumKernelINS1_5radix10policy_hubIiNS0_8NullTypeEyE10Policy1000EyEEvPT0_ --------------------------
	.section	.nv.shared._ZN3cub18CUB_300001_SM_10006detail10radix_sort33DeviceRadixSortExclusiveSumKernelINS1_5radix10policy_hubIiNS0_8NullTypeEyE10Policy1000EyEEvPT0_,"aw",@nobits
	.sectionflags	@""
	.align	16
.nv.shared._ZN3cub18CUB_300001_SM_10006detail10radix_sort33DeviceRadixSortExclusiveSumKernelINS1_5radix10policy_hubIiNS0_8NullTypeEyE10Policy1000EyEEvPT0_:
	.zero		3360


//--------------------- .nv.shared._ZN3cub18CUB_300001_SM_10006detail10radix_sort30DeviceRadixSortHistogramKernelINS1_5radix10policy_hubIiNS0_8NullTypeEyE10Policy1000ELNS0_9SortOrderE0EiyNS1_21identity_decomposer_tEEEvPT2_PKT1_SB_iiT3_ --------------------------
	.section	.nv.shared._ZN3cub18CUB_300001_SM_10006detail10radix_sort30DeviceRadixSortHistogramKernelINS1_5radix10policy_hubIiNS0_8NullTypeEyE10Policy1000ELNS0_9SortOrderE0EiyNS1_21identity_decomposer_tEEEvPT2_PKT1_SB_iiT3_,"aw",@nobits
	.sectionflags	@""
	.align	16
.nv.shared._ZN3cub18CUB_300001_SM_10006detail10radix_sort30DeviceRadixSortHistogramKernelINS1_5radix10policy_hubIiNS0_8NullTypeEyE10Policy1000ELNS0_9SortOrderE0EiyNS1_21identity_decomposer_tEEEvPT2_PKT1_SB_iiT3_:
	.zero		5120


//--------------------- .nv.shared._ZN3cub18CUB_300001_SM_10006detail10radix_sort31DeviceRadixSortSingleTileKernelINS1_5radix10policy_hubIiNS0_8NullTypeEyE10Policy1000ELNS0_9SortOrderE0EiS6_yNS1_21identity_decomposer_tEEEvPKT1_PSB_PKT2_PSF_T3_iiT4_ --------------------------
	.section	.nv.shared._ZN3cub18CUB_300001_SM_10006detail10radix_sort31DeviceRadixSortSingleTileKernelINS1_5radix10policy_hubIiNS0_8NullTypeEyE10Policy1000ELNS0_9SortOrderE0EiS6_yNS1_21identity_decomposer_tEEEvPKT1_PSB_PKT2_PSF_T3_iiT4_,"aw",@nobits
	.sectionflags	@""
	.align	16
.nv.shared._ZN3cub18CUB_300001_SM_10006detail10radix_sort31DeviceRadixSortSingleTileKernelINS1_5radix10policy_hubIiNS0_8NullTypeEyE10Policy1000ELNS0_9SortOrderE0EiS6_yNS1_21identity_decomposer_tEEEvPKT1_PSB_PKT2_PSF_T3_iiT4_:
	.zero		34880


//--------------------- .nv.shared._ZN3cub18CUB_300001_SM_10006detail6reduce28DeviceReduceSingleTileKernelINS2_10policy_hubIiyN4cuda3std3__44plusIiEEE10Policy1000EPiSC_iS9_iiNS7_10__identityEEEvT0_T1_T2_T3_T4_T6_ --------------------------
	.section	.nv.shared._ZN3cub18CUB_300001_SM_10006detail6reduce28DeviceReduceSingleTileKernelINS2_10policy_hubIiyN4cuda3std3__44plusIiEEE10Policy1000EPiSC_iS9_iiNS7_10__identityEEEvT0_T1_T2_T3_T4_T6_,"aw",@nobits
	.sectionflags	@""
	.align	16
.nv.shared._ZN3cub18CUB_300001_SM_10006detail6reduce28DeviceReduceSingleTileKernelINS2_10policy_hubIiyN4cuda3std3__44plusIiEEE10Policy1000EPiSC_iS9_iiNS7_10__identityEEEvT0_T1_T2_T3_T4_T6_:
	.zero		1072


//--------------------- .nv.shared._ZN3cub18CUB_300001_SM_10006detail6reduce18DeviceReduceKernelINS2_10policy_hubIiyN4cuda3std3__44plusIiEEE10Policy1000EN6thrust24THRUST_300001_SM_1000_NS6detail15normal_iteratorINSD_10device_ptrIiEEEEyS9_iNS7_10__identityEEEvT0_PT3_T1_NS0_13GridEvenShareISN_EET2_T4_ --------------------------
	.section	.nv.shared._ZN3cub18CUB_300001_SM_10006detail6reduce18DeviceReduceKernelINS2_10policy_hubIiyN4cuda3std3__44plusIiEEE10Policy1000EN6thrust24THRUST_300001_SM_1000_NS6detail15normal_iteratorINSD_10device_ptrIiEEEEyS9_iNS7_10__identityEEEvT0_PT3_T1_NS0_13GridEvenShareISN_EET2_T4_,"aw",@nobits
	.sectionflags	@""
	.align	16
.nv.shared._ZN3cub18CUB_300001_SM_10006detail6reduce18DeviceReduceKernelINS2_10policy_hubIiyN4cuda3std3__44plusIiEEE10Policy1000EN6thrust24THRUST_300001_SM_1000_NS6detail15normal_iteratorINSD_10device_ptrIiEEEEyS9_iNS7_10__identityEEEvT0_PT3_T1_NS0_13GridEvenShareISN_EET2_T4_:
	.zero		1072


//--------------------- .nv.shared._ZN3cub18CUB_300001_SM_10006detail6reduce28DeviceReduceSingleTileKernelINS2_10policy_hubIiyN4cuda3std3__44plusIiEEE10Policy1000EN6thrust24THRUST_300001_SM_1000_NS6detail15normal_iteratorINSD_10device_ptrIiEEEEPiyS9_iiNS7_10__identityEEEvT0_T1_T2_T3_T4_T6_ --------------------------
	.section	.nv.shared._ZN3cub18CUB_300001_SM_10006detail6reduce28DeviceReduceSingleTileKernelINS2_10policy_hubIiyN4cuda3std3__44plusIiEEE10Policy1000EN6thrust24THRUST_300001_SM_1000_NS6detail15normal_iteratorINSD_10device_ptrIiEEEEPiyS9_iiNS7_10__identityEEEvT0_T1_T2_T3_T4_T6_,"aw",@nobits
	.sectionflags	@""
	.align	16
.nv.shared._ZN3cub18CUB_300001_SM_10006detail6reduce28DeviceReduceSingleTileKernelINS2_10policy_hubIiyN4cuda3std3__44plusIiEEE10Policy1000EN6thrust24THRUST_300001_SM_1000_NS6detail15normal_iteratorINSD_10device_ptrIiEEEEPiyS9_iiNS7_10__identityEEEvT0_T1_T2_T3_T4_T6_:
	.zero		1072


//--------------------- .nv.shared._ZN3cub18CUB_300001_SM_10006detail6reduce28DeviceReduceSingleTileKernelINS2_10policy_hubIijN4cuda3std3__44plusIiEEE10Policy1000EPiSC_iS9_iiNS7_10__identityEEEvT0_T1_T2_T3_T4_T6_ --------------------------
	.section	.nv.shared._ZN3cub18CUB_300001_SM_10006detail6reduce28DeviceReduceSingleTileKernelINS2_10policy_hubIijN4cuda3std3__44plusIiEEE10Policy1000EPiSC_iS9_iiNS7_10__identityEEEvT0_T1_T2_T3_T4_T6_,"aw",@nobits
	.sectionflags	@""
	.align	16
.nv.shared._ZN3cub18CUB_300001_SM_10006detail6reduce28DeviceReduceSingleTileKernelINS2_10policy_hubIijN4cuda3std3__44plusIiEEE10Policy1000EPiSC_iS9_iiNS7_10__identityEEEvT0_T1_T2_T3_T4_T6_:
	.zero		1072


//--------------------- .nv.shared._ZN3cub18CUB_300001_SM_10006detail6reduce18DeviceReduceKernelINS2_10policy_hubIijN4cuda3std3__44plusIiEEE10Policy1000EN6thrust24THRUST_300001_SM_1000_NS6detail15normal_iteratorINSD_10device_ptrIiEEEEjS9_iNS7_10__identityEEEvT0_PT3_T1_NS0_13GridEvenShareISN_EET2_T4_ --------------------------
	.section	.nv.shared._ZN3cub18CUB_300001_SM_10006detail6reduce18DeviceReduceKernelINS2_10policy_hubIijN4cuda3std3__44plusIiEEE10Policy1000EN6thrust24THRUST_300001_SM_1000_NS6detail15normal_iteratorINSD_10device_ptrIiEEEEjS9_iNS7_10__identityEEEvT0_PT3_T1_NS0_13GridEvenShareISN_EET2_T4_,"aw",@nobits
	.sectionflags	@""
	.align	16
.nv.shared._ZN3cub18CUB_300001_SM_10006detail6reduce18DeviceReduceKernelINS2_10policy_hubIijN4cuda3std3__44plusIiEEE10Policy1000EN6thrust24THRUST_300001_SM_1000_NS6detail15normal_iteratorINSD_10device_ptrIiEEEEjS9_iNS7_10__identityEEEvT0_PT3_T1_NS0_13GridEvenShareISN_EET2_T4_:
	.zero		1072


//--------------------- .nv.shared._ZN3cub18CUB_300001_SM_10006detail6reduce28DeviceReduceSingleTileKernelINS2_10policy_hubIijN4cuda3std3__44plusIiEEE10Policy1000EN6thrust24THRUST_300001_SM_1000_NS6detail15normal_iteratorINSD_10device_ptrIiEEEEPijS9_iiNS7_10__identityEEEvT0_T1_T2_T3_T4_T6_ --------------------------
	.section	.nv.shared._ZN3cub18CUB_300001_SM_10006detail6reduce28DeviceReduceSingleTileKernelINS2_10policy_hubIijN4cuda3std3__44plusIiEEE10Policy1000EN6thrust24THRUST_300001_SM_1000_NS6detail15normal_iteratorINSD_10device_ptrIiEEEEPijS9_iiNS7_10__identityEEEvT0_T1_T2_T3_T4_T6_,"aw",@nobits
	.sectionflags	@""
	.align	16
.nv.shared._ZN3cub18CUB_300001_SM_10006detail6reduce28DeviceReduceSingleTileKernelINS2_10policy_hubIijN4cuda3std3__44plusIiEEE10Policy1000EN6thrust24THRUST_300001_SM_1000_NS6detail15normal_iteratorINSD_10device_ptrIiEEEEPijS9_iiNS7_10__identityEEEvT0_T1_T2_T3_T4_T6_:
	.zero		1072


//--------------------- .nv.shared._ZN3cub18CUB_300001_SM_10006detail8for_each13static_kernelINS2_12policy_hub_t12policy_500_tElNS2_12op_wrapper_tIl9convergedN6thrust24THRUST_300001_SM_1000_NS6detail15normal_iteratorINS9_10device_ptrIiEEEEEEEEvT0_T1_ --------------------------
	.section	.nv.shared._ZN3cub18CUB_300001_SM_10006detail8for_each13static_kernelINS2_12policy_hub_t12policy_500_tElNS2_12op_wrapper_tIl9convergedN6thrust24THRUST_300001_SM_1000_NS6detail15normal_iteratorINS9_10device_ptrIiEEEEEEEEvT0_T1_,"aw",@nobits
	.sectionflags	@""
	.align	16
	.zero		1024


//--------------------- .nv.shared._ZN3cub18CUB_300001_SM_10006detail8for_each13static_kernelINS2_12policy_hub_t12policy_500_tElNS2_12op_wrapper_tIl6divideN6thrust24THRUST_300001_SM_1000_NS6detail15normal_iteratorINS9_10device_ptrIiEEEEEEEEvT0_T1_ --------------------------
	.section	.nv.shared._ZN3cub18CUB_300001_SM_10006detail8for_each13static_kernelINS2_12policy_hub_t12policy_500_tElNS2_12op_wrapper_tIl6divideN6thrust24THRUST_300001_SM_1000_NS6detail15normal_iteratorINS9_10device_ptrIiEEEEEEEEvT0_T1_,"aw",@nobits
	.sectionflags	@""
	.align	16
	.zero		1024


//--------------------- .nv.shared._ZN3cub18CUB_300001_SM_10006detail8for_each13static_kernelINS2_12policy_hub_t12policy_500_tElNS2_12op_wrapper_tIl6newaddN6thrust24THRUST_300001_SM_1000_NS6detail15normal_iteratorINS9_10device_ptrIiEEEEEEEEvT0_T1_ --------------------------
	.section	.nv.shared._ZN3cub18CUB_300001_SM_10006detail8for_each13static_kernelINS2_12policy_hub_t12policy_500_tElNS2_12op_wrapper_tIl6newaddN6thrust24THRUST_300001_SM_1000_NS6detail15normal_iteratorINS9_10device_ptrIiEEEEEEEEvT0_T1_,"aw",@nobits
	.sectionflags	@""
	.align	16
	.zero		1024


//--------------------- .nv.shared._ZN3cub18CUB_300001_SM_10006detail8for_each13static_kernelINS2_12policy_hub_t12policy_500_tElN6thrust24THRUST_300001_SM_1000_NS8cuda_cub6__fill7functorINS7_6detail15normal_iteratorINS7_10device_ptrIfEEEEiEEEEvT0_T1_ --------------------------
	.section	.nv.shared._ZN3cub18CUB_300001_SM_10006detail8for_each13static_kernelINS2_12policy_hub_t12policy_500_tElN6thrust24THRUST_300001_SM_1000_NS8cuda_cub6__fill7functorINS7_6detail15normal_iteratorINS7_10device_ptrIfEEEEiEEEEvT0_T1_,"aw",@nobits
	.sectionflags	@""
	.align	16
	.zero		1024


//--------------------- .nv.shared._ZN3cub18CUB_300001_SM_10006detail8for_each13static_kernelINS2_12policy_hub_t12policy_500_tElNS2_12op_wrapper_tIl20findNearestCentroidsN6thrust24THRUST_300001_SM_1000_NS6detail15normal_iteratorINS9_10device_ptrIiEEEEEEEEvT0_T1_ --------------------------
	.section	.nv.shared._ZN3cub18CUB_300001_SM_10006detail8for_each13static_kernelINS2_12policy_hub_t12policy_500_tElNS2_12op_wrapper_tIl20findNearestCentroidsN6thrust24THRUST_300001_SM_1000_NS6detail15normal_iteratorINS9_10device_ptrIiEEEEEEEEvT0_T1_,"aw",@nobits
	.sectionflags	@""
	.align	16
	.zero		1024


//--------------------- .nv.shared._ZN3cub18CUB_300001_SM_10006detail8for_each13static_kernelINS2_12policy_hub_t12policy_500_tElN6thrust24THRUST_300001_SM_1000_NS8cuda_cub10__tabulate7functorINS7_6detail15normal_iteratorINS7_10device_ptrIiEEEENS7_6system6detail7generic6detail22compute_sequence_valueIivEElEEEEvT0_T1_ --------------------------
	.section	.nv.shared._ZN3cub18CUB_300001_SM_10006detail8for_each13static_kernelINS2_12policy_hub_t12policy_500_tElN6thrust24THRUST_300001_SM_1000_NS8cuda_cub10__tabulate7functorINS7_6detail15normal_iteratorINS7_10device_ptrIiEEEENS7_6system6detail7generic6detail22compute_sequence_valueIivEElEEEEvT0_T1_,"aw",@nobits
	.sectionflags	@""
	.align	16
	.zero		1024


//--------------------- .nv.shared._ZN3cub18CUB_300001_SM_10006detail8for_each13static_kernelINS2_12policy_hub_t12policy_500_tElN6thrust24THRUST_300001_SM_1000_NS8cuda_cub6__fill7functorINS7_6detail15normal_iteratorINS7_10device_ptrIiEEEEiEEEEvT0_T1_ --------------------------
	.section	.nv.shared._ZN3cub18CUB_300001_SM_10006detail8for_each13static_kernelINS2_12policy_hub_t12policy_500_tElN6thrust24THRUST_300001_SM_1000_NS8cuda_cub6__fill7functorINS7_6detail15normal_iteratorINS7_10device_ptrIiEEEEiEEEEvT0_T1_,"aw",@nobits
	.sectionflags	@""
	.align	16
	.zero		1024


//--------------------- .nv.shared._ZN3cub18CUB_300001_SM_10006detail8for_each13static_kernelINS2_12policy_hub_t12policy_500_tEmN6thrust24THRUST_300001_SM_1000_NS8cuda_cub20__uninitialized_fill7functorINS7_10device_ptrIiEEiEEEEvT0_T1_ --------------------------
	.section	.nv.shared._ZN3cub18CUB_300001_SM_10006detail8for_each13static_kernelINS2_12policy_hub_t12policy_500_tEmN6thrust24THRUST_300001_SM_1000_NS8cuda_cub20__uninitialized_fill7functorINS7_10device_ptrIiEEiEEEEvT0_T1_,"aw",@nobits
	.sectionflags	@""
	.align	16
	.zero		1024


//--------------------- .nv.shared._ZN3cub18CUB_300001_SM_10006detail8for_each13static_kernelINS2_12policy_hub_t12policy_500_tEmN6thrust24THRUST_300001_SM_1000_NS8cuda_cub20__uninitialized_fill7functorINS7_10device_ptrIfEEfEEEEvT0_T1_ --------------------------
	.section	.nv.shared._ZN3cub18CUB_300001_SM_10006detail8for_each13static_kernelINS2_12policy_hub_t12policy_500_tEmN6thrust24THRUST_300001_SM_1000_NS8cuda_cub20__uninitialized_fill7functorINS7_10device_ptrIfEEfEEEEvT0_T1_,"aw",@nobits
	.sectionflags	@""
	.align	16
	.zero		1024


//--------------------- .nv.shared._ZN3cub18CUB_300001_SM_10006detail11EmptyKernelIvEEvv --------------------------
	.section	.nv.shared._ZN3cub18CUB_300001_SM_10006detail11EmptyKernelIvEEvv,"aw",@nobits
	.sectionflags	@""
	.align	16
	.zero		1024


//--------------------- .nv.shared._ZN6thrust24THRUST_300001_SM_1000_NS8cuda_cub4core6detail13_kernel_agentINS1_15__reduce_by_key16ReduceByKeyAgentINS0_6detail15normal_iteratorINS0_10device_ptrIiEEEESB_SB_SB_N4cuda3std3__48equal_toIiEENSE_4plusIiEEPllEEJSB_SB_SB_SB_SJ_N3cub18CUB_300001_SM_100024ReduceByKeyScanTileStateIilLb1EEESG_SI_llEEEvDpT0_ --------------------------
	.section	.nv.shared._ZN6thrust24THRUST_300001_SM_1000_NS8cuda_cub4core6detail13_kernel_agentINS1_15__reduce_by_key16ReduceByKeyAgentINS0_6detail15normal_iteratorINS0_10device_ptrIiEEEESB_SB_SB_N4cuda3std3__48equal_toIiEENSE_4plusIiEEPllEEJSB_SB_SB_SB_SJ_N3cub18CUB_300001_SM_100024ReduceByKeyScanTileStateIilLb1EEESG_SI_llEEEvDpT0_,"aw",@nobits
	.sectionflags	@""
	.align	16
	.zero		1024


//--------------------- .nv.shared._ZN6thrust24THRUST_300001_SM_1000_NS8cuda_cub4core6detail13_kernel_agentINS1_15__reduce_by_key9InitAgentIN3cub18CUB_300001_SM_100024ReduceByKeyScanTileStateIilLb1EEElPlEEJSA_lSB_EEEvDpT0_ --------------------------
	.section	.nv.shared._ZN6thrust24THRUST_300001_SM_1000_NS8cuda_cub4core6detail13_kernel_agentINS1_15__reduce_by_key9InitAgentIN3cub18CUB_300001_SM_100024ReduceByKeyScanTileStateIilLb1EEElPlEEJSA_lSB_EEEvDpT0_,"aw",@nobits
	.sectionflags	@""
	.align	16
	.zero		1024


//--------------------- .nv.shared._ZN6thrust24THRUST_300001_SM_1000_NS8cuda_cub4core6detail13_kernel_agentINS1_15__reduce_by_key16ReduceByKeyAgentINS0_6detail15normal_iteratorINS0_10device_ptrIiEEEESB_SB_SB_N4cuda3std3__48equal_toIiEENSE_4plusIiEEPiiEEJSB_SB_SB_SB_SJ_N3cub18CUB_300001_SM_100024ReduceByKeyScanTileStateIiiLb1EEESG_SI_iiEEEvDpT0_ --------------------------
	.section	.nv.shared._ZN6thrust24THRUST_300001_SM_1000_NS8cuda_cub4core6detail13_kernel_agentINS1_15__reduce_by_key16ReduceByKeyAgentINS0_6detail15normal_iteratorINS0_10device_ptrIiEEEESB_SB_SB_N4cuda3std3__48equal_toIiEENSE_4plusIiEEPiiEEJSB_SB_SB_SB_SJ_N3cub18CUB_300001_SM_100024ReduceByKeyScanTileStateIiiLb1EEESG_SI_iiEEEvDpT0_,"aw",@nobits
	.sectionflags	@""
	.align	16
	.zero		1024


//--------------------- .nv.shared._ZN6thrust24THRUST_300001_SM_1000_NS8cuda_cub4core6detail13_kernel_agentINS1_15__reduce_by_key9InitAgentIN3cub18CUB_300001_SM_100024ReduceByKeyScanTileStateIiiLb1EEEiPiEEJSA_iSB_EEEvDpT0_ --------------------------
	.section	.nv.shared._ZN6thrust24THRUST_300001_SM_1000_NS8cuda_cub4core6detail13_kernel_agentINS1_15__reduce_by_key9InitAgentIN3cub18CUB_300001_SM_100024ReduceByKeyScanTileStateIiiLb1EEEiPiEEJSA_iSB_EEEvDpT0_,"aw",@nobits
	.sectionflags	@""
	.align	16
	.zero		1024


//--------------------- .nv.constant0._ZN3cub18CUB_300001_SM_10006detail10radix_sort29DeviceRadixSortOnesweepKernelINS1_5radix10policy_hubIiNS0_8NullTypeEyE10Policy1000ELNS0_9SortOrderE0EiS6_yiiNS1_21identity_decomposer_tEEEvPT5_SC_PT3_PKSD_PT1_PKSH_PT2_PKSL_T4_iiT6_ --------------------------
	.section	.nv.constant0._ZN3cub18CUB_300001_SM_10006detail10radix_sort29DeviceRadixSortOnesweepKernelINS1_5radix10policy_hubIiNS0_8NullTypeEyE10Policy1000ELNS0_9SortOrderE0EiS6_yiiNS1_21identity_decomposer_tEEEvPT5_SC_PT3_PKSD_PT1_PKSH_PT2_PKSL_T4_iiT6_,"a",@progbits
	.sectionflags	@""
	.align	4
.nv.constant0._ZN3cub18CUB_300001_SM_10006detail10radix_sort29DeviceRadixSortOnesweepKernelINS1_5radix10policy_hubIiNS0_8NullTypeEyE10Policy1000ELNS0_9SortOrderE0EiS6_yiiNS1_21identity_decomposer_tEEEvPT5_SC_PT3_PKSD_PT1_PKSH_PT2_PKSL_T4_iiT6_:
	.zero		973


//--------------------- .nv.constant0._ZN3cub18CUB_300001_SM_10006detail10radix_sort33DeviceRadixSortExclusiveSumKernelINS1_5radix10policy_hubIiNS0_8NullTypeEyE10Policy1000EyEEvPT0_ --------------------------
	.section	.nv.constant0._ZN3cub18CUB_300001_SM_10006detail10radix_sort33DeviceRadixSortExclusiveSumKernelINS1_5radix10policy_hubIiNS0_8NullTypeEyE10Policy1000EyEEvPT0_,"a",@progbits
	.sectionflags	@""
	.align	4
.nv.constant0._ZN3cub18CUB_300001_SM_10006detail10radix_sort33DeviceRadixSortExclusiveSumKernelINS1_5radix10policy_hubIiNS0_8NullTypeEyE10Policy1000EyEEvPT0_:
	.zero		904


//--------------------- .nv.constant0._ZN3cub18CUB_300001_SM_10006detail10radix_sort30DeviceRadixSortHistogramKernelINS1_5radix10policy_hubIiNS0_8NullTypeEyE10Policy1000ELNS0_9SortOrderE0EiyNS1_21identity_decomposer_tEEEvPT2_PKT1_SB_iiT3_ --------------------------
	.section	.nv.constant0._ZN3cub18CUB_300001_SM_10006detail10radix_sort30DeviceRadixSortHistogramKernelINS1_5radix10policy_hubIiNS0_8NullTypeEyE10Policy1000ELNS0_9SortOrderE0EiyNS1_21identity_decomposer_tEEEvPT2_PKT1_SB_iiT3_,"a",@progbits
	.sectionflags	@""
	.align	4
.nv.constant0._ZN3cub18CUB_300001_SM_10006detail10radix_sort30DeviceRadixSortHistogramKernelINS1_5radix10policy_hubIiNS0_8NullTypeEyE10Policy1000ELNS0_9SortOrderE0EiyNS1_21identity_decomposer_tEEEvPT2_PKT1_SB_iiT3_:
	.zero		929


//--------------------- .nv.constant0._ZN3cub18CUB_300001_SM_10006detail10radix_sort31DeviceRadixSortSingleTileKernelINS1_5radix10policy_hubIiNS0_8NullTypeEyE10Policy1000ELNS0_9SortOrderE0EiS6_yNS1_21identity_decomposer_tEEEvPKT1_PSB_PKT2_PSF_T3_iiT4_ --------------------------
	.section	.nv.constant0._ZN3cub18CUB_300001_SM_10006detail10radix_sort31DeviceRadixSortSingleTileKernelINS1_5radix10policy_hubIiNS0_8NullTypeEyE10Policy1000ELNS0_9SortOrderE0EiS6_yNS1_21identity_decomposer_tEEEvPKT1_PSB_PKT2_PSF_T3_iiT4_,"a",@progbits
	.sectionflags	@""
	.align	4
.nv.constant0._ZN3cub18CUB_300001_SM_10006detail10radix_sort31DeviceRadixSortSingleTileKernelINS1_5radix10policy_hubIiNS0_8NullTypeEyE10Policy1000ELNS0_9SortOrderE0EiS6_yNS1_21identity_decomposer_tEEEvPKT1_PSB_PKT2_PSF_T3_iiT4_:
	.zero		945


//--------------------- .nv.constant0._ZN3cub18CUB_300001_SM_10006detail6reduce28DeviceReduceSingleTileKernelINS2_10policy_hubIiyN4cuda3std3__44plusIiEEE10Policy1000EPiSC_iS9_iiNS7_10__identityEEEvT0_T1_T2_T3_T4_T6_ --------------------------
	.section	.nv.constant0._ZN3cub18CUB_300001_SM_10006detail6reduce28DeviceReduceSingleTileKernelINS2_10policy_hubIiyN4cuda3std3__44plusIiEEE10Policy1000EPiSC_iS9_iiNS7_10__identityEEEvT0_T1_T2_T3_T4_T6_,"a",@progbits
	.sectionflags	@""
	.align	4
.nv.constant0._ZN3cub18CUB_300001_SM_10006detail6reduce28DeviceReduceSingleTileKernelINS2_10policy_hubIiyN4cuda3std3__44plusIiEEE10Policy1000EPiSC_iS9_iiNS7_10__identityEEEvT0_T1_T2_T3_T4_T6_:
	.zero		925


//--------------------- .nv.constant0._ZN3cub18CUB_300001_SM_10006detail6reduce18DeviceReduceKernelINS2_10policy_hubIiyN4cuda3std3__44plusIiEEE10Policy1000EN6thrust24THRUST_300001_SM_1000_NS6detail15normal_iteratorINSD_10device_ptrIiEEEEyS9_iNS7_10__identityEEEvT0_PT3_T1_NS0_13GridEvenShareISN_EET2_T4_ --------------------------
	.section	.nv.constant0._ZN3cub18CUB_300001_SM_10006detail6reduce18DeviceReduceKernelINS2_10policy_hubIiyN4cuda3std3__44plusIiEEE10Policy1000EN6thrust24THRUST_300001_SM_1000_NS6detail15normal_iteratorINSD_10device_ptrIiEEEEyS9_iNS7_10__identityEEEvT0_PT3_T1_NS0_13GridEvenShareISN_EET2_T4_,"a",@progbits
	.sectionflags	@""
	.align	4
.nv.constant0._ZN3cub18CUB_300001_SM_10006detail6reduce18DeviceReduceKernelINS2_10policy_hubIiyN4cuda3std3__44plusIiEEE10Policy1000EN6thrust24THRUST_300001_SM_1000_NS6detail15normal_iteratorINSD_10device_ptrIiEEEEyS9_iNS7_10__identityEEEvT0_PT3_T1_NS0_13GridEvenShareISN_EET2_T4_:
	.zero		994


//--------------------- .nv.constant0._ZN3cub18CUB_300001_SM_10006detail6reduce28DeviceReduceSingleTileKernelINS2_10policy_hubIiyN4cuda3std3__44plusIiEEE10Policy1000EN6thrust24THRUST_300001_SM_1000_NS6detail15normal_iteratorINSD_10device_ptrIiEEEEPiyS9_iiNS7_10__identityEEEvT0_T1_T2_T3_T4_T6_ --------------------------
	.section	.nv.constant0._ZN3cub18CUB_300001_SM_10006detail6reduce28DeviceReduceSingleTileKernelINS2_10policy_hubIiyN4cuda3std3__44plusIiEEE10Policy1000EN6thrust24THRUST_300001_SM_1000_NS6detail15normal_iteratorINSD_10device_ptrIiEEEEPiyS9_iiNS7_10__identityEEEvT0_T1_T2_T3_T4_T6_,"a",@progbits
	.sectionflags	@""
	.align	4
.nv.constant0._ZN3cub18CUB_300001_SM_10006detail6reduce28DeviceReduceSingleTileKernelINS2_10policy_hubIiyN4cuda3std3__44plusIiEEE10Policy1000EN6thrust24THRUST_300001_SM_1000_NS6detail15normal_iteratorINSD_10device_ptrIiEEEEPiyS9_iiNS7_10__identityEEEvT0_T1_T2_T3_T4_T6_:
	.zero		929


//--------------------- .nv.constant0._ZN3cub18CUB_300001_SM_10006detail6reduce28DeviceReduceSingleTileKernelINS2_10policy_hubIijN4cuda3std3__44plusIiEEE10Policy1000EPiSC_iS9_iiNS7_10__identityEEEvT0_T1_T2_T3_T4_T6_ --------------------------
	.section	.nv.constant0._ZN3cub18CUB_300001_SM_10006detail6reduce28DeviceReduceSingleTileKernelINS2_10policy_hubIijN4cuda3std3__44plusIiEEE10Policy1000EPiSC_iS9_iiNS7_10__identityEEEvT0_T1_T2_T3_T4_T6_,"a",@progbits
	.sectionflags	@""
	.align	4
.nv.constant0._ZN3cub18CUB_300001_SM_10006detail6reduce28DeviceReduceSingleTileKernelINS2_10policy_hubIijN4cuda3std3__44plusIiEEE10Policy1000EPiSC_iS9_iiNS7_10__identityEEEvT0_T1_T2_T3_T4_T6_:
	.zero		925


//--------------------- .nv.constant0._ZN3cub18CUB_300001_SM_10006detail6reduce18DeviceReduceKernelINS2_10policy_hubIijN4cuda3std3__44plusIiEEE10Policy1000EN6thrust24THRUST_300001_SM_1000_NS6detail15normal_iteratorINSD_10device_ptrIiEEEEjS9_iNS7_10__identityEEEvT0_PT3_T1_NS0_13GridEvenShareISN_EET2_T4_ --------------------------
	.section	.nv.constant0._ZN3cub18CUB_300001_SM_10006detail6reduce18DeviceReduceKernelINS2_10policy_hubIijN4cuda3std3__44plusIiEEE10Policy1000EN6thrust24THRUST_300001_SM_1000_NS6detail15normal_iteratorINSD_10device_ptrIiEEEEjS9_iNS7_10__identityEEEvT0_PT3_T1_NS0_13GridEvenShareISN_EET2_T4_,"a",@progbits
	.sectionflags	@""
	.align	4
.nv.constant0._ZN3cub18CUB_300001_SM_10006detail6reduce18DeviceReduceKernelINS2_10policy_hubIijN4cuda3std3__44plusIiEEE10Policy1000EN6thrust24THRUST_300001_SM_1000_NS6detail15normal_iteratorINSD_10device_ptrIiEEEEjS9_iNS7_10__identityEEEvT0_PT3_T1_NS0_13GridEvenShareISN_EET2_T4_:
	.zero		958


//--------------------- .nv.constant0._ZN3cub18CUB_300001_SM_10006detail6reduce28DeviceReduceSingleTileKernelINS2_10policy_hubIijN4cuda3std3__44plusIiEEE10Policy1000EN6thrust24THRUST_300001_SM_1000_NS6detail15normal_iteratorINSD_10device_ptrIiEEEEPijS9_iiNS7_10__identityEEEvT0_T1_T2_T3_T4_T6_ --------------------------
	.section	.nv.constant0._ZN3cub18CUB_300001_SM_10006detail6reduce28DeviceReduceSingleTileKernelINS2_10policy_hubIijN4cuda3std3__44plusIiEEE10Policy1000EN6thrust24THRUST_300001_SM_1000_NS6detail15normal_iteratorINSD_10device_ptrIiEEEEPijS9_iiNS7_10__identityEEEvT0_T1_T2_T3_T4_T6_,"a",@progbits
	.sectionflags	@""
	.align	4
.nv.constant0._ZN3cub18CUB_300001_SM_10006detail6reduce28DeviceReduceSingleTileKernelINS2_10policy_hubIijN4cuda3std3__44plusIiEEE10Policy1000EN6thrust24THRUST_300001_SM_1000_NS6detail15normal_iteratorINSD_10device_ptrIiEEEEPijS9_iiNS7_10__identityEEEvT0_T1_T2_T3_T4_T6_:
	.zero		925


//--------------------- .nv.constant0._ZN3cub18CUB_300001_SM_10006detail8for_each13static_kernelINS2_12policy_hub_t12policy_500_tElNS2_12op_wrapper_tIl9convergedN6thrust24THRUST_300001_SM_1000_NS6detail15normal_iteratorINS9_10device_ptrIiEEEEEEEEvT0_T1_ --------------------------
	.section	.nv.constant0._ZN3cub18CUB_300001_SM_10006detail8for_each13static_kernelINS2_12policy_hub_t12policy_500_tElNS2_12op_wrapper_tIl9convergedN6thrust24THRUST_300001_SM_1000_NS6detail15normal_iteratorINS9_10device_ptrIiEEEEEEEEvT0_T1_,"a",@progbits
	.sectionflags	@""
	.align	4
.nv.constant0._ZN3cub18CUB_300001_SM_10006detail8for_each13static_kernelINS2_12policy_hub_t12policy_500_tElNS2_12op_wrapper_tIl9convergedN6thrust24THRUST_300001_SM_1000_NS6detail15normal_iteratorINS9_10device_ptrIiEEEEEEEEvT0_T1_:
	.zero		944


//--------------------- .nv.constant0._ZN3cub18CUB_300001_SM_10006detail8for_each13static_kernelINS2_12policy_hub_t12policy_500_tElNS2_12op_wrapper_tIl6divideN6thrust24THRUST_300001_SM_1000_NS6detail15normal_iteratorINS9_10device_ptrIiEEEEEEEEvT0_T1_ --------------------------
	.section	.nv.constant0._ZN3cub18CUB_300001_SM_10006detail8for_each13static_kernelINS2_12policy_hub_t12policy_500_tElNS2_12op_wrapper_tIl6divideN6thrust24THRUST_300001_SM_1000_NS6detail15normal_iteratorINS9_10device_ptrIiEEEEEEEEvT0_T1_,"a",@progbits
	.sectionflags	@""
	.align	4
.nv.constant0._ZN3cub18CUB_300001_SM_10006detail8for_each13static_kernelINS2_12policy_hub_t12policy_500_tElNS2_12op_wrapper_tIl6divideN6thrust24THRUST_300001_SM_1000_NS6detail15normal_iteratorINS9_10device_ptrIiEEEEEEEEvT0_T1_:
	.zero		936


//--------------------- .nv.constant0._ZN3cub18CUB_300001_SM_10006detail8for_each13static_kernelINS2_12policy_hub_t12policy_500_tElNS2_12op_wrapper_tIl6newaddN6thrust24THRUST_300001_SM_1000_NS6detail15normal_iteratorINS9_10device_ptrIiEEEEEEEEvT0_T1_ --------------------------
	.section	.nv.constant0._ZN3cub18CUB_300001_SM_10006detail8for_each13static_kernelINS2_12policy_hub_t12policy_500_tElNS2_12op_wrapper_tIl6newaddN6thrust24THRUST_300001_SM_1000_NS6detail15normal_iteratorINS9_10device_ptrIiEEEEEEEEvT0_T1_,"a",@progbits
	.sectionflags	@""
	.align	4
.nv.constant0._ZN3cub18CUB_300001_SM_10006detail8for_each13static_kernelINS2_12policy_hub_t12policy_500_tElNS2_12op_wrapper_tIl6newaddN6thrust24THRUST_300001_SM_1000_NS6detail15normal_iteratorINS9_10device_ptrIiEEEEEEEEvT0_T1_:
	.zero		944


//--------------------- .nv.constant0._ZN3cub18CUB_300001_SM_10006detail8for_each13static_kernelINS2_12policy_hub_t12policy_500_tElN6thrust24THRUST_300001_SM_1000_NS8cuda_cub6__fill7functorINS7_6detail15normal_iteratorINS7_10device_ptrIfEEEEiEEEEvT0_T1_ --------------------------
	.section	.nv.constant0._ZN3cub18CUB_300001_SM_10006detail8for_each13static_kernelINS2_12policy_hub_t12policy_500_tElN6thrust24THRUST_300001_SM_1000_NS8cuda_cub6__fill7functorINS7_6detail15normal_iteratorINS7_10device_ptrIfEEEEiEEEEvT0_T1_,"a",@progbits
	.sectionflags	@""
	.align	4
.nv.constant0._ZN3cub18CUB_300001_SM_10006detail8for_each13static_kernelINS2_12policy_hub_t12policy_500_tElN6thrust24THRUST_300001_SM_1000_NS8cuda_cub6__fill7functorINS7_6detail15normal_iteratorINS7_10device_ptrIfEEEEiEEEEvT0_T1_:
	.zero		920


//--------------------- .nv.constant0._ZN3cub18CUB_300001_SM_10006detail8for_each13static_kernelINS2_12policy_hub_t12policy_500_tElNS2_12op_wrapper_tIl20findNearestCentroidsN6thrust24THRUST_300001_SM_1000_NS6detail15normal_iteratorINS9_10device_ptrIiEEEEEEEEvT0_T1_ --------------------------
	.section	.nv.constant0._ZN3cub18CUB_300001_SM_10006detail8for_each13static_kernelINS2_12policy_hub_t12policy_500_tElNS2_12op_wrapper_tIl20findNearestCentroidsN6thrust24THRUST_300001_SM_1000_NS6detail15normal_iteratorINS9_10device_ptrIiEEEEEEEEvT0_T1_,"a",@progbits
	.sectionflags	@""
	.align	4
.nv.constant0._ZN3cub18CUB_300001_SM_10006detail8for_each13static_kernelINS2_12policy_hub_t12policy_500_tElNS2_12op_wrapper_tIl20findNearestCentroidsN6thrust24THRUST_300001_SM_1000_NS6detail15normal_iteratorINS9_10device_ptrIiEEEEEEEEvT0_T1_:
	.zero		944


//--------------------- .nv.constant0._ZN3cub18CUB_300001_SM_10006detail8for_each13static_kernelINS2_12policy_hub_t12policy_500_tElN6thrust24THRUST_300001_SM_1000_NS8cuda_cub10__tabulate7functorINS7_6detail15normal_iteratorINS7_10device_ptrIiEEEENS7_6system6detail7generic6detail22compute_sequence_valueIivEElEEEEvT0_T1_ --------------------------
	.section	.nv.constant0._ZN3cub18CUB_300001_SM_10006detail8for_each13static_kernelINS2_12policy_hub_t12policy_500_tElN6thrust24THRUST_300001_SM_1000_NS8cuda_cub10__tabulate7functorINS7_6detail15normal_iteratorINS7_10device_ptrIiEEEENS7_6system6detail7generic6detail22compute_sequence_valueIivEElEEEEvT0_T1_,"a",@progbits
	.sectionflags	@""
	.align	4
.nv.constant0._ZN3cub18CUB_300001_SM_10006detail8for_each13static_kernelINS2_12policy_hub_t12policy_500_tElN6thrust24THRUST_300001_SM_1000_NS8cuda_cub10__tabulate7functorINS7_6detail15normal_iteratorINS7_10device_ptrIiEEEENS7_6system6detail7generic6detail22compute_sequence_valueIivEElEEEEvT0_T1_:
	.zero		920


//--------------------- .nv.constant0._ZN3cub18CUB_300001_SM_10006detail8for_each13static_kernelINS2_12policy_hub_t12policy_500_tElN6thrust24THRUST_300001_SM_1000_NS8cuda_cub6__fill7functorINS7_6detail15normal_iteratorINS7_10device_ptrIiEEEEiEEEEvT0_T1_ --------------------------
	.section	.nv.constant0._ZN3cub18CUB_300001_SM_10006detail8for_each13static_kernelINS2_12policy_hub_t12policy_500_tElN6thrust24THRUST_300001_SM_1000_NS8cuda_cub6__fill7functorINS7_6detail15normal_iteratorINS7_10device_ptrIiEEEEiEEEEvT0_T1_,"a",@progbits
	.sectionflags	@""
	.align	4
.nv.constant0._ZN3cub18CUB_300001_SM_10006detail8for_each13static_kernelINS2_12policy_hub_t12policy_500_tElN6thrust24THRUST_300001_SM_1000_NS8cuda_cub6__fill7functorINS7_6detail15normal_iteratorINS7_10device_ptrIiEEEEiEEEEvT0_T1_:
	.zero		920


//--------------------- .nv.constant0._ZN3cub18CUB_300001_SM_10006detail8for_each13static_kernelINS2_12policy_hub_t12policy_500_tEmN6thrust24THRUST_300001_SM_1000_NS8cuda_cub20__uninitialized_fill7functorINS7_10device_ptrIiEEiEEEEvT0_T1_ --------------------------
	.section	.nv.constant0._ZN3cub18CUB_300001_SM_10006detail8for_each13static_kernelINS2_12policy_hub_t12policy_500_tEmN6thrust24THRUST_300001_SM_1000_NS8cuda_cub20__uninitialized_fill7functorINS7_10device_ptrIiEEiEEEEvT0_T1_,"a",@progbits
	.sectionflags	@""
	.align	4
.nv.constant0._ZN3cub18CUB_300001_SM_10006detail8for_each13static_kernelINS2_12policy_hub_t12policy_500_tEmN6thrust24THRUST_300001_SM_1000_NS8cuda_cub20__uninitialized_fill7functorINS7_10device_ptrIiEEiEEEEvT0_T1_:
	.zero		920


//--------------------- .nv.constant0._ZN3cub18CUB_300001_SM_10006detail8for_each13static_kernelINS2_12policy_hub_t12policy_500_tEmN6thrust24THRUST_300001_SM_1000_NS8cuda_cub20__uninitialized_fill7functorINS7_10device_ptrIfEEfEEEEvT0_T1_ --------------------------
	.section	.nv.constant0._ZN3cub18CUB_300001_SM_10006detail8for_each13static_kernelINS2_12policy_hub_t12policy_500_tEmN6thrust24THRUST_300001_SM_1000_NS8cuda_cub20__uninitialized_fill7functorINS7_10device_ptrIfEEfEEEEvT0_T1_,"a",@progbits
	.sectionflags	@""
	.align	4
.nv.constant0._ZN3cub18CUB_300001_SM_10006detail8for_each13static_kernelINS2_12policy_hub_t12policy_500_tEmN6thrust24THRUST_300001_SM_1000_NS8cuda_cub20__uninitialized_fill7functorINS7_10device_ptrIfEEfEEEEvT0_T1_:
	.zero		920


//--------------------- .nv.constant0._ZN3cub18CUB_300001_SM_10006detail11EmptyKernelIvEEvv --------------------------
	.section	.nv.constant0._ZN3cub18CUB_300001_SM_10006detail11EmptyKernelIvEEvv,"a",@progbits
	.sectionflags	@""
	.align	4
.nv.constant0._ZN3cub18CUB_300001_SM_10006detail11EmptyKernelIvEEvv:
	.zero		896


//--------------------- .nv.constant0._ZN6thrust24THRUST_300001_SM_1000_NS8cuda_cub4core6detail13_kernel_agentINS1_15__reduce_by_key16ReduceByKeyAgentINS0_6detail15normal_iteratorINS0_10device_ptrIiEEEESB_SB_SB_N4cuda3std3__48equal_toIiEENSE_4plusIiEEPllEEJSB_SB_SB_SB_SJ_N3cub18CUB_300001_SM_100024ReduceByKeyScanTileStateIilLb1EEESG_SI_llEEEvDpT0_ --------------------------
	.section	.nv.constant0._ZN6thrust24THRUST_300001_SM_1000_NS8cuda_cub4core6detail13_kernel_agentINS1_15__reduce_by_key16ReduceByKeyAgentINS0_6detail15normal_iteratorINS0_10device_ptrIiEEEESB_SB_SB_N4cuda3std3__48equal_toIiEENSE_4plusIiEEPllEEJSB_SB_SB_SB_SJ_N3cub18CUB_300001_SM_100024ReduceByKeyScanTileStateIilLb1EEESG_SI_llEEEvDpT0_,"a",@progbits
	.sectionflags	@""
	.align	4
.nv.constant0._ZN6thrust24THRUST_300001_SM_1000_NS8cuda_cub4core6detail13_kernel_agentINS1_15__reduce_by_key16ReduceByKeyAgentINS0_6detail15normal_iteratorINS0_10device_ptrIiEEEESB_SB_SB_N4cuda3std3__48equal_toIiEENSE_4plusIiEEPllEEJSB_SB_SB_SB_SJ_N3cub18CUB_300001_SM_100024ReduceByKeyScanTileStateIilLb1EEESG_SI_llEEEvDpT0_:
	.zero		968


//--------------------- .nv.constant0._ZN6thrust24THRUST_300001_SM_1000_NS8cuda_cub4core6detail13_kernel_agentINS1_15__reduce_by_key9InitAgentIN3cub18CUB_300001_SM_100024ReduceByKeyScanTileStateIilLb1EEElPlEEJSA_lSB_EEEvDpT0_ --------------------------
	.section	.nv.constant0._ZN6thrust24THRUST_300001_SM_1000_NS8cuda_cub4core6detail13_kernel_agentINS1_15__reduce_by_key9InitAgentIN3cub18CUB_300001_SM_100024ReduceByKeyScanTileStateIilLb1EEElPlEEJSA_lSB_EEEvDpT0_,"a",@progbits
	.sectionflags	@""
	.align	4
.nv.constant0._ZN6thrust24THRUST_300001_SM_1000_NS8cuda_cub4core6detail13_kernel_agentINS1_15__reduce_by_key9InitAgentIN3cub18CUB_300001_SM_100024ReduceByKeyScanTileStateIilLb1EEElPlEEJSA_lSB_EEEvDpT0_:
	.zero		920


//--------------------- .nv.constant0._ZN6thrust24THRUST_300001_SM_1000_NS8cuda_cub4core6detail13_kernel_agentINS1_15__reduce_by_key16ReduceByKeyAgentINS0_6detail15normal_iteratorINS0_10device_ptrIiEEEESB_SB_SB_N4cuda3std3__48equal_toIiEENSE_4plusIiEEPiiEEJSB_SB_SB_SB_SJ_N3cub18CUB_300001_SM_100024ReduceByKeyScanTileStateIiiLb1EEESG_SI_iiEEEvDpT0_ --------------------------
	.section	.nv.constant0._ZN6thrust24THRUST_300001_SM_1000_NS8cuda_cub4core6detail13_kernel_agentINS1_15__reduce_by_key16ReduceByKeyAgentINS0_6detail15normal_iteratorINS0_10device_ptrIiEEEESB_SB_SB_N4cuda3std3__48equal_toIiEENSE_4plusIiEEPiiEEJSB_SB_SB_SB_SJ_N3cub18CUB_300001_SM_100024ReduceByKeyScanTileStateIiiLb1EEESG_SI_iiEEEvDpT0_,"a",@progbits
	.sectionflags	@""
	.align	4
.nv.constant0._ZN6thrust24THRUST_300001_SM_1000_NS8cuda_cub4core6detail13_kernel_agentINS1_15__reduce_by_key16ReduceByKeyAgentINS0_6detail15normal_iteratorINS0_10device_ptrIiEEEESB_SB_SB_N4cuda3std3__48equal_toIiEENSE_4plusIiEEPiiEEJSB_SB_SB_SB_SJ_N3cub18CUB_300001_SM_100024ReduceByKeyScanTileStateIiiLb1EEESG_SI_iiEEEvDpT0_:
	.zero		956


//--------------------- .nv.constant0._ZN6thrust24THRUST_300001_SM_1000_NS8cuda_cub4core6detail13_kernel_agentINS1_15__reduce_by_key9InitAgentIN3cub18CUB_300001_SM_100024ReduceByKeyScanTileStateIiiLb1EEEiPiEEJSA_iSB_EEEvDpT0_ --------------------------
	.section	.nv.constant0._ZN6thrust24THRUST_300001_SM_1000_NS8cuda_cub4core6detail13_kernel_agentINS1_15__reduce_by_key9InitAgentIN3cub18CUB_300001_SM_100024ReduceByKeyScanTileStateIiiLb1EEEiPiEEJSA_iSB_EEEvDpT0_,"a",@progbits
	.sectionflags	@""
	.align	4
.nv.constant0._ZN6thrust24THRUST_300001_SM_1000_NS8cuda_cub4core6detail13_kernel_agentINS1_15__reduce_by_key9InitAgentIN3cub18CUB_300001_SM_100024ReduceByKeyScanTileStateIiiLb1EEEiPiEEJSA_iSB_EEEvDpT0_:
	.zero		920


//--------------------- SYMBOLS --------------------------

	.type		.nv.reservedSmem.offset0,@object
	.size		.nv.reservedSmem.offset0,0x4
	.type		.nv.reservedSmem.cap,@object
	.size		.nv.reservedSmem.cap,0x4
